	.target	sm_103a

	.elftype	@"ET_EXEC"


//--------------------- .note.nv.tkinfo           --------------------------
	.section	.note.nv.tkinfo,"",@"SHT_NOTE"
	.sectionflags	@"SHF_NOTE_NV_TKINFO"
	.tkinfo
        /*0018*/ 	.word	0x00000002
        /*0030*/ 	.string	""
        /*0030*/ 	.string	"ptxas"
        /*0030*/ 	.string	"Cuda compilation tools, release 13.0, V13.0.88"
        /*0030*/ 	.string	"Build cuda_13.0.r13.0/compiler.36424714_0"
        /*0030*/ 	.string	"-arch sm_103a -m 64 "



//--------------------- .note.nv.cuinfo           --------------------------
	.section	.note.nv.cuinfo,"",@"SHT_NOTE"
	.sectionflags	@"SHF_NOTE_NV_CUINFO"
        /*0018*/ 	.short	0x0002
        /*001a*/ 	.short	0x0067
        /*001c*/ 	.short	0x0082
	.zero		2


//--------------------- .nv.info                  --------------------------
	.section	.nv.info,"",@"SHT_CUDA_INFO"
	.align	4


	//----- nvinfo : EIATTR_REGCOUNT
	.align		4
        /*0000*/ 	.byte	0x04, 0x2f
        /*0002*/ 	.short	(.L_33 - .L_32)
	.align		4
.L_32:
        /*0004*/ 	.word	index@(_ZN2at6native29vectorized_elementwise_kernelILi8EZZNS0_61_GLOBAL__N__ae8afa13_23_FlattenIndicesKernel_cu_7dd49032_311421_flatten_indices_implINS2_18CUDAKernelLauncherEiLl8EEENS_6TensorERKS5_N3c108ArrayRefIlEEENKUlvE0_clEvEUllE_St5arrayIPcLm2EEEEviT0_T1_)
        /*0008*/ 	.word	0x00000004


	//----- nvinfo : EIATTR_FRAME_SIZE
	.align		4
.L_33:
        /*000c*/ 	.byte	0x04, 0x11
        /*000e*/ 	.short	(.L_35 - .L_34)
	.align		4
.L_34:
        /*0010*/ 	.word	index@(_ZN2at6native29vectorized_elementwise_kernelILi8EZZNS0_61_GLOBAL__N__ae8afa13_23_FlattenIndicesKernel_cu_7dd49032_311421_flatten_indices_implINS2_18CUDAKernelLauncherEiLl8EEENS_6TensorERKS5_N3c108ArrayRefIlEEENKUlvE0_clEvEUllE_St5arrayIPcLm2EEEEviT0_T1_)
        /*0014*/ 	.word	0x00000000


	//----- nvinfo : EIATTR_REGCOUNT
	.align		4
.L_35:
        /*0018*/ 	.byte	0x04, 0x2f
        /*001a*/ 	.short	(.L_37 - .L_36)
	.align		4
.L_36:
        /*001c*/ 	.word	index@(_ZN2at6native29vectorized_elementwise_kernelILi4EZZNS0_61_GLOBAL__N__ae8afa13_23_FlattenIndicesKernel_cu_7dd49032_311421_flatten_indices_implINS2_18CUDAKernelLauncherEiLl8EEENS_6TensorERKS5_N3c108ArrayRefIlEEENKUlvE0_clEvEUllE_St5arrayIPcLm2EEEEviT0_T1_)
        /*0020*/ 	.word	0x00000028


	//----- nvinfo : EIATTR_FRAME_SIZE
	.align		4
.L_37:
        /*0024*/ 	.byte	0x04, 0x11
        /*0026*/ 	.short	(.L_39 - .L_38)
	.align		4
.L_38:
        /*0028*/ 	.word	index@(_ZN2at6native29vectorized_elementwise_kernelILi4EZZNS0_61_GLOBAL__N__ae8afa13_23_FlattenIndicesKernel_cu_7dd49032_311421_flatten_indices_implINS2_18CUDAKernelLauncherEiLl8EEENS_6TensorERKS5_N3c108ArrayRefIlEEENKUlvE0_clEvEUllE_St5arrayIPcLm2EEEEviT0_T1_)
        /*002c*/ 	.word	0x00000068


	//----- nvinfo : EIATTR_REGCOUNT
	.align		4
.L_39:
        /*0030*/ 	.byte	0x04, 0x2f
        /*0032*/ 	.short	(.L_41 - .L_40)
	.align		4
.L_40:
        /*0034*/ 	.word	index@(_ZN2at6native29vectorized_elementwise_kernelILi2EZZNS0_61_GLOBAL__N__ae8afa13_23_FlattenIndicesKernel_cu_7dd49032_311421_flatten_indices_implINS2_18CUDAKernelLauncherEiLl8EEENS_6TensorERKS5_N3c108ArrayRefIlEEENKUlvE0_clEvEUllE_St5arrayIPcLm2EEEEviT0_T1_)
        /*0038*/ 	.word	0x00000028


	//----- nvinfo : EIATTR_FRAME_SIZE
	.align		4
.L_41:
        /*003c*/ 	.byte	0x04, 0x11
        /*003e*/ 	.short	(.L_43 - .L_42)
	.align		4
.L_42:
        /*0040*/ 	.word	index@(_ZN2at6native29vectorized_elementwise_kernelILi2EZZNS0_61_GLOBAL__N__ae8afa13_23_FlattenIndicesKernel_cu_7dd49032_311421_flatten_indices_implINS2_18CUDAKernelLauncherEiLl8EEENS_6TensorERKS5_N3c108ArrayRefIlEEENKUlvE0_clEvEUllE_St5arrayIPcLm2EEEEviT0_T1_)
        /*0044*/ 	.word	0x00000068


	//----- nvinfo : EIATTR_REGCOUNT
	.align		4
.L_43:
        /*0048*/ 	.byte	0x04, 0x2f
        /*004a*/ 	.short	(.L_45 - .L_44)
	.align		4
.L_44:
        /*004c*/ 	.word	index@(_ZN2at6native27unrolled_elementwise_kernelIZZNS0_61_GLOBAL__N__ae8afa13_23_FlattenIndicesKernel_cu_7dd49032_311421_flatten_indices_implINS2_18CUDAKernelLauncherEiLl8EEENS_6TensorERKS5_N3c108ArrayRefIlEEENKUlvE0_clEvEUllE_St5arrayIPcLm2EELi4E23TrivialOffsetCalculatorILi1EjESH_NS0_6memory15LoadWithoutCastENSI_16StoreWithoutCastEEEviT_T0_T2_T3_T4_T5_)
        /*0050*/ 	.word	0x00000020


	//----- nvinfo : EIATTR_FRAME_SIZE
	.align		4
.L_45:
        /*0054*/ 	.byte	0x04, 0x11
        /*0056*/ 	.short	(.L_47 - .L_46)
	.align		4
.L_46:
        /*0058*/ 	.word	index@(_ZN2at6native27unrolled_elementwise_kernelIZZNS0_61_GLOBAL__N__ae8afa13_23_FlattenIndicesKernel_cu_7dd49032_311421_flatten_indices_implINS2_18CUDAKernelLauncherEiLl8EEENS_6TensorERKS5_N3c108ArrayRefIlEEENKUlvE0_clEvEUllE_St5arrayIPcLm2EELi4E23TrivialOffsetCalculatorILi1EjESH_NS0_6memory15LoadWithoutCastENSI_16StoreWithoutCastEEEviT_T0_T2_T3_T4_T5_)
        /*005c*/ 	.word	0x00000068


	//----- nvinfo : EIATTR_REGCOUNT
	.align		4
.L_47:
        /*0060*/ 	.byte	0x04, 0x2f
        /*0062*/ 	.short	(.L_49 - .L_48)
	.align		4
.L_48:
        /*0064*/ 	.word	index@(_ZN2at6native18elementwise_kernelILi128ELi2EZNS0_22gpu_kernel_impl_nocastIZZNS0_61_GLOBAL__N__ae8afa13_23_FlattenIndicesKernel_cu_7dd49032_311421_flatten_indices_implINS3_18CUDAKernelLauncherEiLl8EEENS_6TensorERKS6_N3c108ArrayRefIlEEENKUlvE0_clEvEUllE_EEvRNS_18TensorIteratorBaseERKT_EUliE_EEviT1_)
        /*0068*/ 	.word	0x00000028


	//----- nvinfo : EIATTR_FRAME_SIZE
	.align		4
.L_49:
        /*006c*/ 	.byte	0x04, 0x11
        /*006e*/ 	.short	(.L_51 - .L_50)
	.align		4
.L_50:
        /*0070*/ 	.word	index@(_ZN2at6native18elementwise_kernelILi128ELi2EZNS0_22gpu_kernel_impl_nocastIZZNS0_61_GLOBAL__N__ae8afa13_23_FlattenIndicesKernel_cu_7dd49032_311421_flatten_indices_implINS3_18CUDAKernelLauncherEiLl8EEENS_6TensorERKS6_N3c108ArrayRefIlEEENKUlvE0_clEvEUllE_EEvRNS_18TensorIteratorBaseERKT_EUliE_EEviT1_)
        /*0074*/ 	.word	0x00000000


	//----- nvinfo : EIATTR_REGCOUNT
	.align		4
.L_51:
        /*0078*/ 	.byte	0x04, 0x2f
        /*007a*/ 	.short	(.L_53 - .L_52)
	.align		4
.L_52:
        /*007c*/ 	.word	index@(_ZN2at6native27unrolled_elementwise_kernelIZZNS0_61_GLOBAL__N__ae8afa13_23_FlattenIndicesKernel_cu_7dd49032_311421_flatten_indices_implINS2_18CUDAKernelLauncherEiLl8EEENS_6TensorERKS5_N3c108ArrayRefIlEEENKUlvE0_clEvEUllE_St5arrayIPcLm2EELi4E23TrivialOffsetCalculatorILi1EjESH_NS0_6memory12LoadWithCastILi1EEENSI_13StoreWithCastILi1EEEEEviT_T0_T2_T3_T4_T5_)
        /*0080*/ 	.word	0x00000028


	//----- nvinfo : EIATTR_FRAME_SIZE
	.align		4
.L_53:
        /*0084*/ 	.byte	0x04, 0x11
        /*0086*/ 	.short	(.L_55 - .L_54)
	.align		4
.L_54:
        /*0088*/ 	.word	index@(_ZN2at6native27unrolled_elementwise_kernelIZZNS0_61_GLOBAL__N__ae8afa13_23_FlattenIndicesKernel_cu_7dd49032_311421_flatten_indices_implINS2_18CUDAKernelLauncherEiLl8EEENS_6TensorERKS5_N3c108ArrayRefIlEEENKUlvE0_clEvEUllE_St5arrayIPcLm2EELi4E23TrivialOffsetCalculatorILi1EjESH_NS0_6memory12LoadWithCastILi1EEENSI_13StoreWithCastILi1EEEEEviT_T0_T2_T3_T4_T5_)
        /*008c*/ 	.word	0x00000068


	//----- nvinfo : EIATTR_REGCOUNT
	.align		4
.L_55:
        /*0090*/ 	.byte	0x04, 0x2f
        /*0092*/ 	.short	(.L_57 - .L_56)
	.align		4
.L_56:
        /*0094*/ 	.word	index@(_ZN2at6native18elementwise_kernelILi128ELi4EZNS0_15gpu_kernel_implIZZNS0_61_GLOBAL__N__ae8afa13_23_FlattenIndicesKernel_cu_7dd49032_311421_flatten_indices_implINS3_18CUDAKernelLauncherEiLl8EEENS_6TensorERKS6_N3c108ArrayRefIlEEENKUlvE0_clEvEUllE_EEvRNS_18TensorIteratorBaseERKT_EUliE_EEviT1_)
        /*0098*/ 	.word	0x00000030


	//----- nvinfo : EIATTR_FRAME_SIZE
	.align		4
.L_57:
        /*009c*/ 	.byte	0x04, 0x11
        /*009e*/ 	.short	(.L_59 - .L_58)
	.align		4
.L_58:
        /*00a0*/ 	.word	index@(_ZN2at6native18elementwise_kernelILi128ELi4EZNS0_15gpu_kernel_implIZZNS0_61_GLOBAL__N__ae8afa13_23_FlattenIndicesKernel_cu_7dd49032_311421_flatten_indices_implINS3_18CUDAKernelLauncherEiLl8EEENS_6TensorERKS6_N3c108ArrayRefIlEEENKUlvE0_clEvEUllE_EEvRNS_18TensorIteratorBaseERKT_EUliE_EEviT1_)
        /*00a4*/ 	.word	0x00000000


	//----- nvinfo : EIATTR_REGCOUNT
	.align		4
.L_59:
        /*00a8*/ 	.byte	0x04, 0x2f
        /*00aa*/ 	.short	(.L_61 - .L_60)
	.align		4
.L_60:
        /*00ac*/ 	.word	index@(_ZN2at6native29vectorized_elementwise_kernelILi8EZZNS0_61_GLOBAL__N__ae8afa13_23_FlattenIndicesKernel_cu_7dd49032_311421_flatten_indices_implINS2_18CUDAKernelLauncherEiLl0EEENS_6TensorERKS5_N3c108ArrayRefIlEEENKUlvE0_clEvEUllE_St5arrayIPcLm2EEEEviT0_T1_)
        /*00b0*/ 	.word	0x00000004


	//----- nvinfo : EIATTR_FRAME_SIZE
	.align		4
.L_61:
        /*00b4*/ 	.byte	0x04, 0x11
        /*00b6*/ 	.short	(.L_63 - .L_62)
	.align		4
.L_62:
        /*00b8*/ 	.word	index@(_ZN2at6native29vectorized_elementwise_kernelILi8EZZNS0_61_GLOBAL__N__ae8afa13_23_FlattenIndicesKernel_cu_7dd49032_311421_flatten_indices_implINS2_18CUDAKernelLauncherEiLl0EEENS_6TensorERKS5_N3c108ArrayRefIlEEENKUlvE0_clEvEUllE_St5arrayIPcLm2EEEEviT0_T1_)
        /*00bc*/ 	.word	0x00000000


	//----- nvinfo : EIATTR_REGCOUNT
	.align		4
.L_63:
        /*00c0*/ 	.byte	0x04, 0x2f
        /*00c2*/ 	.short	(.L_65 - .L_64)
	.align		4
.L_64:
        /*00c4*/ 	.word	index@(_ZN2at6native29vectorized_elementwise_kernelILi4EZZNS0_61_GLOBAL__N__ae8afa13_23_FlattenIndicesKernel_cu_7dd49032_311421_flatten_indices_implINS2_18CUDAKernelLauncherEiLl0EEENS_6TensorERKS5_N3c108ArrayRefIlEEENKUlvE0_clEvEUllE_St5arrayIPcLm2EEEEviT0_T1_)
        /*00c8*/ 	.word	0x00000038


	//----- nvinfo : EIATTR_FRAME_SIZE
	.align		4
.L_65:
        /*00cc*/ 	.byte	0x04, 0x11
        /*00ce*/ 	.short	(.L_67 - .L_66)
	.align		4
.L_66:
        /*00d0*/ 	.word	index@(_ZN2at6native29vectorized_elementwise_kernelILi4EZZNS0_61_GLOBAL__N__ae8afa13_23_FlattenIndicesKernel_cu_7dd49032_311421_flatten_indices_implINS2_18CUDAKernelLauncherEiLl0EEENS_6TensorERKS5_N3c108ArrayRefIlEEENKUlvE0_clEvEUllE_St5arrayIPcLm2EEEEviT0_T1_)
        /*00d4*/ 	.word	0x00000000


	//----- nvinfo : EIATTR_REGCOUNT
	.align		4
.L_67:
        /*00d8*/ 	.byte	0x04, 0x2f
        /*00da*/ 	.short	(.L_69 - .L_68)
	.align		4
.L_68:
        /*00dc*/ 	.word	index@(_ZN2at6native29vectorized_elementwise_kernelILi2EZZNS0_61_GLOBAL__N__ae8afa13_23_FlattenIndicesKernel_cu_7dd49032_311421_flatten_indices_implINS2_18CUDAKernelLauncherEiLl0EEENS_6TensorERKS5_N3c108ArrayRefIlEEENKUlvE0_clEvEUllE_St5arrayIPcLm2EEEEviT0_T1_)
        /*00e0*/ 	.word	0x00000038


	//----- nvinfo : EIATTR_FRAME_SIZE
	.align		4
.L_69:
        /*00e4*/ 	.byte	0x04, 0x11
        /*00e6*/ 	.short	(.L_71 - .L_70)
	.align		4
.L_70:
        /*00e8*/ 	.word	index@(_ZN2at6native29vectorized_elementwise_kernelILi2EZZNS0_61_GLOBAL__N__ae8afa13_23_FlattenIndicesKernel_cu_7dd49032_311421_flatten_indices_implINS2_18CUDAKernelLauncherEiLl0EEENS_6TensorERKS5_N3c108ArrayRefIlEEENKUlvE0_clEvEUllE_St5arrayIPcLm2EEEEviT0_T1_)
        /*00ec*/ 	.word	0x00000000


	//----- nvinfo : EIATTR_REGCOUNT
	.align		4
.L_71:
        /*00f0*/ 	.byte	0x04, 0x2f
        /*00f2*/ 	.short	(.L_73 - .L_72)
	.align		4
.L_72:
        /*00f4*/ 	.word	index@(_ZN2at6native27unrolled_elementwise_kernelIZZNS0_61_GLOBAL__N__ae8afa13_23_FlattenIndicesKernel_cu_7dd49032_311421_flatten_indices_implINS2_18CUDAKernelLauncherEiLl0EEENS_6TensorERKS5_N3c108ArrayRefIlEEENKUlvE0_clEvEUllE_St5arrayIPcLm2EELi4E23TrivialOffsetCalculatorILi1EjESH_NS0_6memory15LoadWithoutCastENSI_16StoreWithoutCastEEEviT_T0_T2_T3_T4_T5_)
        /*00f8*/ 	.word	0x00000020


	//----- nvinfo : EIATTR_FRAME_SIZE
	.align		4
.L_73:
        /*00fc*/ 	.byte	0x04, 0x11
        /*00fe*/ 	.short	(.L_75 - .L_74)
	.align		4
.L_74:
        /*0100*/ 	.word	index@(_ZN2at6native27unrolled_elementwise_kernelIZZNS0_61_GLOBAL__N__ae8afa13_23_FlattenIndicesKernel_cu_7dd49032_311421_flatten_indices_implINS2_18CUDAKernelLauncherEiLl0EEENS_6TensorERKS5_N3c108ArrayRefIlEEENKUlvE0_clEvEUllE_St5arrayIPcLm2EELi4E23TrivialOffsetCalculatorILi1EjESH_NS0_6memory15LoadWithoutCastENSI_16StoreWithoutCastEEEviT_T0_T2_T3_T4_T5_)
        /*0104*/ 	.word	0x00000000


	//----- nvinfo : EIATTR_REGCOUNT
	.align		4
.L_75:
        /*0108*/ 	.byte	0x04, 0x2f
        /*010a*/ 	.short	(.L_77 - .L_76)
	.align		4
.L_76:
        /*010c*/ 	.word	index@(_ZN2at6native18elementwise_kernelILi128ELi2EZNS0_22gpu_kernel_impl_nocastIZZNS0_61_GLOBAL__N__ae8afa13_23_FlattenIndicesKernel_cu_7dd49032_311421_flatten_indices_implINS3_18CUDAKernelLauncherEiLl0EEENS_6TensorERKS6_N3c108ArrayRefIlEEENKUlvE0_clEvEUllE_EEvRNS_18TensorIteratorBaseERKT_EUliE_EEviT1_)
        /*0110*/ 	.word	0x00000038


	//----- nvinfo : EIATTR_FRAME_SIZE
	.align		4
.L_77:
        /*0114*/ 	.byte	0x04, 0x11
        /*0116*/ 	.short	(.L_79 - .L_78)
	.align		4
.L_78:
        /*0118*/ 	.word	index@(_ZN2at6native18elementwise_kernelILi128ELi2EZNS0_22gpu_kernel_impl_nocastIZZNS0_61_GLOBAL__N__ae8afa13_23_FlattenIndicesKernel_cu_7dd49032_311421_flatten_indices_implINS3_18CUDAKernelLauncherEiLl0EEENS_6TensorERKS6_N3c108ArrayRefIlEEENKUlvE0_clEvEUllE_EEvRNS_18TensorIteratorBaseERKT_EUliE_EEviT1_)
        /*011c*/ 	.word	0x00000000


	//----- nvinfo : EIATTR_REGCOUNT
	.align		4
.L_79:
        /*0120*/ 	.byte	0x04, 0x2f
        /*0122*/ 	.short	(.L_81 - .L_80)
	.align		4
.L_80:
        /*0124*/ 	.word	index@(_ZN2at6native27unrolled_elementwise_kernelIZZNS0_61_GLOBAL__N__ae8afa13_23_FlattenIndicesKernel_cu_7dd49032_311421_flatten_indices_implINS2_18CUDAKernelLauncherEiLl0EEENS_6TensorERKS5_N3c108ArrayRefIlEEENKUlvE0_clEvEUllE_St5arrayIPcLm2EELi4E23TrivialOffsetCalculatorILi1EjESH_NS0_6memory12LoadWithCastILi1EEENSI_13StoreWithCastILi1EEEEEviT_T0_T2_T3_T4_T5_)
        /*0128*/ 	.word	0x00000030


	//----- nvinfo : EIATTR_FRAME_SIZE
	.align		4
.L_81:
        /*012c*/ 	.byte	0x04, 0x11
        /*012e*/ 	.short	(.L_83 - .L_82)
	.align		4
.L_82:
        /*0130*/ 	.word	index@(_ZN2at6native27unrolled_elementwise_kernelIZZNS0_61_GLOBAL__N__ae8afa13_23_FlattenIndicesKernel_cu_7dd49032_311421_flatten_indices_implINS2_18CUDAKernelLauncherEiLl0EEENS_6TensorERKS5_N3c108ArrayRefIlEEENKUlvE0_clEvEUllE_St5arrayIPcLm2EELi4E23TrivialOffsetCalculatorILi1EjESH_NS0_6memory12LoadWithCastILi1EEENSI_13StoreWithCastILi1EEEEEviT_T0_T2_T3_T4_T5_)
        /*0134*/ 	.word	0x00000000


	//----- nvinfo : EIATTR_REGCOUNT
	.align		4
.L_83:
        /*0138*/ 	.byte	0x04, 0x2f
        /*013a*/ 	.short	(.L_85 - .L_84)
	.align		4
.L_84:
        /*013c*/ 	.word	index@(_ZN2at6native18elementwise_kernelILi128ELi4EZNS0_15gpu_kernel_implIZZNS0_61_GLOBAL__N__ae8afa13_23_FlattenIndicesKernel_cu_7dd49032_311421_flatten_indices_implINS3_18CUDAKernelLauncherEiLl0EEENS_6TensorERKS6_N3c108ArrayRefIlEEENKUlvE0_clEvEUllE_EEvRNS_18TensorIteratorBaseERKT_EUliE_EEviT1_)
        /*0140*/ 	.word	0x00000038


	//----- nvinfo : EIATTR_FRAME_SIZE
	.align		4
.L_85:
        /*0144*/ 	.byte	0x04, 0x11
        /*0146*/ 	.short	(.L_87 - .L_86)
	.align		4
.L_86:
        /*0148*/ 	.word	index@(_ZN2at6native18elementwise_kernelILi128ELi4EZNS0_15gpu_kernel_implIZZNS0_61_GLOBAL__N__ae8afa13_23_FlattenIndicesKernel_cu_7dd49032_311421_flatten_indices_implINS3_18CUDAKernelLauncherEiLl0EEENS_6TensorERKS6_N3c108ArrayRefIlEEENKUlvE0_clEvEUllE_EEvRNS_18TensorIteratorBaseERKT_EUliE_EEviT1_)
        /*014c*/ 	.word	0x00000000


	//----- nvinfo : EIATTR_REGCOUNT
	.align		4
.L_87:
        /*0150*/ 	.byte	0x04, 0x2f
        /*0152*/ 	.short	(.L_89 - .L_88)
	.align		4
.L_88:
        /*0154*/ 	.word	index@(_ZN2at6native29vectorized_elementwise_kernelILi8EZZNS0_61_GLOBAL__N__ae8afa13_23_FlattenIndicesKernel_cu_7dd49032_311421_flatten_indices_implINS2_18CUDAKernelLauncherElLl8EEENS_6TensorERKS5_N3c108ArrayRefIlEEENKUlvE0_clEvEUllE_St5arrayIPcLm2EEEEviT0_T1_)
        /*0158*/ 	.word	0x00000004


	//----- nvinfo : EIATTR_FRAME_SIZE
	.align		4
.L_89:
        /*015c*/ 	.byte	0x04, 0x11
        /*015e*/ 	.short	(.L_91 - .L_90)
	.align		4
.L_90:
        /*0160*/ 	.word	index@(_ZN2at6native29vectorized_elementwise_kernelILi8EZZNS0_61_GLOBAL__N__ae8afa13_23_FlattenIndicesKernel_cu_7dd49032_311421_flatten_indices_implINS2_18CUDAKernelLauncherElLl8EEENS_6TensorERKS5_N3c108ArrayRefIlEEENKUlvE0_clEvEUllE_St5arrayIPcLm2EEEEviT0_T1_)
        /*0164*/ 	.word	0x00000000


	//----- nvinfo : EIATTR_REGCOUNT
	.align		4
.L_91:
        /*0168*/ 	.byte	0x04, 0x2f
        /*016a*/ 	.short	(.L_93 - .L_92)
	.align		4
.L_92:
        /*016c*/ 	.word	index@(_ZN2at6native29vectorized_elementwise_kernelILi4EZZNS0_61_GLOBAL__N__ae8afa13_23_FlattenIndicesKernel_cu_7dd49032_311421_flatten_indices_implINS2_18CUDAKernelLauncherElLl8EEENS_6TensorERKS5_N3c108ArrayRefIlEEENKUlvE0_clEvEUllE_St5arrayIPcLm2EEEEviT0_T1_)
        /*0170*/ 	.word	0x00000028


	//----- nvinfo : EIATTR_FRAME_SIZE
	.align		4
.L_93:
        /*0174*/ 	.byte	0x04, 0x11
        /*0176*/ 	.short	(.L_95 - .L_94)
	.align		4
.L_94:
        /*0178*/ 	.word	index@(_ZN2at6native29vectorized_elementwise_kernelILi4EZZNS0_61_GLOBAL__N__ae8afa13_23_FlattenIndicesKernel_cu_7dd49032_311421_flatten_indices_implINS2_18CUDAKernelLauncherElLl8EEENS_6TensorERKS5_N3c108ArrayRefIlEEENKUlvE0_clEvEUllE_St5arrayIPcLm2EEEEviT0_T1_)
        /*017c*/ 	.word	0x00000068


	//----- nvinfo : EIATTR_REGCOUNT
	.align		4
.L_95:
        /*0180*/ 	.byte	0x04, 0x2f
        /*0182*/ 	.short	(.L_97 - .L_96)
	.align		4
.L_96:
        /*0184*/ 	.word	index@(_ZN2at6native29vectorized_elementwise_kernelILi2EZZNS0_61_GLOBAL__N__ae8afa13_23_FlattenIndicesKernel_cu_7dd49032_311421_flatten_indices_implINS2_18CUDAKernelLauncherElLl8EEENS_6TensorERKS5_N3c108ArrayRefIlEEENKUlvE0_clEvEUllE_St5arrayIPcLm2EEEEviT0_T1_)
        /*0188*/ 	.word	0x00000028


	//----- nvinfo : EIATTR_FRAME_SIZE
	.align		4
.L_97:
        /*018c*/ 	.byte	0x04, 0x11
        /*018e*/ 	.short	(.L_99 - .L_98)
	.align		4
.L_98:
        /*0190*/ 	.word	index@(_ZN2at6native29vectorized_elementwise_kernelILi2EZZNS0_61_GLOBAL__N__ae8afa13_23_FlattenIndicesKernel_cu_7dd49032_311421_flatten_indices_implINS2_18CUDAKernelLauncherElLl8EEENS_6TensorERKS5_N3c108ArrayRefIlEEENKUlvE0_clEvEUllE_St5arrayIPcLm2EEEEviT0_T1_)
        /*0194*/ 	.word	0x00000068


	//----- nvinfo : EIATTR_REGCOUNT
	.align		4
.L_99:
        /*0198*/ 	.byte	0x04, 0x2f
        /*019a*/ 	.short	(.L_101 - .L_100)
	.align		4
.L_100:
        /*019c*/ 	.word	index@(_ZN2at6native27unrolled_elementwise_kernelIZZNS0_61_GLOBAL__N__ae8afa13_23_FlattenIndicesKernel_cu_7dd49032_311421_flatten_indices_implINS2_18CUDAKernelLauncherElLl8EEENS_6TensorERKS5_N3c108ArrayRefIlEEENKUlvE0_clEvEUllE_St5arrayIPcLm2EELi4E23TrivialOffsetCalculatorILi1EjESH_NS0_6memory15LoadWithoutCastENSI_16StoreWithoutCastEEEviT_T0_T2_T3_T4_T5_)
        /*01a0*/ 	.word	0x00000020


	//----- nvinfo : EIATTR_FRAME_SIZE
	.align		4
.L_101:
        /*01a4*/ 	.byte	0x04, 0x11
        /*01a6*/ 	.short	(.L_103 - .L_102)
	.align		4
.L_102:
        /*01a8*/ 	.word	index@(_ZN2at6native27unrolled_elementwise_kernelIZZNS0_61_GLOBAL__N__ae8afa13_23_FlattenIndicesKernel_cu_7dd49032_311421_flatten_indices_implINS2_18CUDAKernelLauncherElLl8EEENS_6TensorERKS5_N3c108ArrayRefIlEEENKUlvE0_clEvEUllE_St5arrayIPcLm2EELi4E23TrivialOffsetCalculatorILi1EjESH_NS0_6memory15LoadWithoutCastENSI_16StoreWithoutCastEEEviT_T0_T2_T3_T4_T5_)
        /*01ac*/ 	.word	0x00000068


	//----- nvinfo : EIATTR_REGCOUNT
	.align		4
.L_103:
        /*01b0*/ 	.byte	0x04, 0x2f
        /*01b2*/ 	.short	(.L_105 - .L_104)
	.align		4
.L_104:
        /*01b4*/ 	.word	index@(_ZN2at6native18elementwise_kernelILi128ELi2EZNS0_22gpu_kernel_impl_nocastIZZNS0_61_GLOBAL__N__ae8afa13_23_FlattenIndicesKernel_cu_7dd49032_311421_flatten_indices_implINS3_18CUDAKernelLauncherElLl8EEENS_6TensorERKS6_N3c108ArrayRefIlEEENKUlvE0_clEvEUllE_EEvRNS_18TensorIteratorBaseERKT_EUliE_EEviT1_)
        /*01b8*/ 	.word	0x0000002e


	//----- nvinfo : EIATTR_FRAME_SIZE
	.align		4
.L_105:
        /*01bc*/ 	.byte	0x04, 0x11
        /*01be*/ 	.short	(.L_107 - .L_106)
	.align		4
.L_106:
        /*01c0*/ 	.word	index@(_ZN2at6native18elementwise_kernelILi128ELi2EZNS0_22gpu_kernel_impl_nocastIZZNS0_61_GLOBAL__N__ae8afa13_23_FlattenIndicesKernel_cu_7dd49032_311421_flatten_indices_implINS3_18CUDAKernelLauncherElLl8EEENS_6TensorERKS6_N3c108ArrayRefIlEEENKUlvE0_clEvEUllE_EEvRNS_18TensorIteratorBaseERKT_EUliE_EEviT1_)
        /*01c4*/ 	.word	0x00000000


	//----- nvinfo : EIATTR_REGCOUNT
	.align		4
.L_107:
        /*01c8*/ 	.byte	0x04, 0x2f
        /*01ca*/ 	.short	(.L_109 - .L_108)
	.align		4
.L_108:
        /*01cc*/ 	.word	index@(_ZN2at6native27unrolled_elementwise_kernelIZZNS0_61_GLOBAL__N__ae8afa13_23_FlattenIndicesKernel_cu_7dd49032_311421_flatten_indices_implINS2_18CUDAKernelLauncherElLl8EEENS_6TensorERKS5_N3c108ArrayRefIlEEENKUlvE0_clEvEUllE_St5arrayIPcLm2EELi4E23TrivialOffsetCalculatorILi1EjESH_NS0_6memory12LoadWithCastILi1EEENSI_13StoreWithCastILi1EEEEEviT_T0_T2_T3_T4_T5_)
        /*01d0*/ 	.word	0x00000028


	//----- nvinfo : EIATTR_FRAME_SIZE
	.align		4
.L_109:
        /*01d4*/ 	.byte	0x04, 0x11
        /*01d6*/ 	.short	(.L_111 - .L_110)
	.align		4
.L_110:
        /*01d8*/ 	.word	index@(_ZN2at6native27unrolled_elementwise_kernelIZZNS0_61_GLOBAL__N__ae8afa13_23_FlattenIndicesKernel_cu_7dd49032_311421_flatten_indices_implINS2_18CUDAKernelLauncherElLl8EEENS_6TensorERKS5_N3c108ArrayRefIlEEENKUlvE0_clEvEUllE_St5arrayIPcLm2EELi4E23TrivialOffsetCalculatorILi1EjESH_NS0_6memory12LoadWithCastILi1EEENSI_13StoreWithCastILi1EEEEEviT_T0_T2_T3_T4_T5_)
        /*01dc*/ 	.word	0x00000068


	//----- nvinfo : EIATTR_REGCOUNT
	.align		4
.L_111:
        /*01e0*/ 	.byte	0x04, 0x2f
        /*01e2*/ 	.short	(.L_113 - .L_112)
	.align		4
.L_112:
        /*01e4*/ 	.word	index@(_ZN2at6native18elementwise_kernelILi128ELi4EZNS0_15gpu_kernel_implIZZNS0_61_GLOBAL__N__ae8afa13_23_FlattenIndicesKernel_cu_7dd49032_311421_flatten_indices_implINS3_18CUDAKernelLauncherElLl8EEENS_6TensorERKS6_N3c108ArrayRefIlEEENKUlvE0_clEvEUllE_EEvRNS_18TensorIteratorBaseERKT_EUliE_EEviT1_)
        /*01e8*/ 	.word	0x00000038


	//----- nvinfo : EIATTR_FRAME_SIZE
	.align		4
.L_113:
        /*01ec*/ 	.byte	0x04, 0x11
        /*01ee*/ 	.short	(.L_115 - .L_114)
	.align		4
.L_114:
        /*01f0*/ 	.word	index@(_ZN2at6native18elementwise_kernelILi128ELi4EZNS0_15gpu_kernel_implIZZNS0_61_GLOBAL__N__ae8afa13_23_FlattenIndicesKernel_cu_7dd49032_311421_flatten_indices_implINS3_18CUDAKernelLauncherElLl8EEENS_6TensorERKS6_N3c108ArrayRefIlEEENKUlvE0_clEvEUllE_EEvRNS_18TensorIteratorBaseERKT_EUliE_EEviT1_)
        /*01f4*/ 	.word	0x00000000


	//----- nvinfo : EIATTR_REGCOUNT
	.align		4
.L_115:
        /*01f8*/ 	.byte	0x04, 0x2f
        /*01fa*/ 	.short	(.L_117 - .L_116)
	.align		4
.L_116:
        /*01fc*/ 	.word	index@(_ZN2at6native29vectorized_elementwise_kernelILi8EZZNS0_61_GLOBAL__N__ae8afa13_23_FlattenIndicesKernel_cu_7dd49032_311421_flatten_indices_implINS2_18CUDAKernelLauncherElLl0EEENS_6TensorERKS5_N3c108ArrayRefIlEEENKUlvE0_clEvEUllE_St5arrayIPcLm2EEEEviT0_T1_)
        /*0200*/ 	.word	0x00000004


	//----- nvinfo : EIATTR_FRAME_SIZE
	.align		4
.L_117:
        /*0204*/ 	.byte	0x04, 0x11
        /*0206*/ 	.short	(.L_119 - .L_118)
	.align		4
.L_118:
        /*0208*/ 	.word	index@(_ZN2at6native29vectorized_elementwise_kernelILi8EZZNS0_61_GLOBAL__N__ae8afa13_23_FlattenIndicesKernel_cu_7dd49032_311421_flatten_indices_implINS2_18CUDAKernelLauncherElLl0EEENS_6TensorERKS5_N3c108ArrayRefIlEEENKUlvE0_clEvEUllE_St5arrayIPcLm2EEEEviT0_T1_)
        /*020c*/ 	.word	0x00000000


	//----- nvinfo : EIATTR_REGCOUNT
	.align		4
.L_119:
        /*0210*/ 	.byte	0x04, 0x2f
        /*0212*/ 	.short	(.L_121 - .L_120)
	.align		4
.L_120:
        /*0214*/ 	.word	index@(_ZN2at6native29vectorized_elementwise_kernelILi4EZZNS0_61_GLOBAL__N__ae8afa13_23_FlattenIndicesKernel_cu_7dd49032_311421_flatten_indices_implINS2_18CUDAKernelLauncherElLl0EEENS_6TensorERKS5_N3c108ArrayRefIlEEENKUlvE0_clEvEUllE_St5arrayIPcLm2EEEEviT0_T1_)
        /*0218*/ 	.word	0x00000038


	//----- nvinfo : EIATTR_FRAME_SIZE
	.align		4
.L_121:
        /*021c*/ 	.byte	0x04, 0x11
        /*021e*/ 	.short	(.L_123 - .L_122)
	.align		4
.L_122:
        /*0220*/ 	.word	index@(_ZN2at6native29vectorized_elementwise_kernelILi4EZZNS0_61_GLOBAL__N__ae8afa13_23_FlattenIndicesKernel_cu_7dd49032_311421_flatten_indices_implINS2_18CUDAKernelLauncherElLl0EEENS_6TensorERKS5_N3c108ArrayRefIlEEENKUlvE0_clEvEUllE_St5arrayIPcLm2EEEEviT0_T1_)
        /*0224*/ 	.word	0x00000000


	//----- nvinfo : EIATTR_REGCOUNT
	.align		4
.L_123:
        /*0228*/ 	.byte	0x04, 0x2f
        /*022a*/ 	.short	(.L_125 - .L_124)
	.align		4
.L_124:
        /*022c*/ 	.word	index@(_ZN2at6native29vectorized_elementwise_kernelILi2EZZNS0_61_GLOBAL__N__ae8afa13_23_FlattenIndicesKernel_cu_7dd49032_311421_flatten_indices_implINS2_18CUDAKernelLauncherElLl0EEENS_6TensorERKS5_N3c108ArrayRefIlEEENKUlvE0_clEvEUllE_St5arrayIPcLm2EEEEviT0_T1_)
        /*0230*/ 	.word	0x00000038


	//----- nvinfo : EIATTR_FRAME_SIZE
	.align		4
.L_125:
        /*0234*/ 	.byte	0x04, 0x11
        /*0236*/ 	.short	(.L_127 - .L_126)
	.align		4
.L_126:
        /*0238*/ 	.word	index@(_ZN2at6native29vectorized_elementwise_kernelILi2EZZNS0_61_GLOBAL__N__ae8afa13_23_FlattenIndicesKernel_cu_7dd49032_311421_flatten_indices_implINS2_18CUDAKernelLauncherElLl0EEENS_6TensorERKS5_N3c108ArrayRefIlEEENKUlvE0_clEvEUllE_St5arrayIPcLm2EEEEviT0_T1_)
        /*023c*/ 	.word	0x00000000


	//----- nvinfo : EIATTR_REGCOUNT
	.align		4
.L_127:
        /*0240*/ 	.byte	0x04, 0x2f
        /*0242*/ 	.short	(.L_129 - .L_128)
	.align		4
.L_128:
        /*0244*/ 	.word	index@(_ZN2at6native27unrolled_elementwise_kernelIZZNS0_61_GLOBAL__N__ae8afa13_23_FlattenIndicesKernel_cu_7dd49032_311421_flatten_indices_implINS2_18CUDAKernelLauncherElLl0EEENS_6TensorERKS5_N3c108ArrayRefIlEEENKUlvE0_clEvEUllE_St5arrayIPcLm2EELi4E23TrivialOffsetCalculatorILi1EjESH_NS0_6memory15LoadWithoutCastENSI_16StoreWithoutCastEEEviT_T0_T2_T3_T4_T5_)
        /*0248*/ 	.word	0x00000020


	//----- nvinfo : EIATTR_FRAME_SIZE
	.align		4
.L_129:
        /*024c*/ 	.byte	0x04, 0x11
        /*024e*/ 	.short	(.L_131 - .L_130)
	.align		4
.L_130:
        /*0250*/ 	.word	index@(_ZN2at6native27unrolled_elementwise_kernelIZZNS0_61_GLOBAL__N__ae8afa13_23_FlattenIndicesKernel_cu_7dd49032_311421_flatten_indices_implINS2_18CUDAKernelLauncherElLl0EEENS_6TensorERKS5_N3c108ArrayRefIlEEENKUlvE0_clEvEUllE_St5arrayIPcLm2EELi4E23TrivialOffsetCalculatorILi1EjESH_NS0_6memory15LoadWithoutCastENSI_16StoreWithoutCastEEEviT_T0_T2_T3_T4_T5_)
        /*0254*/ 	.word	0x00000000


	//----- nvinfo : EIATTR_REGCOUNT
	.align		4
.L_131:
        /*0258*/ 	.byte	0x04, 0x2f
        /*025a*/ 	.short	(.L_133 - .L_132)
	.align		4
.L_132:
        /*025c*/ 	.word	index@(_ZN2at6native18elementwise_kernelILi128ELi2EZNS0_22gpu_kernel_impl_nocastIZZNS0_61_GLOBAL__N__ae8afa13_23_FlattenIndicesKernel_cu_7dd49032_311421_flatten_indices_implINS3_18CUDAKernelLauncherElLl0EEENS_6TensorERKS6_N3c108ArrayRefIlEEENKUlvE0_clEvEUllE_EEvRNS_18TensorIteratorBaseERKT_EUliE_EEviT1_)
        /*0260*/ 	.word	0x00000038


	//----- nvinfo : EIATTR_FRAME_SIZE
	.align		4
.L_133:
        /*0264*/ 	.byte	0x04, 0x11
        /*0266*/ 	.short	(.L_135 - .L_134)
	.align		4
.L_134:
        /*0268*/ 	.word	index@(_ZN2at6native18elementwise_kernelILi128ELi2EZNS0_22gpu_kernel_impl_nocastIZZNS0_61_GLOBAL__N__ae8afa13_23_FlattenIndicesKernel_cu_7dd49032_311421_flatten_indices_implINS3_18CUDAKernelLauncherElLl0EEENS_6TensorERKS6_N3c108ArrayRefIlEEENKUlvE0_clEvEUllE_EEvRNS_18TensorIteratorBaseERKT_EUliE_EEviT1_)
        /*026c*/ 	.word	0x00000000


	//----- nvinfo : EIATTR_REGCOUNT
	.align		4
.L_135:
        /*0270*/ 	.byte	0x04, 0x2f
        /*0272*/ 	.short	(.L_137 - .L_136)
	.align		4
.L_136:
        /*0274*/ 	.word	index@(_ZN2at6native27unrolled_elementwise_kernelIZZNS0_61_GLOBAL__N__ae8afa13_23_FlattenIndicesKernel_cu_7dd49032_311421_flatten_indices_implINS2_18CUDAKernelLauncherElLl0EEENS_6TensorERKS5_N3c108ArrayRefIlEEENKUlvE0_clEvEUllE_St5arrayIPcLm2EELi4E23TrivialOffsetCalculatorILi1EjESH_NS0_6memory12LoadWithCastILi1EEENSI_13StoreWithCastILi1EEEEEviT_T0_T2_T3_T4_T5_)
        /*0278*/ 	.word	0x00000030


	//----- nvinfo : EIATTR_FRAME_SIZE
	.align		4
.L_137:
        /*027c*/ 	.byte	0x04, 0x11
        /*027e*/ 	.short	(.L_139 - .L_138)
	.align		4
.L_138:
        /*0280*/ 	.word	index@(_ZN2at6native27unrolled_elementwise_kernelIZZNS0_61_GLOBAL__N__ae8afa13_23_FlattenIndicesKernel_cu_7dd49032_311421_flatten_indices_implINS2_18CUDAKernelLauncherElLl0EEENS_6TensorERKS5_N3c108ArrayRefIlEEENKUlvE0_clEvEUllE_St5arrayIPcLm2EELi4E23TrivialOffsetCalculatorILi1EjESH_NS0_6memory12LoadWithCastILi1EEENSI_13StoreWithCastILi1EEEEEviT_T0_T2_T3_T4_T5_)
        /*0284*/ 	.word	0x00000000


	//----- nvinfo : EIATTR_REGCOUNT
	.align		4
.L_139:
        /*0288*/ 	.byte	0x04, 0x2f
        /*028a*/ 	.short	(.L_141 - .L_140)
	.align		4
.L_140:
        /*028c*/ 	.word	index@(_ZN2at6native18elementwise_kernelILi128ELi4EZNS0_15gpu_kernel_implIZZNS0_61_GLOBAL__N__ae8afa13_23_FlattenIndicesKernel_cu_7dd49032_311421_flatten_indices_implINS3_18CUDAKernelLauncherElLl0EEENS_6TensorERKS6_N3c108ArrayRefIlEEENKUlvE0_clEvEUllE_EEvRNS_18TensorIteratorBaseERKT_EUliE_EEviT1_)
        /*0290*/ 	.word	0x0000003e


	//----- nvinfo : EIATTR_FRAME_SIZE
	.align		4
.L_141:
        /*0294*/ 	.byte	0x04, 0x11
        /*0296*/ 	.short	(.L_143 - .L_142)
	.align		4
.L_142:
        /*0298*/ 	.word	index@(_ZN2at6native18elementwise_kernelILi128ELi4EZNS0_15gpu_kernel_implIZZNS0_61_GLOBAL__N__ae8afa13_23_FlattenIndicesKernel_cu_7dd49032_311421_flatten_indices_implINS3_18CUDAKernelLauncherElLl0EEENS_6TensorERKS6_N3c108ArrayRefIlEEENKUlvE0_clEvEUllE_EEvRNS_18TensorIteratorBaseERKT_EUliE_EEviT1_)
        /*029c*/ 	.word	0x00000000


	//----- nvinfo : EIATTR_MIN_STACK_SIZE
	.align		4
.L_143:
        /*02a0*/ 	.byte	0x04, 0x12
        /*02a2*/ 	.short	(.L_145 - .L_144)
	.align		4
.L_144:
        /*02a4*/ 	.word	index@(_ZN2at6native18elementwise_kernelILi128ELi4EZNS0_15gpu_kernel_implIZZNS0_61_GLOBAL__N__ae8afa13_23_FlattenIndicesKernel_cu_7dd49032_311421_flatten_indices_implINS3_18CUDAKernelLauncherElLl0EEENS_6TensorERKS6_N3c108ArrayRefIlEEENKUlvE0_clEvEUllE_EEvRNS_18TensorIteratorBaseERKT_EUliE_EEviT1_)
        /*02a8*/ 	.word	0x00000000


	//----- nvinfo : EIATTR_MIN_STACK_SIZE
	.align		4
.L_145:
        /*02ac*/ 	.byte	0x04, 0x12
        /*02ae*/ 	.short	(.L_147 - .L_146)
	.align		4
.L_146:
        /*02b0*/ 	.word	index@(_ZN2at6native27unrolled_elementwise_kernelIZZNS0_61_GLOBAL__N__ae8afa13_23_FlattenIndicesKernel_cu_7dd49032_311421_flatten_indices_implINS2_18CUDAKernelLauncherElLl0EEENS_6TensorERKS5_N3c108ArrayRefIlEEENKUlvE0_clEvEUllE_St5arrayIPcLm2EELi4E23TrivialOffsetCalculatorILi1EjESH_NS0_6memory12LoadWithCastILi1EEENSI_13StoreWithCastILi1EEEEEviT_T0_T2_T3_T4_T5_)
        /*02b4*/ 	.word	0x00000000


	//----- nvinfo : EIATTR_MIN_STACK_SIZE
	.align		4
.L_147:
        /*02b8*/ 	.byte	0x04, 0x12
        /*02ba*/ 	.short	(.L_149 - .L_148)
	.align		4
.L_148:
        /*02bc*/ 	.word	index@(_ZN2at6native18elementwise_kernelILi128ELi2EZNS0_22gpu_kernel_impl_nocastIZZNS0_61_GLOBAL__N__ae8afa13_23_FlattenIndicesKernel_cu_7dd49032_311421_flatten_indices_implINS3_18CUDAKernelLauncherElLl0EEENS_6TensorERKS6_N3c108ArrayRefIlEEENKUlvE0_clEvEUllE_EEvRNS_18TensorIteratorBaseERKT_EUliE_EEviT1_)
        /*02c0*/ 	.word	0x00000000


	//----- nvinfo : EIATTR_MIN_STACK_SIZE
	.align		4
.L_149:
        /*02c4*/ 	.byte	0x04, 0x12
        /*02c6*/ 	.short	(.L_151 - .L_150)
	.align		4
.L_150:
        /*02c8*/ 	.word	index@(_ZN2at6native27unrolled_elementwise_kernelIZZNS0_61_GLOBAL__N__ae8afa13_23_FlattenIndicesKernel_cu_7dd49032_311421_flatten_indices_implINS2_18CUDAKernelLauncherElLl0EEENS_6TensorERKS5_N3c108ArrayRefIlEEENKUlvE0_clEvEUllE_St5arrayIPcLm2EELi4E23TrivialOffsetCalculatorILi1EjESH_NS0_6memory15LoadWithoutCastENSI_16StoreWithoutCastEEEviT_T0_T2_T3_T4_T5_)
        /*02cc*/ 	.word	0x00000000


	//----- nvinfo : EIATTR_MIN_STACK_SIZE
	.align		4
.L_151:
        /*02d0*/ 	.byte	0x04, 0x12
        /*02d2*/ 	.short	(.L_153 - .L_152)
	.align		4
.L_152:
        /*02d4*/ 	.word	index@(_ZN2at6native29vectorized_elementwise_kernelILi2EZZNS0_61_GLOBAL__N__ae8afa13_23_FlattenIndicesKernel_cu_7dd49032_311421_flatten_indices_implINS2_18CUDAKernelLauncherElLl0EEENS_6TensorERKS5_N3c108ArrayRefIlEEENKUlvE0_clEvEUllE_St5arrayIPcLm2EEEEviT0_T1_)
        /*02d8*/ 	.word	0x00000000


	//----- nvinfo : EIATTR_MIN_STACK_SIZE
	.align		4
.L_153:
        /*02dc*/ 	.byte	0x04, 0x12
        /*02de*/ 	.short	(.L_155 - .L_154)
	.align		4
.L_154:
        /*02e0*/ 	.word	index@(_ZN2at6native29vectorized_elementwise_kernelILi4EZZNS0_61_GLOBAL__N__ae8afa13_23_FlattenIndicesKernel_cu_7dd49032_311421_flatten_indices_implINS2_18CUDAKernelLauncherElLl0EEENS_6TensorERKS5_N3c108ArrayRefIlEEENKUlvE0_clEvEUllE_St5arrayIPcLm2EEEEviT0_T1_)
        /*02e4*/ 	.word	0x00000000


	//----- nvinfo : EIATTR_MIN_STACK_SIZE
	.align		4
.L_155:
        /*02e8*/ 	.byte	0x04, 0x12
        /*02ea*/ 	.short	(.L_157 - .L_156)
	.align		4
.L_156:
        /*02ec*/ 	.word	index@(_ZN2at6native29vectorized_elementwise_kernelILi8EZZNS0_61_GLOBAL__N__ae8afa13_23_FlattenIndicesKernel_cu_7dd49032_311421_flatten_indices_implINS2_18CUDAKernelLauncherElLl0EEENS_6TensorERKS5_N3c108ArrayRefIlEEENKUlvE0_clEvEUllE_St5arrayIPcLm2EEEEviT0_T1_)
        /*02f0*/ 	.word	0x00000000


	//----- nvinfo : EIATTR_MIN_STACK_SIZE
	.align		4
.L_157:
        /*02f4*/ 	.byte	0x04, 0x12
        /*02f6*/ 	.short	(.L_159 - .L_158)
	.align		4
.L_158:
        /*02f8*/ 	.word	index@(_ZN2at6native18elementwise_kernelILi128ELi4EZNS0_15gpu_kernel_implIZZNS0_61_GLOBAL__N__ae8afa13_23_FlattenIndicesKernel_cu_7dd49032_311421_flatten_indices_implINS3_18CUDAKernelLauncherElLl8EEENS_6TensorERKS6_N3c108ArrayRefIlEEENKUlvE0_clEvEUllE_EEvRNS_18TensorIteratorBaseERKT_EUliE_EEviT1_)
        /*02fc*/ 	.word	0x00000000


	//----- nvinfo : EIATTR_MIN_STACK_SIZE
	.align		4
.L_159:
        /*0300*/ 	.byte	0x04, 0x12
        /*0302*/ 	.short	(.L_161 - .L_160)
	.align		4
.L_160:
        /*0304*/ 	.word	index@(_ZN2at6native27unrolled_elementwise_kernelIZZNS0_61_GLOBAL__N__ae8afa13_23_FlattenIndicesKernel_cu_7dd49032_311421_flatten_indices_implINS2_18CUDAKernelLauncherElLl8EEENS_6TensorERKS5_N3c108ArrayRefIlEEENKUlvE0_clEvEUllE_St5arrayIPcLm2EELi4E23TrivialOffsetCalculatorILi1EjESH_NS0_6memory12LoadWithCastILi1EEENSI_13StoreWithCastILi1EEEEEviT_T0_T2_T3_T4_T5_)
        /*0308*/ 	.word	0x00000068


	//----- nvinfo : EIATTR_MIN_STACK_SIZE
	.align		4
.L_161:
        /*030c*/ 	.byte	0x04, 0x12
        /*030e*/ 	.short	(.L_163 - .L_162)
	.align		4
.L_162:
        /*0310*/ 	.word	index@(_ZN2at6native18elementwise_kernelILi128ELi2EZNS0_22gpu_kernel_impl_nocastIZZNS0_61_GLOBAL__N__ae8afa13_23_FlattenIndicesKernel_cu_7dd49032_311421_flatten_indices_implINS3_18CUDAKernelLauncherElLl8EEENS_6TensorERKS6_N3c108ArrayRefIlEEENKUlvE0_clEvEUllE_EEvRNS_18TensorIteratorBaseERKT_EUliE_EEviT1_)
        /*0314*/ 	.word	0x00000000


	//----- nvinfo : EIATTR_MIN_STACK_SIZE
	.align		4
.L_163:
        /*0318*/ 	.byte	0x04, 0x12
        /*031a*/ 	.short	(.L_165 - .L_164)
	.align		4
.L_164:
        /*031c*/ 	.word	index@(_ZN2at6native27unrolled_elementwise_kernelIZZNS0_61_GLOBAL__N__ae8afa13_23_FlattenIndicesKernel_cu_7dd49032_311421_flatten_indices_implINS2_18CUDAKernelLauncherElLl8EEENS_6TensorERKS5_N3c108ArrayRefIlEEENKUlvE0_clEvEUllE_St5arrayIPcLm2EELi4E23TrivialOffsetCalculatorILi1EjESH_NS0_6memory15LoadWithoutCastENSI_16StoreWithoutCastEEEviT_T0_T2_T3_T4_T5_)
        /*0320*/ 	.word	0x00000068


	//----- nvinfo : EIATTR_MIN_STACK_SIZE
	.align		4
.L_165:
        /*0324*/ 	.byte	0x04, 0x12
        /*0326*/ 	.short	(.L_167 - .L_166)
	.align		4
.L_166:
        /*0328*/ 	.word	index@(_ZN2at6native29vectorized_elementwise_kernelILi2EZZNS0_61_GLOBAL__N__ae8afa13_23_FlattenIndicesKernel_cu_7dd49032_311421_flatten_indices_implINS2_18CUDAKernelLauncherElLl8EEENS_6TensorERKS5_N3c108ArrayRefIlEEENKUlvE0_clEvEUllE_St5arrayIPcLm2EEEEviT0_T1_)
        /*032c*/ 	.word	0x00000068


	//----- nvinfo : EIATTR_MIN_STACK_SIZE
	.align		4
.L_167:
        /*0330*/ 	.byte	0x04, 0x12
        /*0332*/ 	.short	(.L_169 - .L_168)
	.align		4
.L_168:
        /*0334*/ 	.word	index@(_ZN2at6native29vectorized_elementwise_kernelILi4EZZNS0_61_GLOBAL__N__ae8afa13_23_FlattenIndicesKernel_cu_7dd49032_311421_flatten_indices_implINS2_18CUDAKernelLauncherElLl8EEENS_6TensorERKS5_N3c108ArrayRefIlEEENKUlvE0_clEvEUllE_St5arrayIPcLm2EEEEviT0_T1_)
        /*0338*/ 	.word	0x00000068


	//----- nvinfo : EIATTR_MIN_STACK_SIZE
	.align		4
.L_169:
        /*033c*/ 	.byte	0x04, 0x12
        /*033e*/ 	.short	(.L_171 - .L_170)
	.align		4
.L_170:
        /*0340*/ 	.word	index@(_ZN2at6native29vectorized_elementwise_kernelILi8EZZNS0_61_GLOBAL__N__ae8afa13_23_FlattenIndicesKernel_cu_7dd49032_311421_flatten_indices_implINS2_18CUDAKernelLauncherElLl8EEENS_6TensorERKS5_N3c108ArrayRefIlEEENKUlvE0_clEvEUllE_St5arrayIPcLm2EEEEviT0_T1_)
        /*0344*/ 	.word	0x00000000


	//----- nvinfo : EIATTR_MIN_STACK_SIZE
	.align		4
.L_171:
        /*0348*/ 	.byte	0x04, 0x12
        /*034a*/ 	.short	(.L_173 - .L_172)
	.align		4
.L_172:
        /*034c*/ 	.word	index@(_ZN2at6native18elementwise_kernelILi128ELi4EZNS0_15gpu_kernel_implIZZNS0_61_GLOBAL__N__ae8afa13_23_FlattenIndicesKernel_cu_7dd49032_311421_flatten_indices_implINS3_18CUDAKernelLauncherEiLl0EEENS_6TensorERKS6_N3c108ArrayRefIlEEENKUlvE0_clEvEUllE_EEvRNS_18TensorIteratorBaseERKT_EUliE_EEviT1_)
        /*0350*/ 	.word	0x00000000


	//----- nvinfo : EIATTR_MIN_STACK_SIZE
	.align		4
.L_173:
        /*0354*/ 	.byte	0x04, 0x12
        /*0356*/ 	.short	(.L_175 - .L_174)
	.align		4
.L_174:
        /*0358*/ 	.word	index@(_ZN2at6native27unrolled_elementwise_kernelIZZNS0_61_GLOBAL__N__ae8afa13_23_FlattenIndicesKernel_cu_7dd49032_311421_flatten_indices_implINS2_18CUDAKernelLauncherEiLl0EEENS_6TensorERKS5_N3c108ArrayRefIlEEENKUlvE0_clEvEUllE_St5arrayIPcLm2EELi4E23TrivialOffsetCalculatorILi1EjESH_NS0_6memory12LoadWithCastILi1EEENSI_13StoreWithCastILi1EEEEEviT_T0_T2_T3_T4_T5_)
        /*035c*/ 	.word	0x00000000


	//----- nvinfo : EIATTR_MIN_STACK_SIZE
	.align		4
.L_175:
        /*0360*/ 	.byte	0x04, 0x12
        /*0362*/ 	.short	(.L_177 - .L_176)
	.align		4
.L_176:
        /*0364*/ 	.word	index@(_ZN2at6native18elementwise_kernelILi128ELi2EZNS0_22gpu_kernel_impl_nocastIZZNS0_61_GLOBAL__N__ae8afa13_23_FlattenIndicesKernel_cu_7dd49032_311421_flatten_indices_implINS3_18CUDAKernelLauncherEiLl0EEENS_6TensorERKS6_N3c108ArrayRefIlEEENKUlvE0_clEvEUllE_EEvRNS_18TensorIteratorBaseERKT_EUliE_EEviT1_)
        /*0368*/ 	.word	0x00000000


	//----- nvinfo : EIATTR_MIN_STACK_SIZE
	.align		4
.L_177:
        /*036c*/ 	.byte	0x04, 0x12
        /*036e*/ 	.short	(.L_179 - .L_178)
	.align		4
.L_178:
        /*0370*/ 	.word	index@(_ZN2at6native27unrolled_elementwise_kernelIZZNS0_61_GLOBAL__N__ae8afa13_23_FlattenIndicesKernel_cu_7dd49032_311421_flatten_indices_implINS2_18CUDAKernelLauncherEiLl0EEENS_6TensorERKS5_N3c108ArrayRefIlEEENKUlvE0_clEvEUllE_St5arrayIPcLm2EELi4E23TrivialOffsetCalculatorILi1EjESH_NS0_6memory15LoadWithoutCastENSI_16StoreWithoutCastEEEviT_T0_T2_T3_T4_T5_)
        /*0374*/ 	.word	0x00000000


	//----- nvinfo : EIATTR_MIN_STACK_SIZE
	.align		4
.L_179:
        /*0378*/ 	.byte	0x04, 0x12
        /*037a*/ 	.short	(.L_181 - .L_180)
	.align		4
.L_180:
        /*037c*/ 	.word	index@(_ZN2at6native29vectorized_elementwise_kernelILi2EZZNS0_61_GLOBAL__N__ae8afa13_23_FlattenIndicesKernel_cu_7dd49032_311421_flatten_indices_implINS2_18CUDAKernelLauncherEiLl0EEENS_6TensorERKS5_N3c108ArrayRefIlEEENKUlvE0_clEvEUllE_St5arrayIPcLm2EEEEviT0_T1_)
        /*0380*/ 	.word	0x00000000


	//----- nvinfo : EIATTR_MIN_STACK_SIZE
	.align		4
.L_181:
        /*0384*/ 	.byte	0x04, 0x12
        /*0386*/ 	.short	(.L_183 - .L_182)
	.align		4
.L_182:
        /*0388*/ 	.word	index@(_ZN2at6native29vectorized_elementwise_kernelILi4EZZNS0_61_GLOBAL__N__ae8afa13_23_FlattenIndicesKernel_cu_7dd49032_311421_flatten_indices_implINS2_18CUDAKernelLauncherEiLl0EEENS_6TensorERKS5_N3c108ArrayRefIlEEENKUlvE0_clEvEUllE_St5arrayIPcLm2EEEEviT0_T1_)
        /*038c*/ 	.word	0x00000000


	//----- nvinfo : EIATTR_MIN_STACK_SIZE
	.align		4
.L_183:
        /*0390*/ 	.byte	0x04, 0x12
        /*0392*/ 	.short	(.L_185 - .L_184)
	.align		4
.L_184:
        /*0394*/ 	.word	index@(_ZN2at6native29vectorized_elementwise_kernelILi8EZZNS0_61_GLOBAL__N__ae8afa13_23_FlattenIndicesKernel_cu_7dd49032_311421_flatten_indices_implINS2_18CUDAKernelLauncherEiLl0EEENS_6TensorERKS5_N3c108ArrayRefIlEEENKUlvE0_clEvEUllE_St5arrayIPcLm2EEEEviT0_T1_)
        /*0398*/ 	.word	0x00000000


	//----- nvinfo : EIATTR_MIN_STACK_SIZE
	.align		4
.L_185:
        /*039c*/ 	.byte	0x04, 0x12
        /*039e*/ 	.short	(.L_187 - .L_186)
	.align		4
.L_186:
        /*03a0*/ 	.word	index@(_ZN2at6native18elementwise_kernelILi128ELi4EZNS0_15gpu_kernel_implIZZNS0_61_GLOBAL__N__ae8afa13_23_FlattenIndicesKernel_cu_7dd49032_311421_flatten_indices_implINS3_18CUDAKernelLauncherEiLl8EEENS_6TensorERKS6_N3c108ArrayRefIlEEENKUlvE0_clEvEUllE_EEvRNS_18TensorIteratorBaseERKT_EUliE_EEviT1_)
        /*03a4*/ 	.word	0x00000000


	//----- nvinfo : EIATTR_MIN_STACK_SIZE
	.align		4
.L_187:
        /*03a8*/ 	.byte	0x04, 0x12
        /*03aa*/ 	.short	(.L_189 - .L_188)
	.align		4
.L_188:
        /*03ac*/ 	.word	index@(_ZN2at6native27unrolled_elementwise_kernelIZZNS0_61_GLOBAL__N__ae8afa13_23_FlattenIndicesKernel_cu_7dd49032_311421_flatten_indices_implINS2_18CUDAKernelLauncherEiLl8EEENS_6TensorERKS5_N3c108ArrayRefIlEEENKUlvE0_clEvEUllE_St5arrayIPcLm2EELi4E23TrivialOffsetCalculatorILi1EjESH_NS0_6memory12LoadWithCastILi1EEENSI_13StoreWithCastILi1EEEEEviT_T0_T2_T3_T4_T5_)
        /*03b0*/ 	.word	0x00000068


	//----- nvinfo : EIATTR_MIN_STACK_SIZE
	.align		4
.L_189:
        /*03b4*/ 	.byte	0x04, 0x12
        /*03b6*/ 	.short	(.L_191 - .L_190)
	.align		4
.L_190:
        /*03b8*/ 	.word	index@(_ZN2at6native18elementwise_kernelILi128ELi2EZNS0_22gpu_kernel_impl_nocastIZZNS0_61_GLOBAL__N__ae8afa13_23_FlattenIndicesKernel_cu_7dd49032_311421_flatten_indices_implINS3_18CUDAKernelLauncherEiLl8EEENS_6TensorERKS6_N3c108ArrayRefIlEEENKUlvE0_clEvEUllE_EEvRNS_18TensorIteratorBaseERKT_EUliE_EEviT1_)
        /*03bc*/ 	.word	0x00000000


	//----- nvinfo : EIATTR_MIN_STACK_SIZE
	.align		4
.L_191:
        /*03c0*/ 	.byte	0x04, 0x12
        /*03c2*/ 	.short	(.L_193 - .L_192)
	.align		4
.L_192:
        /*03c4*/ 	.word	index@(_ZN2at6native27unrolled_elementwise_kernelIZZNS0_61_GLOBAL__N__ae8afa13_23_FlattenIndicesKernel_cu_7dd49032_311421_flatten_indices_implINS2_18CUDAKernelLauncherEiLl8EEENS_6TensorERKS5_N3c108ArrayRefIlEEENKUlvE0_clEvEUllE_St5arrayIPcLm2EELi4E23TrivialOffsetCalculatorILi1EjESH_NS0_6memory15LoadWithoutCastENSI_16StoreWithoutCastEEEviT_T0_T2_T3_T4_T5_)
        /*03c8*/ 	.word	0x00000068


	//----- nvinfo : EIATTR_MIN_STACK_SIZE
	.align		4
.L_193:
        /*03cc*/ 	.byte	0x04, 0x12
        /*03ce*/ 	.short	(.L_195 - .L_194)
	.align		4
.L_194:
        /*03d0*/ 	.word	index@(_ZN2at6native29vectorized_elementwise_kernelILi2EZZNS0_61_GLOBAL__N__ae8afa13_23_FlattenIndicesKernel_cu_7dd49032_311421_flatten_indices_implINS2_18CUDAKernelLauncherEiLl8EEENS_6TensorERKS5_N3c108ArrayRefIlEEENKUlvE0_clEvEUllE_St5arrayIPcLm2EEEEviT0_T1_)
        /*03d4*/ 	.word	0x00000068


	//----- nvinfo : EIATTR_MIN_STACK_SIZE
	.align		4
.L_195:
        /*03d8*/ 	.byte	0x04, 0x12
        /*03da*/ 	.short	(.L_197 - .L_196)
	.align		4
.L_196:
        /*03dc*/ 	.word	index@(_ZN2at6native29vectorized_elementwise_kernelILi4EZZNS0_61_GLOBAL__N__ae8afa13_23_FlattenIndicesKernel_cu_7dd49032_311421_flatten_indices_implINS2_18CUDAKernelLauncherEiLl8EEENS_6TensorERKS5_N3c108ArrayRefIlEEENKUlvE0_clEvEUllE_St5arrayIPcLm2EEEEviT0_T1_)
        /*03e0*/ 	.word	0x00000068


	//----- nvinfo : EIATTR_MIN_STACK_SIZE
	.align		4
.L_197:
        /*03e4*/ 	.byte	0x04, 0x12
        /*03e6*/ 	.short	(.L_199 - .L_198)
	.align		4
.L_198:
        /*03e8*/ 	.word	index@(_ZN2at6native29vectorized_elementwise_kernelILi8EZZNS0_61_GLOBAL__N__ae8afa13_23_FlattenIndicesKernel_cu_7dd49032_311421_flatten_indices_implINS2_18CUDAKernelLauncherEiLl8EEENS_6TensorERKS5_N3c108ArrayRefIlEEENKUlvE0_clEvEUllE_St5arrayIPcLm2EEEEviT0_T1_)
        /*03ec*/ 	.word	0x00000000
.L_199:


//--------------------- .nv.compat                --------------------------
	.section	.nv.compat,"",@"SHT_CUDA_COMPAT_INFO"
	.align	4
        /*0000*/ 	.byte	0x02, 0x09, 0x01, 0x00, 0x02, 0x02, 0x01, 0x00, 0x02, 0x05, 0x05, 0x00, 0x03, 0x07, 0x01, 0x01
        /*0010*/ 	.byte	0x02, 0x03, 0x00, 0x00, 0x02, 0x06, 0x01, 0x00, 0x04, 0x0b, 0x08, 0x00, 0x00, 0x00, 0x00, 0x00
        /*0020*/ 	.byte	0x00, 0x00, 0x00, 0x00


//--------------------- .nv.info._ZN2at6native18elementwise_kernelILi128ELi4EZNS0_15gpu_kernel_implIZZNS0_61_GLOBAL__N__ae8afa13_23_FlattenIndicesKernel_cu_7dd49032_311421_flatten_indices_implINS3_18CUDAKernelLauncherElLl0EEENS_6TensorERKS6_N3c108ArrayRefIlEEENKUlvE0_clEvEUllE_EEvRNS_18TensorIteratorBaseERKT_EUliE_EEviT1_ --------------------------
	.section	.nv.info._ZN2at6native18elementwise_kernelILi128ELi4EZNS0_15gpu_kernel_implIZZNS0_61_GLOBAL__N__ae8afa13_23_FlattenIndicesKernel_cu_7dd49032_311421_flatten_indices_implINS3_18CUDAKernelLauncherElLl0EEENS_6TensorERKS6_N3c108ArrayRefIlEEENKUlvE0_clEvEUllE_EEvRNS_18TensorIteratorBaseERKT_EUliE_EEviT1_,"",@"SHT_CUDA_INFO"
	.sectionflags	@""
	.align	4


	//----- nvinfo : EIATTR_CUDA_API_VERSION
	.align		4
        /*0000*/ 	.byte	0x04, 0x37
        /*0002*/ 	.short	(.L_201 - .L_200)
.L_200:
        /*0004*/ 	.word	0x00000082


	//----- nvinfo : EIATTR_KPARAM_INFO
	.align		4
.L_201:
        /*0008*/ 	.byte	0x04, 0x17
        /*000a*/ 	.short	(.L_203 - .L_202)
.L_202:
        /*000c*/ 	.word	0x00000000
        /*0010*/ 	.short	0x0001
        /*0012*/ 	.short	0x0008
        /*0014*/ 	.byte	0x00, 0xf0, 0x21, 0x09


	//----- nvinfo : EIATTR_KPARAM_INFO
	.align		4
.L_203:
        /*0018*/ 	.byte	0x04, 0x17
        /*001a*/ 	.short	(.L_205 - .L_204)
.L_204:
        /*001c*/ 	.word	0x00000000
        /*0020*/ 	.short	0x0000
        /*0022*/ 	.short	0x0000
        /*0024*/ 	.byte	0x00, 0xf0, 0x11, 0x00


	//----- nvinfo : EIATTR_SPARSE_MMA_MASK
	.align		4
.L_205:
        /*0028*/ 	.byte	0x03, 0x50
        /*002a*/ 	.short	0x0000


	//----- nvinfo : EIATTR_MAXREG_COUNT
	.align		4
        /*002c*/ 	.byte	0x03, 0x1b
        /*002e*/ 	.short	0x0080


	//----- nvinfo : EIATTR_EXTERNS
	.align		4
        /*0030*/ 	.byte	0x04, 0x0f
        /*0032*/ 	.short	(.L_207 - .L_206)


	//   ....[0]....
	.align		4
.L_206:
        /*0034*/ 	.word	index@(__assertfail)


	//----- nvinfo : EIATTR_MERCURY_ISA_VERSION
	.align		4
.L_207:
        /*0038*/ 	.byte	0x03, 0x5f
        /*003a*/ 	.short	0x0101


	//----- nvinfo : EIATTR_VRC_CTA_INIT_COUNT
	.align		4
        /*003c*/ 	.byte	0x02, 0x4a
	.zero		1
	.zero		1


	//----- nvinfo : EIATTR_SYSCALL_OFFSETS
	.align		4
        /*0040*/ 	.byte	0x04, 0x46
        /*0042*/ 	.short	(.L_209 - .L_208)


	//   ....[0]....
.L_208:
        /*0044*/ 	.word	0x00002170


	//   ....[1]....
        /*0048*/ 	.word	0x00003cc0


	//   ....[2]....
        /*004c*/ 	.word	0x00005f40


	//   ....[3]....
        /*0050*/ 	.word	0x00007880


	//   ....[4]....
        /*0054*/ 	.word	0x00009c50


	//   ....[5]....
        /*0058*/ 	.word	0x0000b590


	//   ....[6]....
        /*005c*/ 	.word	0x0000d960


	//   ....[7]....
        /*0060*/ 	.word	0x0000f260


	//----- nvinfo : EIATTR_EXIT_INSTR_OFFSETS
	.align		4
.L_209:
        /*0064*/ 	.byte	0x04, 0x1c
        /*0066*/ 	.short	(.L_211 - .L_210)


	//   ....[0]....
.L_210:
        /*0068*/ 	.word	0x0000b870


	//   ....[1]....
        /*006c*/ 	.word	0x0000e800


	//   ....[2]....
        /*0070*/ 	.word	0x0000e820


	//   ....[3]....
        /*0074*/ 	.word	0x0000e8a0


	//   ....[4]....
        /*0078*/ 	.word	0x0000e8c0


	//   ....[5]....
        /*007c*/ 	.word	0x0000e8e0


	//   ....[6]....
        /*0080*/ 	.word	0x0000e970


	//   ....[7]....
        /*0084*/ 	.word	0x0000e9b0


	//   ....[8]....
        /*0088*/ 	.word	0x0000ea50


	//   ....[9]....
        /*008c*/ 	.word	0x0000eaa0


	//   ....[10]....
        /*0090*/ 	.word	0x0000ead0


	//   ....[11]....
        /*0094*/ 	.word	0x0000eb90


	//   ....[12]....
        /*0098*/ 	.word	0x0000ed00


	//   ....[13]....
        /*009c*/ 	.word	0x0000ee70


	//   ....[14]....
        /*00a0*/ 	.word	0x0000efd0


	//   ....[15]....
        /*00a4*/ 	.word	0x0000eff0


	//   ....[16]....
        /*00a8*/ 	.word	0x0000f010


	//   ....[17]....
        /*00ac*/ 	.word	0x0000f0c0


	//   ....[18]....
        /*00b0*/ 	.word	0x0000f100


	//   ....[19]....
        /*00b4*/ 	.word	0x0000f270


	//   ....[20]....
        /*00b8*/ 	.word	0x0000f380


	//   ....[21]....
        /*00bc*/ 	.word	0x0000f4c0


	//   ....[22]....
        /*00c0*/ 	.word	0x0000f500


	//----- nvinfo : EIATTR_MAX_THREADS
	.align		4
.L_211:
        /*00c4*/ 	.byte	0x04, 0x05
        /*00c6*/ 	.short	(.L_213 - .L_212)
.L_212:
        /*00c8*/ 	.word	0x00000080
        /*00cc*/ 	.word	0x00000001
        /*00d0*/ 	.word	0x00000001


	//----- nvinfo : EIATTR_CRS_STACK_SIZE
	.align		4
.L_213:
        /*00d4*/ 	.byte	0x04, 0x1e
        /*00d6*/ 	.short	(.L_215 - .L_214)
.L_214:
        /*00d8*/ 	.word	0x00000000


	//----- nvinfo : EIATTR_CBANK_PARAM_SIZE
	.align		4
.L_215:
        /*00dc*/ 	.byte	0x03, 0x19
        /*00de*/ 	.short	0x0250


	//----- nvinfo : EIATTR_PARAM_CBANK
	.align		4
        /*00e0*/ 	.byte	0x04, 0x0a
        /*00e2*/ 	.short	(.L_217 - .L_216)
	.align		4
.L_216:
        /*00e4*/ 	.word	index@(.nv.constant0._ZN2at6native18elementwise_kernelILi128ELi4EZNS0_15gpu_kernel_implIZZNS0_61_GLOBAL__N__ae8afa13_23_FlattenIndicesKernel_cu_7dd49032_311421_flatten_indices_implINS3_18CUDAKernelLauncherElLl0EEENS_6TensorERKS6_N3c108ArrayRefIlEEENKUlvE0_clEvEUllE_EEvRNS_18TensorIteratorBaseERKT_EUliE_EEviT1_)
        /*00e8*/ 	.short	0x0380
        /*00ea*/ 	.short	0x0250


	//----- nvinfo : EIATTR_SW_WAR
	.align		4
.L_217:
        /*00ec*/ 	.byte	0x04, 0x36
        /*00ee*/ 	.short	(.L_219 - .L_218)
.L_218:
        /*00f0*/ 	.word	0x00000008
.L_219:


//--------------------- .nv.info._ZN2at6native27unrolled_elementwise_kernelIZZNS0_61_GLOBAL__N__ae8afa13_23_FlattenIndicesKernel_cu_7dd49032_311421_flatten_indices_implINS2_18CUDAKernelLauncherElLl0EEENS_6TensorERKS5_N3c108ArrayRefIlEEENKUlvE0_clEvEUllE_St5arrayIPcLm2EELi4E23TrivialOffsetCalculatorILi1EjESH_NS0_6memory12LoadWithCastILi1EEENSI_13StoreWithCastILi1EEEEEviT_T0_T2_T3_T4_T5_ --------------------------
	.section	.nv.info._ZN2at6native27unrolled_elementwise_kernelIZZNS0_61_GLOBAL__N__ae8afa13_23_FlattenIndicesKernel_cu_7dd49032_311421_flatten_indices_implINS2_18CUDAKernelLauncherElLl0EEENS_6TensorERKS5_N3c108ArrayRefIlEEENKUlvE0_clEvEUllE_St5arrayIPcLm2EELi4E23TrivialOffsetCalculatorILi1EjESH_NS0_6memory12LoadWithCastILi1EEENSI_13StoreWithCastILi1EEEEEviT_T0_T2_T3_T4_T5_,"",@"SHT_CUDA_INFO"
	.sectionflags	@""
	.align	4


	//----- nvinfo : EIATTR_CUDA_API_VERSION
	.align		4
        /*0000*/ 	.byte	0x04, 0x37
        /*0002*/ 	.short	(.L_221 - .L_220)
.L_220:
        /*0004*/ 	.word	0x00000082


	//----- nvinfo : EIATTR_KPARAM_INFO
	.align		4
.L_221:
        /*0008*/ 	.byte	0x04, 0x17
        /*000a*/ 	.short	(.L_223 - .L_222)
.L_222:
        /*000c*/ 	.word	0x00000000
        /*0010*/ 	.short	0x0006
        /*0012*/ 	.short	0x0054
        /*0014*/ 	.byte	0x00, 0xf0, 0x21, 0x00


	//----- nvinfo : EIATTR_KPARAM_INFO
	.align		4
.L_223:
        /*0018*/ 	.byte	0x04, 0x17
        /*001a*/ 	.short	(.L_225 - .L_224)
.L_224:
        /*001c*/ 	.word	0x00000000
        /*0020*/ 	.short	0x0005
        /*0022*/ 	.short	0x004c
        /*0024*/ 	.byte	0x00, 0xf0, 0x21, 0x00


	//----- nvinfo : EIATTR_KPARAM_INFO
	.align		4
.L_225:
        /*0028*/ 	.byte	0x04, 0x17
        /*002a*/ 	.short	(.L_227 - .L_226)
.L_226:
        /*002c*/ 	.word	0x00000000
        /*0030*/ 	.short	0x0004
        /*0032*/ 	.short	0x0049
        /*0034*/ 	.byte	0x00, 0xf0, 0x05, 0x00


	//----- nvinfo : EIATTR_KPARAM_INFO
	.align		4
.L_227:
        /*0038*/ 	.byte	0x04, 0x17
        /*003a*/ 	.short	(.L_229 - .L_228)
.L_228:
        /*003c*/ 	.word	0x00000000
        /*0040*/ 	.short	0x0003
        /*0042*/ 	.short	0x0048
        /*0044*/ 	.byte	0x00, 0xf0, 0x05, 0x00


	//----- nvinfo : EIATTR_KPARAM_INFO
	.align		4
.L_229:
        /*0048*/ 	.byte	0x04, 0x17
        /*004a*/ 	.short	(.L_231 - .L_230)
.L_230:
        /*004c*/ 	.word	0x00000000
        /*0050*/ 	.short	0x0002
        /*0052*/ 	.short	0x0038
        /*0054*/ 	.byte	0x00, 0xf0, 0x41, 0x00


	//----- nvinfo : EIATTR_KPARAM_INFO
	.align		4
.L_231:
        /*0058*/ 	.byte	0x04, 0x17
        /*005a*/ 	.short	(.L_233 - .L_232)
.L_232:
        /*005c*/ 	.word	0x00000000
        /*0060*/ 	.short	0x0001
        /*0062*/ 	.short	0x0008
        /*0064*/ 	.byte	0x00, 0xf0, 0xc1, 0x00


	//----- nvinfo : EIATTR_KPARAM_INFO
	.align		4
.L_233:
        /*0068*/ 	.byte	0x04, 0x17
        /*006a*/ 	.short	(.L_235 - .L_234)
.L_234:
        /*006c*/ 	.word	0x00000000
        /*0070*/ 	.short	0x0000
        /*0072*/ 	.short	0x0000
        /*0074*/ 	.byte	0x00, 0xf0, 0x11, 0x00


	//----- nvinfo : EIATTR_SPARSE_MMA_MASK
	.align		4
.L_235:
        /*0078*/ 	.byte	0x03, 0x50
        /*007a*/ 	.short	0x0000


	//----- nvinfo : EIATTR_MAXREG_COUNT
	.align		4
        /*007c*/ 	.byte	0x03, 0x1b
        /*007e*/ 	.short	0x00ff


	//----- nvinfo : EIATTR_EXTERNS
	.align		4
        /*0080*/ 	.byte	0x04, 0x0f
        /*0082*/ 	.short	(.L_237 - .L_236)


	//   ....[0]....
	.align		4
.L_236:
        /*0084*/ 	.word	index@(__assertfail)


	//----- nvinfo : EIATTR_MERCURY_ISA_VERSION
	.align		4
.L_237:
        /*0088*/ 	.byte	0x03, 0x5f
        /*008a*/ 	.short	0x0101


	//----- nvinfo : EIATTR_VRC_CTA_INIT_COUNT
	.align		4
        /*008c*/ 	.byte	0x02, 0x4a
	.zero		1
	.zero		1


	//----- nvinfo : EIATTR_SYSCALL_OFFSETS
	.align		4
        /*0090*/ 	.byte	0x04, 0x46
        /*0092*/ 	.short	(.L_239 - .L_238)


	//   ....[0]....
.L_238:
        /*0094*/ 	.word	0x00000e20


	//   ....[1]....
        /*0098*/ 	.word	0x00001db0


	//   ....[2]....
        /*009c*/ 	.word	0x00002c90


	//   ....[3]....
        /*00a0*/ 	.word	0x00003b70


	//   ....[4]....
        /*00a4*/ 	.word	0x000080e0


	//   ....[5]....
        /*00a8*/ 	.word	0x00008e00


	//   ....[6]....
        /*00ac*/ 	.word	0x00009c80


	//   ....[7]....
        /*00b0*/ 	.word	0x0000aae0


	//----- nvinfo : EIATTR_EXIT_INSTR_OFFSETS
	.align		4
.L_239:
        /*00b4*/ 	.byte	0x04, 0x1c
        /*00b6*/ 	.short	(.L_241 - .L_240)


	//   ....[0]....
.L_240:
        /*00b8*/ 	.word	0x00009f50


	//   ....[1]....
        /*00bc*/ 	.word	0x0000a080


	//   ....[2]....
        /*00c0*/ 	.word	0x0000a0a0


	//   ....[3]....
        /*00c4*/ 	.word	0x0000a120


	//   ....[4]....
        /*00c8*/ 	.word	0x0000a140


	//   ....[5]....
        /*00cc*/ 	.word	0x0000a160


	//   ....[6]....
        /*00d0*/ 	.word	0x0000a1f0


	//   ....[7]....
        /*00d4*/ 	.word	0x0000a230


	//   ....[8]....
        /*00d8*/ 	.word	0x0000a2d0


	//   ....[9]....
        /*00dc*/ 	.word	0x0000a320


	//   ....[10]....
        /*00e0*/ 	.word	0x0000a350


	//   ....[11]....
        /*00e4*/ 	.word	0x0000a410


	//   ....[12]....
        /*00e8*/ 	.word	0x0000a580


	//   ....[13]....
        /*00ec*/ 	.word	0x0000a6f0


	//   ....[14]....
        /*00f0*/ 	.word	0x0000a850


	//   ....[15]....
        /*00f4*/ 	.word	0x0000a870


	//   ....[16]....
        /*00f8*/ 	.word	0x0000a890


	//   ....[17]....
        /*00fc*/ 	.word	0x0000a940


	//   ....[18]....
        /*0100*/ 	.word	0x0000a980


	//   ....[19]....
        /*0104*/ 	.word	0x0000aaf0


	//   ....[20]....
        /*0108*/ 	.word	0x0000ac00


	//   ....[21]....
        /*010c*/ 	.word	0x0000ad40


	//   ....[22]....
        /*0110*/ 	.word	0x0000ad80


	//----- nvinfo : EIATTR_MAX_THREADS
	.align		4
.L_241:
        /*0114*/ 	.byte	0x04, 0x05
        /*0116*/ 	.short	(.L_243 - .L_242)
.L_242:
        /*0118*/ 	.word	0x00000080
        /*011c*/ 	.word	0x00000001
        /*0120*/ 	.word	0x00000001


	//----- nvinfo : EIATTR_CRS_STACK_SIZE
	.align		4
.L_243:
        /*0124*/ 	.byte	0x04, 0x1e
        /*0126*/ 	.short	(.L_245 - .L_244)
.L_244:
        /*0128*/ 	.word	0x00000000


	//----- nvinfo : EIATTR_CBANK_PARAM_SIZE
	.align		4
.L_245:
        /*012c*/ 	.byte	0x03, 0x19
        /*012e*/ 	.short	0x005c


	//----- nvinfo : EIATTR_PARAM_CBANK
	.align		4
        /*0130*/ 	.byte	0x04, 0x0a
        /*0132*/ 	.short	(.L_247 - .L_246)
	.align		4
.L_246:
        /*0134*/ 	.word	index@(.nv.constant0._ZN2at6native27unrolled_elementwise_kernelIZZNS0_61_GLOBAL__N__ae8afa13_23_FlattenIndicesKernel_cu_7dd49032_311421_flatten_indices_implINS2_18CUDAKernelLauncherElLl0EEENS_6TensorERKS5_N3c108ArrayRefIlEEENKUlvE0_clEvEUllE_St5arrayIPcLm2EELi4E23TrivialOffsetCalculatorILi1EjESH_NS0_6memory12LoadWithCastILi1EEENSI_13StoreWithCastILi1EEEEEviT_T0_T2_T3_T4_T5_)
        /*0138*/ 	.short	0x0380
        /*013a*/ 	.short	0x005c


	//----- nvinfo : EIATTR_SW_WAR
	.align		4
.L_247:
        /*013c*/ 	.byte	0x04, 0x36
        /*013e*/ 	.short	(.L_249 - .L_248)
.L_248:
        /*0140*/ 	.word	0x00000008
.L_249:


//--------------------- .nv.info._ZN2at6native18elementwise_kernelILi128ELi2EZNS0_22gpu_kernel_impl_nocastIZZNS0_61_GLOBAL__N__ae8afa13_23_FlattenIndicesKernel_cu_7dd49032_311421_flatten_indices_implINS3_18CUDAKernelLauncherElLl0EEENS_6TensorERKS6_N3c108ArrayRefIlEEENKUlvE0_clEvEUllE_EEvRNS_18TensorIteratorBaseERKT_EUliE_EEviT1_ --------------------------
	.section	.nv.info._ZN2at6native18elementwise_kernelILi128ELi2EZNS0_22gpu_kernel_impl_nocastIZZNS0_61_GLOBAL__N__ae8afa13_23_FlattenIndicesKernel_cu_7dd49032_311421_flatten_indices_implINS3_18CUDAKernelLauncherElLl0EEENS_6TensorERKS6_N3c108ArrayRefIlEEENKUlvE0_clEvEUllE_EEvRNS_18TensorIteratorBaseERKT_EUliE_EEviT1_,"",@"SHT_CUDA_INFO"
	.sectionflags	@""
	.align	4


	//----- nvinfo : EIATTR_CUDA_API_VERSION
	.align		4
        /*0000*/ 	.byte	0x04, 0x37
        /*0002*/ 	.short	(.L_251 - .L_250)
.L_250:
        /*0004*/ 	.word	0x00000082


	//----- nvinfo : EIATTR_KPARAM_INFO
	.align		4
.L_251:
        /*0008*/ 	.byte	0x04, 0x17
        /*000a*/ 	.short	(.L_253 - .L_252)
.L_252:
        /*000c*/ 	.word	0x00000000
        /*0010*/ 	.short	0x0001
        /*0012*/ 	.short	0x0008
        /*0014*/ 	.byte	0x00, 0xf0, 0x01, 0x09


	//----- nvinfo : EIATTR_KPARAM_INFO
	.align		4
.L_253:
        /*0018*/ 	.byte	0x04, 0x17
        /*001a*/ 	.short	(.L_255 - .L_254)
.L_254:
        /*001c*/ 	.word	0x00000000
        /*0020*/ 	.short	0x0000
        /*0022*/ 	.short	0x0000
        /*0024*/ 	.byte	0x00, 0xf0, 0x11, 0x00


	//----- nvinfo : EIATTR_SPARSE_MMA_MASK
	.align		4
.L_255:
        /*0028*/ 	.byte	0x03, 0x50
        /*002a*/ 	.short	0x0000


	//----- nvinfo : EIATTR_MAXREG_COUNT
	.align		4
        /*002c*/ 	.byte	0x03, 0x1b
        /*002e*/ 	.short	0x0080


	//----- nvinfo : EIATTR_MERCURY_ISA_VERSION
	.align		4
        /*0030*/ 	.byte	0x03, 0x5f
        /*0032*/ 	.short	0x0101


	//----- nvinfo : EIATTR_VRC_CTA_INIT_COUNT
	.align		4
        /*0034*/ 	.byte	0x02, 0x4a
	.zero		1
	.zero		1


	//----- nvinfo : EIATTR_EXIT_INSTR_OFFSETS
	.align		4
        /*0038*/ 	.byte	0x04, 0x1c
        /*003a*/ 	.short	(.L_257 - .L_256)


	//   ....[0]....
.L_256:
        /*003c*/ 	.word	0x00001070


	//   ....[1]....
        /*0040*/ 	.word	0x00001e70


	//   ....[2]....
        /*0044*/ 	.word	0x00001ea0


	//   ....[3]....
        /*0048*/ 	.word	0x00001ed0


	//   ....[4]....
        /*004c*/ 	.word	0x00004110


	//   ....[5]....
        /*0050*/ 	.word	0x000061e0


	//   ....[6]....
        /*0054*/ 	.word	0x000073e0


	//   ....[7]....
        /*0058*/ 	.word	0x00008550


	//----- nvinfo : EIATTR_MAX_THREADS
	.align		4
.L_257:
        /*005c*/ 	.byte	0x04, 0x05
        /*005e*/ 	.short	(.L_259 - .L_258)
.L_258:
        /*0060*/ 	.word	0x00000080
        /*0064*/ 	.word	0x00000001
        /*0068*/ 	.word	0x00000001


	//----- nvinfo : EIATTR_CRS_STACK_SIZE
	.align		4
.L_259:
        /*006c*/ 	.byte	0x04, 0x1e
        /*006e*/ 	.short	(.L_261 - .L_260)
.L_260:
        /*0070*/ 	.word	0x00000000


	//----- nvinfo : EIATTR_CBANK_PARAM_SIZE
	.align		4
.L_261:
        /*0074*/ 	.byte	0x03, 0x19
        /*0076*/ 	.short	0x0248


	//----- nvinfo : EIATTR_PARAM_CBANK
	.align		4
        /*0078*/ 	.byte	0x04, 0x0a
        /*007a*/ 	.short	(.L_263 - .L_262)
	.align		4
.L_262:
        /*007c*/ 	.word	index@(.nv.constant0._ZN2at6native18elementwise_kernelILi128ELi2EZNS0_22gpu_kernel_impl_nocastIZZNS0_61_GLOBAL__N__ae8afa13_23_FlattenIndicesKernel_cu_7dd49032_311421_flatten_indices_implINS3_18CUDAKernelLauncherElLl0EEENS_6TensorERKS6_N3c108ArrayRefIlEEENKUlvE0_clEvEUllE_EEvRNS_18TensorIteratorBaseERKT_EUliE_EEviT1_)
        /*0080*/ 	.short	0x0380
        /*0082*/ 	.short	0x0248


	//----- nvinfo : EIATTR_SW_WAR
	.align		4
.L_263:
        /*0084*/ 	.byte	0x04, 0x36
        /*0086*/ 	.short	(.L_265 - .L_264)
.L_264:
        /*0088*/ 	.word	0x00000008
.L_265:


//--------------------- .nv.info._ZN2at6native27unrolled_elementwise_kernelIZZNS0_61_GLOBAL__N__ae8afa13_23_FlattenIndicesKernel_cu_7dd49032_311421_flatten_indices_implINS2_18CUDAKernelLauncherElLl0EEENS_6TensorERKS5_N3c108ArrayRefIlEEENKUlvE0_clEvEUllE_St5arrayIPcLm2EELi4E23TrivialOffsetCalculatorILi1EjESH_NS0_6memory15LoadWithoutCastENSI_16StoreWithoutCastEEEviT_T0_T2_T3_T4_T5_ --------------------------
	.section	.nv.info._ZN2at6native27unrolled_elementwise_kernelIZZNS0_61_GLOBAL__N__ae8afa13_23_FlattenIndicesKernel_cu_7dd49032_311421_flatten_indices_implINS2_18CUDAKernelLauncherElLl0EEENS_6TensorERKS5_N3c108ArrayRefIlEEENKUlvE0_clEvEUllE_St5arrayIPcLm2EELi4E23TrivialOffsetCalculatorILi1EjESH_NS0_6memory15LoadWithoutCastENSI_16StoreWithoutCastEEEviT_T0_T2_T3_T4_T5_,"",@"SHT_CUDA_INFO"
	.sectionflags	@""
	.align	4


	//----- nvinfo : EIATTR_CUDA_API_VERSION
	.align		4
        /*0000*/ 	.byte	0x04, 0x37
        /*0002*/ 	.short	(.L_267 - .L_266)
.L_266:
        /*0004*/ 	.word	0x00000082


	//----- nvinfo : EIATTR_KPARAM_INFO
	.align		4
.L_267:
        /*0008*/ 	.byte	0x04, 0x17
        /*000a*/ 	.short	(.L_269 - .L_268)
.L_268:
        /*000c*/ 	.word	0x00000000
        /*0010*/ 	.short	0x0006
        /*0012*/ 	.short	0x004b
        /*0014*/ 	.byte	0x00, 0xf0, 0x05, 0x00


	//----- nvinfo : EIATTR_KPARAM_INFO
	.align		4
.L_269:
        /*0018*/ 	.byte	0x04, 0x17
        /*001a*/ 	.short	(.L_271 - .L_270)
.L_270:
        /*001c*/ 	.word	0x00000000
        /*0020*/ 	.short	0x0005
        /*0022*/ 	.short	0x004a
        /*0024*/ 	.byte	0x00, 0xf0, 0x05, 0x00


	//----- nvinfo : EIATTR_KPARAM_INFO
	.align		4
.L_271:
        /*0028*/ 	.byte	0x04, 0x17
        /*002a*/ 	.short	(.L_273 - .L_272)
.L_272:
        /*002c*/ 	.word	0x00000000
        /*0030*/ 	.short	0x0004
        /*0032*/ 	.short	0x0049
        /*0034*/ 	.byte	0x00, 0xf0, 0x05, 0x00


	//----- nvinfo : EIATTR_KPARAM_INFO
	.align		4
.L_273:
        /*0038*/ 	.byte	0x04, 0x17
        /*003a*/ 	.short	(.L_275 - .L_274)
.L_274:
        /*003c*/ 	.word	0x00000000
        /*0040*/ 	.short	0x0003
        /*0042*/ 	.short	0x0048
        /*0044*/ 	.byte	0x00, 0xf0, 0x05, 0x00


	//----- nvinfo : EIATTR_KPARAM_INFO
	.align		4
.L_275:
        /*0048*/ 	.byte	0x04, 0x17
        /*004a*/ 	.short	(.L_277 - .L_276)
.L_276:
        /*004c*/ 	.word	0x00000000
        /*0050*/ 	.short	0x0002
        /*0052*/ 	.short	0x0038
        /*0054*/ 	.byte	0x00, 0xf0, 0x41, 0x00


	//----- nvinfo : EIATTR_KPARAM_INFO
	.align		4
.L_277:
        /*0058*/ 	.byte	0x04, 0x17
        /*005a*/ 	.short	(.L_279 - .L_278)
.L_278:
        /*005c*/ 	.word	0x00000000
        /*0060*/ 	.short	0x0001
        /*0062*/ 	.short	0x0008
        /*0064*/ 	.byte	0x00, 0xf0, 0xc1, 0x00


	//----- nvinfo : EIATTR_KPARAM_INFO
	.align		4
.L_279:
        /*0068*/ 	.byte	0x04, 0x17
        /*006a*/ 	.short	(.L_281 - .L_280)
.L_280:
        /*006c*/ 	.word	0x00000000
        /*0070*/ 	.short	0x0000
        /*0072*/ 	.short	0x0000
        /*0074*/ 	.byte	0x00, 0xf0, 0x11, 0x00


	//----- nvinfo : EIATTR_SPARSE_MMA_MASK
	.align		4
.L_281:
        /*0078*/ 	.byte	0x03, 0x50
        /*007a*/ 	.short	0x0000


	//----- nvinfo : EIATTR_MAXREG_COUNT
	.align		4
        /*007c*/ 	.byte	0x03, 0x1b
        /*007e*/ 	.short	0x00ff


	//----- nvinfo : EIATTR_MERCURY_ISA_VERSION
	.align		4
        /*0080*/ 	.byte	0x03, 0x5f
        /*0082*/ 	.short	0x0101


	//----- nvinfo : EIATTR_VRC_CTA_INIT_COUNT
	.align		4
        /*0084*/ 	.byte	0x02, 0x4a
	.zero		1
	.zero		1


	//----- nvinfo : EIATTR_EXIT_INSTR_OFFSETS
	.align		4
        /*0088*/ 	.byte	0x04, 0x1c
        /*008a*/ 	.short	(.L_283 - .L_282)


	//   ....[0]....
.L_282:
        /*008c*/ 	.word	0x000041f0


	//   ....[1]....
        /*0090*/ 	.word	0x00004250


	//----- nvinfo : EIATTR_MAX_THREADS
	.align		4
.L_283:
        /*0094*/ 	.byte	0x04, 0x05
        /*0096*/ 	.short	(.L_285 - .L_284)
.L_284:
        /*0098*/ 	.word	0x00000080
        /*009c*/ 	.word	0x00000001
        /*00a0*/ 	.word	0x00000001


	//----- nvinfo : EIATTR_CRS_STACK_SIZE
	.align		4
.L_285:
        /*00a4*/ 	.byte	0x04, 0x1e
        /*00a6*/ 	.short	(.L_287 - .L_286)
.L_286:
        /*00a8*/ 	.word	0x00000000


	//----- nvinfo : EIATTR_CBANK_PARAM_SIZE
	.align		4
.L_287:
        /*00ac*/ 	.byte	0x03, 0x19
        /*00ae*/ 	.short	0x004c


	//----- nvinfo : EIATTR_PARAM_CBANK
	.align		4
        /*00b0*/ 	.byte	0x04, 0x0a
        /*00b2*/ 	.short	(.L_289 - .L_288)
	.align		4
.L_288:
        /*00b4*/ 	.word	index@(.nv.constant0._ZN2at6native27unrolled_elementwise_kernelIZZNS0_61_GLOBAL__N__ae8afa13_23_FlattenIndicesKernel_cu_7dd49032_311421_flatten_indices_implINS2_18CUDAKernelLauncherElLl0EEENS_6TensorERKS5_N3c108ArrayRefIlEEENKUlvE0_clEvEUllE_St5arrayIPcLm2EELi4E23TrivialOffsetCalculatorILi1EjESH_NS0_6memory15LoadWithoutCastENSI_16StoreWithoutCastEEEviT_T0_T2_T3_T4_T5_)
        /*00b8*/ 	.short	0x0380
        /*00ba*/ 	.short	0x004c


	//----- nvinfo : EIATTR_SW_WAR
	.align		4
.L_289:
        /*00bc*/ 	.byte	0x04, 0x36
        /*00be*/ 	.short	(.L_291 - .L_290)
.L_290:
        /*00c0*/ 	.word	0x00000008
.L_291:


//--------------------- .nv.info._ZN2at6native29vectorized_elementwise_kernelILi2EZZNS0_61_GLOBAL__N__ae8afa13_23_FlattenIndicesKernel_cu_7dd49032_311421_flatten_indices_implINS2_18CUDAKernelLauncherElLl0EEENS_6TensorERKS5_N3c108ArrayRefIlEEENKUlvE0_clEvEUllE_St5arrayIPcLm2EEEEviT0_T1_ --------------------------
	.section	.nv.info._ZN2at6native29vectorized_elementwise_kernelILi2EZZNS0_61_GLOBAL__N__ae8afa13_23_FlattenIndicesKernel_cu_7dd49032_311421_flatten_indices_implINS2_18CUDAKernelLauncherElLl0EEENS_6TensorERKS5_N3c108ArrayRefIlEEENKUlvE0_clEvEUllE_St5arrayIPcLm2EEEEviT0_T1_,"",@"SHT_CUDA_INFO"
	.sectionflags	@""
	.align	4


	//----- nvinfo : EIATTR_CUDA_API_VERSION
	.align		4
        /*0000*/ 	.byte	0x04, 0x37
        /*0002*/ 	.short	(.L_293 - .L_292)
.L_292:
        /*0004*/ 	.word	0x00000082


	//----- nvinfo : EIATTR_KPARAM_INFO
	.align		4
.L_293:
        /*0008*/ 	.byte	0x04, 0x17
        /*000a*/ 	.short	(.L_295 - .L_294)
.L_294:
        /*000c*/ 	.word	0x00000000
        /*0010*/ 	.short	0x0002
        /*0012*/ 	.short	0x0038
        /*0014*/ 	.byte	0x00, 0xf0, 0x41, 0x00


	//----- nvinfo : EIATTR_KPARAM_INFO
	.align		4
.L_295:
        /*0018*/ 	.byte	0x04, 0x17
        /*001a*/ 	.short	(.L_297 - .L_296)
.L_296:
        /*001c*/ 	.word	0x00000000
        /*0020*/ 	.short	0x0001
        /*0022*/ 	.short	0x0008
        /*0024*/ 	.byte	0x00, 0xf0, 0xc1, 0x00


	//----- nvinfo : EIATTR_KPARAM_INFO
	.align		4
.L_297:
        /*0028*/ 	.byte	0x04, 0x17
        /*002a*/ 	.short	(.L_299 - .L_298)
.L_298:
        /*002c*/ 	.word	0x00000000
        /*0030*/ 	.short	0x0000
        /*0032*/ 	.short	0x0000
        /*0034*/ 	.byte	0x00, 0xf0, 0x11, 0x00


	//----- nvinfo : EIATTR_SPARSE_MMA_MASK
	.align		4
.L_299:
        /*0038*/ 	.byte	0x03, 0x50
        /*003a*/ 	.short	0x0000


	//----- nvinfo : EIATTR_MAXREG_COUNT
	.align		4
        /*003c*/ 	.byte	0x03, 0x1b
        /*003e*/ 	.short	0x00ff


	//----- nvinfo : EIATTR_MERCURY_ISA_VERSION
	.align		4
        /*0040*/ 	.byte	0x03, 0x5f
        /*0042*/ 	.short	0x0101


	//----- nvinfo : EIATTR_VRC_CTA_INIT_COUNT
	.align		4
        /*0044*/ 	.byte	0x02, 0x4a
	.zero		1
	.zero		1


	//----- nvinfo : EIATTR_EXIT_INSTR_OFFSETS
	.align		4
        /*0048*/ 	.byte	0x04, 0x1c
        /*004a*/ 	.short	(.L_301 - .L_300)


	//   ....[0]....
.L_300:
        /*004c*/ 	.word	0x000080c0


	//   ....[1]....
        /*0050*/ 	.word	0x00008110


	//   ....[2]....
        /*0054*/ 	.word	0x0000f230


	//----- nvinfo : EIATTR_MAX_THREADS
	.align		4
.L_301:
        /*0058*/ 	.byte	0x04, 0x05
        /*005a*/ 	.short	(.L_303 - .L_302)
.L_302:
        /*005c*/ 	.word	0x00000080
        /*0060*/ 	.word	0x00000001
        /*0064*/ 	.word	0x00000001


	//----- nvinfo : EIATTR_CRS_STACK_SIZE
	.align		4
.L_303:
        /*0068*/ 	.byte	0x04, 0x1e
        /*006a*/ 	.short	(.L_305 - .L_304)
.L_304:
        /*006c*/ 	.word	0x00000000


	//----- nvinfo : EIATTR_CBANK_PARAM_SIZE
	.align		4
.L_305:
        /*0070*/ 	.byte	0x03, 0x19
        /*0072*/ 	.short	0x0048


	//----- nvinfo : EIATTR_PARAM_CBANK
	.align		4
        /*0074*/ 	.byte	0x04, 0x0a
        /*0076*/ 	.short	(.L_307 - .L_306)
	.align		4
.L_306:
        /*0078*/ 	.word	index@(.nv.constant0._ZN2at6native29vectorized_elementwise_kernelILi2EZZNS0_61_GLOBAL__N__ae8afa13_23_FlattenIndicesKernel_cu_7dd49032_311421_flatten_indices_implINS2_18CUDAKernelLauncherElLl0EEENS_6TensorERKS5_N3c108ArrayRefIlEEENKUlvE0_clEvEUllE_St5arrayIPcLm2EEEEviT0_T1_)
        /*007c*/ 	.short	0x0380
        /*007e*/ 	.short	0x0048


	//----- nvinfo : EIATTR_SW_WAR
	.align		4
.L_307:
        /*0080*/ 	.byte	0x04, 0x36
        /*0082*/ 	.short	(.L_309 - .L_308)
.L_308:
        /*0084*/ 	.word	0x00000008
.L_309:


//--------------------- .nv.info._ZN2at6native29vectorized_elementwise_kernelILi4EZZNS0_61_GLOBAL__N__ae8afa13_23_FlattenIndicesKernel_cu_7dd49032_311421_flatten_indices_implINS2_18CUDAKernelLauncherElLl0EEENS_6TensorERKS5_N3c108ArrayRefIlEEENKUlvE0_clEvEUllE_St5arrayIPcLm2EEEEviT0_T1_ --------------------------
	.section	.nv.info._ZN2at6native29vectorized_elementwise_kernelILi4EZZNS0_61_GLOBAL__N__ae8afa13_23_FlattenIndicesKernel_cu_7dd49032_311421_flatten_indices_implINS2_18CUDAKernelLauncherElLl0EEENS_6TensorERKS5_N3c108ArrayRefIlEEENKUlvE0_clEvEUllE_St5arrayIPcLm2EEEEviT0_T1_,"",@"SHT_CUDA_INFO"
	.sectionflags	@""
	.align	4


	//----- nvinfo : EIATTR_CUDA_API_VERSION
	.align		4
        /*0000*/ 	.byte	0x04, 0x37
        /*0002*/ 	.short	(.L_311 - .L_310)
.L_310:
        /*0004*/ 	.word	0x00000082


	//----- nvinfo : EIATTR_KPARAM_INFO
	.align		4
.L_311:
        /*0008*/ 	.byte	0x04, 0x17
        /*000a*/ 	.short	(.L_313 - .L_312)
.L_312:
        /*000c*/ 	.word	0x00000000
        /*0010*/ 	.short	0x0002
        /*0012*/ 	.short	0x0038
        /*0014*/ 	.byte	0x00, 0xf0, 0x41, 0x00


	//----- nvinfo : EIATTR_KPARAM_INFO
	.align		4
.L_313:
        /*0018*/ 	.byte	0x04, 0x17
        /*001a*/ 	.short	(.L_315 - .L_314)
.L_314:
        /*001c*/ 	.word	0x00000000
        /*0020*/ 	.short	0x0001
        /*0022*/ 	.short	0x0008
        /*0024*/ 	.byte	0x00, 0xf0, 0xc1, 0x00


	//----- nvinfo : EIATTR_KPARAM_INFO
	.align		4
.L_315:
        /*0028*/ 	.byte	0x04, 0x17
        /*002a*/ 	.short	(.L_317 - .L_316)
.L_316:
        /*002c*/ 	.word	0x00000000
        /*0030*/ 	.short	0x0000
        /*0032*/ 	.short	0x0000
        /*0034*/ 	.byte	0x00, 0xf0, 0x11, 0x00


	//----- nvinfo : EIATTR_SPARSE_MMA_MASK
	.align		4
.L_317:
        /*0038*/ 	.byte	0x03, 0x50
        /*003a*/ 	.short	0x0000


	//----- nvinfo : EIATTR_MAXREG_COUNT
	.align		4
        /*003c*/ 	.byte	0x03, 0x1b
        /*003e*/ 	.short	0x00ff


	//----- nvinfo : EIATTR_MERCURY_ISA_VERSION
	.align		4
        /*0040*/ 	.byte	0x03, 0x5f
        /*0042*/ 	.short	0x0101


	//----- nvinfo : EIATTR_VRC_CTA_INIT_COUNT
	.align		4
        /*0044*/ 	.byte	0x02, 0x4a
	.zero		1
	.zero		1


	//----- nvinfo : EIATTR_EXIT_INSTR_OFFSETS
	.align		4
        /*0048*/ 	.byte	0x04, 0x1c
        /*004a*/ 	.short	(.L_319 - .L_318)


	//   ....[0]....
.L_318:
        /*004c*/ 	.word	0x000080c0


	//   ....[1]....
        /*0050*/ 	.word	0x00008110


	//   ....[2]....
        /*0054*/ 	.word	0x0000f0b0


	//----- nvinfo : EIATTR_MAX_THREADS
	.align		4
.L_319:
        /*0058*/ 	.byte	0x04, 0x05
        /*005a*/ 	.short	(.L_321 - .L_320)
.L_320:
        /*005c*/ 	.word	0x00000080
        /*0060*/ 	.word	0x00000001
        /*0064*/ 	.word	0x00000001


	//----- nvinfo : EIATTR_CRS_STACK_SIZE
	.align		4
.L_321:
        /*0068*/ 	.byte	0x04, 0x1e
        /*006a*/ 	.short	(.L_323 - .L_322)
.L_322:
        /*006c*/ 	.word	0x00000000


	//----- nvinfo : EIATTR_CBANK_PARAM_SIZE
	.align		4
.L_323:
        /*0070*/ 	.byte	0x03, 0x19
        /*0072*/ 	.short	0x0048


	//----- nvinfo : EIATTR_PARAM_CBANK
	.align		4
        /*0074*/ 	.byte	0x04, 0x0a
        /*0076*/ 	.short	(.L_325 - .L_324)
	.align		4
.L_324:
        /*0078*/ 	.word	index@(.nv.constant0._ZN2at6native29vectorized_elementwise_kernelILi4EZZNS0_61_GLOBAL__N__ae8afa13_23_FlattenIndicesKernel_cu_7dd49032_311421_flatten_indices_implINS2_18CUDAKernelLauncherElLl0EEENS_6TensorERKS5_N3c108ArrayRefIlEEENKUlvE0_clEvEUllE_St5arrayIPcLm2EEEEviT0_T1_)
        /*007c*/ 	.short	0x0380
        /*007e*/ 	.short	0x0048


	//----- nvinfo : EIATTR_SW_WAR
	.align		4
.L_325:
        /*0080*/ 	.byte	0x04, 0x36
        /*0082*/ 	.short	(.L_327 - .L_326)
.L_326:
        /*0084*/ 	.word	0x00000008
.L_327:


//--------------------- .nv.info._ZN2at6native29vectorized_elementwise_kernelILi8EZZNS0_61_GLOBAL__N__ae8afa13_23_FlattenIndicesKernel_cu_7dd49032_311421_flatten_indices_implINS2_18CUDAKernelLauncherElLl0EEENS_6TensorERKS5_N3c108ArrayRefIlEEENKUlvE0_clEvEUllE_St5arrayIPcLm2EEEEviT0_T1_ --------------------------
	.section	.nv.info._ZN2at6native29vectorized_elementwise_kernelILi8EZZNS0_61_GLOBAL__N__ae8afa13_23_FlattenIndicesKernel_cu_7dd49032_311421_flatten_indices_implINS2_18CUDAKernelLauncherElLl0EEENS_6TensorERKS5_N3c108ArrayRefIlEEENKUlvE0_clEvEUllE_St5arrayIPcLm2EEEEviT0_T1_,"",@"SHT_CUDA_INFO"
	.sectionflags	@""
	.align	4


	//----- nvinfo : EIATTR_CUDA_API_VERSION
	.align		4
        /*0000*/ 	.byte	0x04, 0x37
        /*0002*/ 	.short	(.L_329 - .L_328)
.L_328:
        /*0004*/ 	.word	0x00000082


	//----- nvinfo : EIATTR_KPARAM_INFO
	.align		4
.L_329:
        /*0008*/ 	.byte	0x04, 0x17
        /*000a*/ 	.short	(.L_331 - .L_330)
.L_330:
        /*000c*/ 	.word	0x00000000
        /*0010*/ 	.short	0x0002
        /*0012*/ 	.short	0x0038
        /*0014*/ 	.byte	0x00, 0xf0, 0x41, 0x00


	//----- nvinfo : EIATTR_KPARAM_INFO
	.align		4
.L_331:
        /*0018*/ 	.byte	0x04, 0x17
        /*001a*/ 	.short	(.L_333 - .L_332)
.L_332:
        /*001c*/ 	.word	0x00000000
        /*0020*/ 	.short	0x0001
        /*0022*/ 	.short	0x0008
        /*0024*/ 	.byte	0x00, 0xf0, 0xc1, 0x00


	//----- nvinfo : EIATTR_KPARAM_INFO
	.align		4
.L_333:
        /*0028*/ 	.byte	0x04, 0x17
        /*002a*/ 	.short	(.L_335 - .L_334)
.L_334:
        /*002c*/ 	.word	0x00000000
        /*0030*/ 	.short	0x0000
        /*0032*/ 	.short	0x0000
        /*0034*/ 	.byte	0x00, 0xf0, 0x11, 0x00


	//----- nvinfo : EIATTR_SPARSE_MMA_MASK
	.align		4
.L_335:
        /*0038*/ 	.byte	0x03, 0x50
        /*003a*/ 	.short	0x0000


	//----- nvinfo : EIATTR_MAXREG_COUNT
	.align		4
        /*003c*/ 	.byte	0x03, 0x1b
        /*003e*/ 	.short	0x00ff


	//----- nvinfo : EIATTR_MERCURY_ISA_VERSION
	.align		4
        /*0040*/ 	.byte	0x03, 0x5f
        /*0042*/ 	.short	0x0101


	//----- nvinfo : EIATTR_VRC_CTA_INIT_COUNT
	.align		4
        /*0044*/ 	.byte	0x02, 0x4a
	.zero		1
	.zero		1


	//----- nvinfo : EIATTR_EXIT_INSTR_OFFSETS
	.align		4
        /*0048*/ 	.byte	0x04, 0x1c
        /*004a*/ 	.short	(.L_337 - .L_336)


	//   ....[0]....
.L_336:
        /*004c*/ 	.word	0x00000010


	//----- nvinfo : EIATTR_MAX_THREADS
	.align		4
.L_337:
        /*0050*/ 	.byte	0x04, 0x05
        /*0052*/ 	.short	(.L_339 - .L_338)
.L_338:
        /*0054*/ 	.word	0x00000080
        /*0058*/ 	.word	0x00000001
        /*005c*/ 	.word	0x00000001


	//----- nvinfo : EIATTR_CBANK_PARAM_SIZE
	.align		4
.L_339:
        /*0060*/ 	.byte	0x03, 0x19
        /*0062*/ 	.short	0x0048


	//----- nvinfo : EIATTR_PARAM_CBANK
	.align		4
        /*0064*/ 	.byte	0x04, 0x0a
        /*0066*/ 	.short	(.L_341 - .L_340)
	.align		4
.L_340:
        /*0068*/ 	.word	index@(.nv.constant0._ZN2at6native29vectorized_elementwise_kernelILi8EZZNS0_61_GLOBAL__N__ae8afa13_23_FlattenIndicesKernel_cu_7dd49032_311421_flatten_indices_implINS2_18CUDAKernelLauncherElLl0EEENS_6TensorERKS5_N3c108ArrayRefIlEEENKUlvE0_clEvEUllE_St5arrayIPcLm2EEEEviT0_T1_)
        /*006c*/ 	.short	0x0380
        /*006e*/ 	.short	0x0048


	//----- nvinfo : EIATTR_SW_WAR
	.align		4
.L_341:
        /*0070*/ 	.byte	0x04, 0x36
        /*0072*/ 	.short	(.L_343 - .L_342)
.L_342:
        /*0074*/ 	.word	0x00000008
.L_343:


//--------------------- .nv.info._ZN2at6native18elementwise_kernelILi128ELi4EZNS0_15gpu_kernel_implIZZNS0_61_GLOBAL__N__ae8afa13_23_FlattenIndicesKernel_cu_7dd49032_311421_flatten_indices_implINS3_18CUDAKernelLauncherElLl8EEENS_6TensorERKS6_N3c108ArrayRefIlEEENKUlvE0_clEvEUllE_EEvRNS_18TensorIteratorBaseERKT_EUliE_EEviT1_ --------------------------
	.section	.nv.info._ZN2at6native18elementwise_kernelILi128ELi4EZNS0_15gpu_kernel_implIZZNS0_61_GLOBAL__N__ae8afa13_23_FlattenIndicesKernel_cu_7dd49032_311421_flatten_indices_implINS3_18CUDAKernelLauncherElLl8EEENS_6TensorERKS6_N3c108ArrayRefIlEEENKUlvE0_clEvEUllE_EEvRNS_18TensorIteratorBaseERKT_EUliE_EEviT1_,"",@"SHT_CUDA_INFO"
	.sectionflags	@""
	.align	4


	//----- nvinfo : EIATTR_CUDA_API_VERSION
	.align		4
        /*0000*/ 	.byte	0x04, 0x37
        /*0002*/ 	.short	(.L_345 - .L_344)
.L_344:
        /*0004*/ 	.word	0x00000082


	//----- nvinfo : EIATTR_KPARAM_INFO
	.align		4
.L_345:
        /*0008*/ 	.byte	0x04, 0x17
        /*000a*/ 	.short	(.L_347 - .L_346)
.L_346:
        /*000c*/ 	.word	0x00000000
        /*0010*/ 	.short	0x0001
        /*0012*/ 	.short	0x0008
        /*0014*/ 	.byte	0x00, 0xf0, 0x01, 0x0a


	//----- nvinfo : EIATTR_KPARAM_INFO
	.align		4
.L_347:
        /*0018*/ 	.byte	0x04, 0x17
        /*001a*/ 	.short	(.L_349 - .L_348)
.L_348:
        /*001c*/ 	.word	0x00000000
        /*0020*/ 	.short	0x0000
        /*0022*/ 	.short	0x0000
        /*0024*/ 	.byte	0x00, 0xf0, 0x11, 0x00


	//----- nvinfo : EIATTR_SPARSE_MMA_MASK
	.align		4
.L_349:
        /*0028*/ 	.byte	0x03, 0x50
        /*002a*/ 	.short	0x0000


	//----- nvinfo : EIATTR_MAXREG_COUNT
	.align		4
        /*002c*/ 	.byte	0x03, 0x1b
        /*002e*/ 	.short	0x0080


	//----- nvinfo : EIATTR_EXTERNS
	.align		4
        /*0030*/ 	.byte	0x04, 0x0f
        /*0032*/ 	.short	(.L_351 - .L_350)


	//   ....[0]....
	.align		4
.L_350:
        /*0034*/ 	.word	index@(__assertfail)


	//----- nvinfo : EIATTR_MERCURY_ISA_VERSION
	.align		4
.L_351:
        /*0038*/ 	.byte	0x03, 0x5f
        /*003a*/ 	.short	0x0101


	//----- nvinfo : EIATTR_VRC_CTA_INIT_COUNT
	.align		4
        /*003c*/ 	.byte	0x02, 0x4a
	.zero		1
	.zero		1


	//----- nvinfo : EIATTR_SYSCALL_OFFSETS
	.align		4
        /*0040*/ 	.byte	0x04, 0x46
        /*0042*/ 	.short	(.L_353 - .L_352)


	//   ....[0]....
.L_352:
        /*0044*/ 	.word	0x00002170


	//   ....[1]....
        /*0048*/ 	.word	0x00003c10


	//   ....[2]....
        /*004c*/ 	.word	0x00005e90


	//   ....[3]....
        /*0050*/ 	.word	0x00007720


	//   ....[4]....
        /*0054*/ 	.word	0x00009af0


	//   ....[5]....
        /*0058*/ 	.word	0x0000b380


	//   ....[6]....
        /*005c*/ 	.word	0x0000d750


	//   ....[7]....
        /*0060*/ 	.word	0x0000efb0


	//----- nvinfo : EIATTR_EXIT_INSTR_OFFSETS
	.align		4
.L_353:
        /*0064*/ 	.byte	0x04, 0x1c
        /*0066*/ 	.short	(.L_355 - .L_354)


	//   ....[0]....
.L_354:
        /*0068*/ 	.word	0x0000b660


	//   ....[1]....
        /*006c*/ 	.word	0x0000e550


	//   ....[2]....
        /*0070*/ 	.word	0x0000e570


	//   ....[3]....
        /*0074*/ 	.word	0x0000e5f0


	//   ....[4]....
        /*0078*/ 	.word	0x0000e610


	//   ....[5]....
        /*007c*/ 	.word	0x0000e630


	//   ....[6]....
        /*0080*/ 	.word	0x0000e6c0


	//   ....[7]....
        /*0084*/ 	.word	0x0000e700


	//   ....[8]....
        /*0088*/ 	.word	0x0000e7a0


	//   ....[9]....
        /*008c*/ 	.word	0x0000e7f0


	//   ....[10]....
        /*0090*/ 	.word	0x0000e820


	//   ....[11]....
        /*0094*/ 	.word	0x0000e8e0


	//   ....[12]....
        /*0098*/ 	.word	0x0000ea50


	//   ....[13]....
        /*009c*/ 	.word	0x0000ebc0


	//   ....[14]....
        /*00a0*/ 	.word	0x0000ed20


	//   ....[15]....
        /*00a4*/ 	.word	0x0000ed40


	//   ....[16]....
        /*00a8*/ 	.word	0x0000ed60


	//   ....[17]....
        /*00ac*/ 	.word	0x0000ee10


	//   ....[18]....
        /*00b0*/ 	.word	0x0000ee50


	//   ....[19]....
        /*00b4*/ 	.word	0x0000efc0


	//   ....[20]....
        /*00b8*/ 	.word	0x0000f0d0


	//   ....[21]....
        /*00bc*/ 	.word	0x0000f210


	//   ....[22]....
        /*00c0*/ 	.word	0x0000f250


	//----- nvinfo : EIATTR_MAX_THREADS
	.align		4
.L_355:
        /*00c4*/ 	.byte	0x04, 0x05
        /*00c6*/ 	.short	(.L_357 - .L_356)
.L_356:
        /*00c8*/ 	.word	0x00000080
        /*00cc*/ 	.word	0x00000001
        /*00d0*/ 	.word	0x00000001


	//----- nvinfo : EIATTR_CRS_STACK_SIZE
	.align		4
.L_357:
        /*00d4*/ 	.byte	0x04, 0x1e
        /*00d6*/ 	.short	(.L_359 - .L_358)
.L_358:
        /*00d8*/ 	.word	0x00000000


	//----- nvinfo : EIATTR_CBANK_PARAM_SIZE
	.align		4
.L_359:
        /*00dc*/ 	.byte	0x03, 0x19
        /*00de*/ 	.short	0x0288


	//----- nvinfo : EIATTR_PARAM_CBANK
	.align		4
        /*00e0*/ 	.byte	0x04, 0x0a
        /*00e2*/ 	.short	(.L_361 - .L_360)
	.align		4
.L_360:
        /*00e4*/ 	.word	index@(.nv.constant0._ZN2at6native18elementwise_kernelILi128ELi4EZNS0_15gpu_kernel_implIZZNS0_61_GLOBAL__N__ae8afa13_23_FlattenIndicesKernel_cu_7dd49032_311421_flatten_indices_implINS3_18CUDAKernelLauncherElLl8EEENS_6TensorERKS6_N3c108ArrayRefIlEEENKUlvE0_clEvEUllE_EEvRNS_18TensorIteratorBaseERKT_EUliE_EEviT1_)
        /*00e8*/ 	.short	0x0380
        /*00ea*/ 	.short	0x0288


	//----- nvinfo : EIATTR_SW_WAR
	.align		4
.L_361:
        /*00ec*/ 	.byte	0x04, 0x36
        /*00ee*/ 	.short	(.L_363 - .L_362)
.L_362:
        /*00f0*/ 	.word	0x00000008
.L_363:


//--------------------- .nv.info._ZN2at6native27unrolled_elementwise_kernelIZZNS0_61_GLOBAL__N__ae8afa13_23_FlattenIndicesKernel_cu_7dd49032_311421_flatten_indices_implINS2_18CUDAKernelLauncherElLl8EEENS_6TensorERKS5_N3c108ArrayRefIlEEENKUlvE0_clEvEUllE_St5arrayIPcLm2EELi4E23TrivialOffsetCalculatorILi1EjESH_NS0_6memory12LoadWithCastILi1EEENSI_13StoreWithCastILi1EEEEEviT_T0_T2_T3_T4_T5_ --------------------------
	.section	.nv.info._ZN2at6native27unrolled_elementwise_kernelIZZNS0_61_GLOBAL__N__ae8afa13_23_FlattenIndicesKernel_cu_7dd49032_311421_flatten_indices_implINS2_18CUDAKernelLauncherElLl8EEENS_6TensorERKS5_N3c108ArrayRefIlEEENKUlvE0_clEvEUllE_St5arrayIPcLm2EELi4E23TrivialOffsetCalculatorILi1EjESH_NS0_6memory12LoadWithCastILi1EEENSI_13StoreWithCastILi1EEEEEviT_T0_T2_T3_T4_T5_,"",@"SHT_CUDA_INFO"
	.sectionflags	@""
	.align	4


	//----- nvinfo : EIATTR_CUDA_API_VERSION
	.align		4
        /*0000*/ 	.byte	0x04, 0x37
        /*0002*/ 	.short	(.L_365 - .L_364)
.L_364:
        /*0004*/ 	.word	0x00000082


	//----- nvinfo : EIATTR_KPARAM_INFO
	.align		4
.L_365:
        /*0008*/ 	.byte	0x04, 0x17
        /*000a*/ 	.short	(.L_367 - .L_366)
.L_366:
        /*000c*/ 	.word	0x00000000
        /*0010*/ 	.short	0x0006
        /*0012*/ 	.short	0x008c
        /*0014*/ 	.byte	0x00, 0xf0, 0x21, 0x00


	//----- nvinfo : EIATTR_KPARAM_INFO
	.align		4
.L_367:
        /*0018*/ 	.byte	0x04, 0x17
        /*001a*/ 	.short	(.L_369 - .L_368)
.L_368:
        /*001c*/ 	.word	0x00000000
        /*0020*/ 	.short	0x0005
        /*0022*/ 	.short	0x0084
        /*0024*/ 	.byte	0x00, 0xf0, 0x21, 0x00


	//----- nvinfo : EIATTR_KPARAM_INFO
	.align		4
.L_369:
        /*0028*/ 	.byte	0x04, 0x17
        /*002a*/ 	.short	(.L_371 - .L_370)
.L_370:
        /*002c*/ 	.word	0x00000000
        /*0030*/ 	.short	0x0004
        /*0032*/ 	.short	0x0081
        /*0034*/ 	.byte	0x00, 0xf0, 0x05, 0x00


	//----- nvinfo : EIATTR_KPARAM_INFO
	.align		4
.L_371:
        /*0038*/ 	.byte	0x04, 0x17
        /*003a*/ 	.short	(.L_373 - .L_372)
.L_372:
        /*003c*/ 	.word	0x00000000
        /*0040*/ 	.short	0x0003
        /*0042*/ 	.short	0x0080
        /*0044*/ 	.byte	0x00, 0xf0, 0x05, 0x00


	//----- nvinfo : EIATTR_KPARAM_INFO
	.align		4
.L_373:
        /*0048*/ 	.byte	0x04, 0x17
        /*004a*/ 	.short	(.L_375 - .L_374)
.L_374:
        /*004c*/ 	.word	0x00000000
        /*0050*/ 	.short	0x0002
        /*0052*/ 	.short	0x0070
        /*0054*/ 	.byte	0x00, 0xf0, 0x41, 0x00


	//----- nvinfo : EIATTR_KPARAM_INFO
	.align		4
.L_375:
        /*0058*/ 	.byte	0x04, 0x17
        /*005a*/ 	.short	(.L_377 - .L_376)
.L_376:
        /*005c*/ 	.word	0x00000000
        /*0060*/ 	.short	0x0001
        /*0062*/ 	.short	0x0008
        /*0064*/ 	.byte	0x00, 0xf0, 0xa1, 0x01


	//----- nvinfo : EIATTR_KPARAM_INFO
	.align		4
.L_377:
        /*0068*/ 	.byte	0x04, 0x17
        /*006a*/ 	.short	(.L_379 - .L_378)
.L_378:
        /*006c*/ 	.word	0x00000000
        /*0070*/ 	.short	0x0000
        /*0072*/ 	.short	0x0000
        /*0074*/ 	.byte	0x00, 0xf0, 0x11, 0x00


	//----- nvinfo : EIATTR_SPARSE_MMA_MASK
	.align		4
.L_379:
        /*0078*/ 	.byte	0x03, 0x50
        /*007a*/ 	.short	0x0000


	//----- nvinfo : EIATTR_MAXREG_COUNT
	.align		4
        /*007c*/ 	.byte	0x03, 0x1b
        /*007e*/ 	.short	0x00ff


	//----- nvinfo : EIATTR_EXTERNS
	.align		4
        /*0080*/ 	.byte	0x04, 0x0f
        /*0082*/ 	.short	(.L_381 - .L_380)


	//   ....[0]....
	.align		4
.L_380:
        /*0084*/ 	.word	index@(__assertfail)


	//----- nvinfo : EIATTR_MERCURY_ISA_VERSION
	.align		4
.L_381:
        /*0088*/ 	.byte	0x03, 0x5f
        /*008a*/ 	.short	0x0101


	//----- nvinfo : EIATTR_VRC_CTA_INIT_COUNT
	.align		4
        /*008c*/ 	.byte	0x02, 0x4a
	.zero		1
	.zero		1


	//----- nvinfo : EIATTR_SYSCALL_OFFSETS
	.align		4
        /*0090*/ 	.byte	0x04, 0x46
        /*0092*/ 	.short	(.L_383 - .L_382)


	//   ....[0]....
.L_382:
        /*0094*/ 	.word	0x00000ff0


	//   ....[1]....
        /*0098*/ 	.word	0x00001f90


	//   ....[2]....
        /*009c*/ 	.word	0x00002e80


	//   ....[3]....
        /*00a0*/ 	.word	0x00003d70


	//   ....[4]....
        /*00a4*/ 	.word	0x000081e0


	//   ....[5]....
        /*00a8*/ 	.word	0x00008f40


	//   ....[6]....
        /*00ac*/ 	.word	0x00009dd0


	//   ....[7]....
        /*00b0*/ 	.word	0x0000ac40


	//----- nvinfo : EIATTR_EXIT_INSTR_OFFSETS
	.align		4
.L_383:
        /*00b4*/ 	.byte	0x04, 0x1c
        /*00b6*/ 	.short	(.L_385 - .L_384)


	//   ....[0]....
.L_384:
        /*00b8*/ 	.word	0x0000a0a0


	//   ....[1]....
        /*00bc*/ 	.word	0x0000a1e0


	//   ....[2]....
        /*00c0*/ 	.word	0x0000a200


	//   ....[3]....
        /*00c4*/ 	.word	0x0000a280


	//   ....[4]....
        /*00c8*/ 	.word	0x0000a2a0


	//   ....[5]....
        /*00cc*/ 	.word	0x0000a2c0


	//   ....[6]....
        /*00d0*/ 	.word	0x0000a350


	//   ....[7]....
        /*00d4*/ 	.word	0x0000a390


	//   ....[8]....
        /*00d8*/ 	.word	0x0000a430


	//   ....[9]....
        /*00dc*/ 	.word	0x0000a480


	//   ....[10]....
        /*00e0*/ 	.word	0x0000a4b0


	//   ....[11]....
        /*00e4*/ 	.word	0x0000a570


	//   ....[12]....
        /*00e8*/ 	.word	0x0000a6e0


	//   ....[13]....
        /*00ec*/ 	.word	0x0000a850


	//   ....[14]....
        /*00f0*/ 	.word	0x0000a9b0


	//   ....[15]....
        /*00f4*/ 	.word	0x0000a9d0


	//   ....[16]....
        /*00f8*/ 	.word	0x0000a9f0


	//   ....[17]....
        /*00fc*/ 	.word	0x0000aaa0


	//   ....[18]....
        /*0100*/ 	.word	0x0000aae0


	//   ....[19]....
        /*0104*/ 	.word	0x0000ac50


	//   ....[20]....
        /*0108*/ 	.word	0x0000ad60


	//   ....[21]....
        /*010c*/ 	.word	0x0000aea0


	//   ....[22]....
        /*0110*/ 	.word	0x0000aee0


	//----- nvinfo : EIATTR_MAX_THREADS
	.align		4
.L_385:
        /*0114*/ 	.byte	0x04, 0x05
        /*0116*/ 	.short	(.L_387 - .L_386)
.L_386:
        /*0118*/ 	.word	0x00000080
        /*011c*/ 	.word	0x00000001
        /*0120*/ 	.word	0x00000001


	//----- nvinfo : EIATTR_CRS_STACK_SIZE
	.align		4
.L_387:
        /*0124*/ 	.byte	0x04, 0x1e
        /*0126*/ 	.short	(.L_389 - .L_388)
.L_388:
        /*0128*/ 	.word	0x00000000


	//----- nvinfo : EIATTR_CBANK_PARAM_SIZE
	.align		4
.L_389:
        /*012c*/ 	.byte	0x03, 0x19
        /*012e*/ 	.short	0x0094


	//----- nvinfo : EIATTR_PARAM_CBANK
	.align		4
        /*0130*/ 	.byte	0x04, 0x0a
        /*0132*/ 	.short	(.L_391 - .L_390)
	.align		4
.L_390:
        /*0134*/ 	.word	index@(.nv.constant0._ZN2at6native27unrolled_elementwise_kernelIZZNS0_61_GLOBAL__N__ae8afa13_23_FlattenIndicesKernel_cu_7dd49032_311421_flatten_indices_implINS2_18CUDAKernelLauncherElLl8EEENS_6TensorERKS5_N3c108ArrayRefIlEEENKUlvE0_clEvEUllE_St5arrayIPcLm2EELi4E23TrivialOffsetCalculatorILi1EjESH_NS0_6memory12LoadWithCastILi1EEENSI_13StoreWithCastILi1EEEEEviT_T0_T2_T3_T4_T5_)
        /*0138*/ 	.short	0x0380
        /*013a*/ 	.short	0x0094


	//----- nvinfo : EIATTR_SW_WAR
	.align		4
.L_391:
        /*013c*/ 	.byte	0x04, 0x36
        /*013e*/ 	.short	(.L_393 - .L_392)
.L_392:
        /*0140*/ 	.word	0x00000008
.L_393:


//--------------------- .nv.info._ZN2at6native18elementwise_kernelILi128ELi2EZNS0_22gpu_kernel_impl_nocastIZZNS0_61_GLOBAL__N__ae8afa13_23_FlattenIndicesKernel_cu_7dd49032_311421_flatten_indices_implINS3_18CUDAKernelLauncherElLl8EEENS_6TensorERKS6_N3c108ArrayRefIlEEENKUlvE0_clEvEUllE_EEvRNS_18TensorIteratorBaseERKT_EUliE_EEviT1_ --------------------------
	.section	.nv.info._ZN2at6native18elementwise_kernelILi128ELi2EZNS0_22gpu_kernel_impl_nocastIZZNS0_61_GLOBAL__N__ae8afa13_23_FlattenIndicesKernel_cu_7dd49032_311421_flatten_indices_implINS3_18CUDAKernelLauncherElLl8EEENS_6TensorERKS6_N3c108ArrayRefIlEEENKUlvE0_clEvEUllE_EEvRNS_18TensorIteratorBaseERKT_EUliE_EEviT1_,"",@"SHT_CUDA_INFO"
	.sectionflags	@""
	.align	4


	//----- nvinfo : EIATTR_CUDA_API_VERSION
	.align		4
        /*0000*/ 	.byte	0x04, 0x37
        /*0002*/ 	.short	(.L_395 - .L_394)
.L_394:
        /*0004*/ 	.word	0x00000082


	//----- nvinfo : EIATTR_KPARAM_INFO
	.align		4
.L_395:
        /*0008*/ 	.byte	0x04, 0x17
        /*000a*/ 	.short	(.L_397 - .L_396)
.L_396:
        /*000c*/ 	.word	0x00000000
        /*0010*/ 	.short	0x0001
        /*0012*/ 	.short	0x0008
        /*0014*/ 	.byte	0x00, 0xf0, 0xe1, 0x09


	//----- nvinfo : EIATTR_KPARAM_INFO
	.align		4
.L_397:
        /*0018*/ 	.byte	0x04, 0x17
        /*001a*/ 	.short	(.L_399 - .L_398)
.L_398:
        /*001c*/ 	.word	0x00000000
        /*0020*/ 	.short	0x0000
        /*0022*/ 	.short	0x0000
        /*0024*/ 	.byte	0x00, 0xf0, 0x11, 0x00


	//----- nvinfo : EIATTR_SPARSE_MMA_MASK
	.align		4
.L_399:
        /*0028*/ 	.byte	0x03, 0x50
        /*002a*/ 	.short	0x0000


	//----- nvinfo : EIATTR_MAXREG_COUNT
	.align		4
        /*002c*/ 	.byte	0x03, 0x1b
        /*002e*/ 	.short	0x0080


	//----- nvinfo : EIATTR_MERCURY_ISA_VERSION
	.align		4
        /*0030*/ 	.byte	0x03, 0x5f
        /*0032*/ 	.short	0x0101


	//----- nvinfo : EIATTR_VRC_CTA_INIT_COUNT
	.align		4
        /*0034*/ 	.byte	0x02, 0x4a
	.zero		1
	.zero		1


	//----- nvinfo : EIATTR_EXIT_INSTR_OFFSETS
	.align		4
        /*0038*/ 	.byte	0x04, 0x1c
        /*003a*/ 	.short	(.L_401 - .L_400)


	//   ....[0]....
.L_400:
        /*003c*/ 	.word	0x00000e00


	//   ....[1]....
        /*0040*/ 	.word	0x00001aa0


	//   ....[2]....
        /*0044*/ 	.word	0x00001ad0


	//   ....[3]....
        /*0048*/ 	.word	0x00001b00


	//   ....[4]....
        /*004c*/ 	.word	0x00003b70


	//   ....[5]....
        /*0050*/ 	.word	0x00005ab0


	//   ....[6]....
        /*0054*/ 	.word	0x00006ca0


	//   ....[7]....
        /*0058*/ 	.word	0x00007e00


	//----- nvinfo : EIATTR_MAX_THREADS
	.align		4
.L_401:
        /*005c*/ 	.byte	0x04, 0x05
        /*005e*/ 	.short	(.L_403 - .L_402)
.L_402:
        /*0060*/ 	.word	0x00000080
        /*0064*/ 	.word	0x00000001
        /*0068*/ 	.word	0x00000001


	//----- nvinfo : EIATTR_CRS_STACK_SIZE
	.align		4
.L_403:
        /*006c*/ 	.byte	0x04, 0x1e
        /*006e*/ 	.short	(.L_405 - .L_404)
.L_404:
        /*0070*/ 	.word	0x00000000


	//----- nvinfo : EIATTR_CBANK_PARAM_SIZE
	.align		4
.L_405:
        /*0074*/ 	.byte	0x03, 0x19
        /*0076*/ 	.short	0x0280


	//----- nvinfo : EIATTR_PARAM_CBANK
	.align		4
        /*0078*/ 	.byte	0x04, 0x0a
        /*007a*/ 	.short	(.L_407 - .L_406)
	.align		4
.L_406:
        /*007c*/ 	.word	index@(.nv.constant0._ZN2at6native18elementwise_kernelILi128ELi2EZNS0_22gpu_kernel_impl_nocastIZZNS0_61_GLOBAL__N__ae8afa13_23_FlattenIndicesKernel_cu_7dd49032_311421_flatten_indices_implINS3_18CUDAKernelLauncherElLl8EEENS_6TensorERKS6_N3c108ArrayRefIlEEENKUlvE0_clEvEUllE_EEvRNS_18TensorIteratorBaseERKT_EUliE_EEviT1_)
        /*0080*/ 	.short	0x0380
        /*0082*/ 	.short	0x0280


	//----- nvinfo : EIATTR_SW_WAR
	.align		4
.L_407:
        /*0084*/ 	.byte	0x04, 0x36
        /*0086*/ 	.short	(.L_409 - .L_408)
.L_408:
        /*0088*/ 	.word	0x00000008
.L_409:


//--------------------- .nv.info._ZN2at6native27unrolled_elementwise_kernelIZZNS0_61_GLOBAL__N__ae8afa13_23_FlattenIndicesKernel_cu_7dd49032_311421_flatten_indices_implINS2_18CUDAKernelLauncherElLl8EEENS_6TensorERKS5_N3c108ArrayRefIlEEENKUlvE0_clEvEUllE_St5arrayIPcLm2EELi4E23TrivialOffsetCalculatorILi1EjESH_NS0_6memory15LoadWithoutCastENSI_16StoreWithoutCastEEEviT_T0_T2_T3_T4_T5_ --------------------------
	.section	.nv.info._ZN2at6native27unrolled_elementwise_kernelIZZNS0_61_GLOBAL__N__ae8afa13_23_FlattenIndicesKernel_cu_7dd49032_311421_flatten_indices_implINS2_18CUDAKernelLauncherElLl8EEENS_6TensorERKS5_N3c108ArrayRefIlEEENKUlvE0_clEvEUllE_St5arrayIPcLm2EELi4E23TrivialOffsetCalculatorILi1EjESH_NS0_6memory15LoadWithoutCastENSI_16StoreWithoutCastEEEviT_T0_T2_T3_T4_T5_,"",@"SHT_CUDA_INFO"
	.sectionflags	@""
	.align	4


	//----- nvinfo : EIATTR_CUDA_API_VERSION
	.align		4
        /*0000*/ 	.byte	0x04, 0x37
        /*0002*/ 	.short	(.L_411 - .L_410)
.L_410:
        /*0004*/ 	.word	0x00000082


	//----- nvinfo : EIATTR_KPARAM_INFO
	.align		4
.L_411:
        /*0008*/ 	.byte	0x04, 0x17
        /*000a*/ 	.short	(.L_413 - .L_412)
.L_412:
        /*000c*/ 	.word	0x00000000
        /*0010*/ 	.short	0x0006
        /*0012*/ 	.short	0x0083
        /*0014*/ 	.byte	0x00, 0xf0, 0x05, 0x00


	//----- nvinfo : EIATTR_KPARAM_INFO
	.align		4
.L_413:
        /*0018*/ 	.byte	0x04, 0x17
        /*001a*/ 	.short	(.L_415 - .L_414)
.L_414:
        /*001c*/ 	.word	0x00000000
        /*0020*/ 	.short	0x0005
        /*0022*/ 	.short	0x0082
        /*0024*/ 	.byte	0x00, 0xf0, 0x05, 0x00


	//----- nvinfo : EIATTR_KPARAM_INFO
	.align		4
.L_415:
        /*0028*/ 	.byte	0x04, 0x17
        /*002a*/ 	.short	(.L_417 - .L_416)
.L_416:
        /*002c*/ 	.word	0x00000000
        /*0030*/ 	.short	0x0004
        /*0032*/ 	.short	0x0081
        /*0034*/ 	.byte	0x00, 0xf0, 0x05, 0x00


	//----- nvinfo : EIATTR_KPARAM_INFO
	.align		4
.L_417:
        /*0038*/ 	.byte	0x04, 0x17
        /*003a*/ 	.short	(.L_419 - .L_418)
.L_418:
        /*003c*/ 	.word	0x00000000
        /*0040*/ 	.short	0x0003
        /*0042*/ 	.short	0x0080
        /*0044*/ 	.byte	0x00, 0xf0, 0x05, 0x00


	//----- nvinfo : EIATTR_KPARAM_INFO
	.align		4
.L_419:
        /*0048*/ 	.byte	0x04, 0x17
        /*004a*/ 	.short	(.L_421 - .L_420)
.L_420:
        /*004c*/ 	.word	0x00000000
        /*0050*/ 	.short	0x0002
        /*0052*/ 	.short	0x0070
        /*0054*/ 	.byte	0x00, 0xf0, 0x41, 0x00


	//----- nvinfo : EIATTR_KPARAM_INFO
	.align		4
.L_421:
        /*0058*/ 	.byte	0x04, 0x17
        /*005a*/ 	.short	(.L_423 - .L_422)
.L_422:
        /*005c*/ 	.word	0x00000000
        /*0060*/ 	.short	0x0001
        /*0062*/ 	.short	0x0008
        /*0064*/ 	.byte	0x00, 0xf0, 0xa1, 0x01


	//----- nvinfo : EIATTR_KPARAM_INFO
	.align		4
.L_423:
        /*0068*/ 	.byte	0x04, 0x17
        /*006a*/ 	.short	(.L_425 - .L_424)
.L_424:
        /*006c*/ 	.word	0x00000000
        /*0070*/ 	.short	0x0000
        /*0072*/ 	.short	0x0000
        /*0074*/ 	.byte	0x00, 0xf0, 0x11, 0x00


	//----- nvinfo : EIATTR_SPARSE_MMA_MASK
	.align		4
.L_425:
        /*0078*/ 	.byte	0x03, 0x50
        /*007a*/ 	.short	0x0000


	//----- nvinfo : EIATTR_MAXREG_COUNT
	.align		4
        /*007c*/ 	.byte	0x03, 0x1b
        /*007e*/ 	.short	0x00ff


	//----- nvinfo : EIATTR_MERCURY_ISA_VERSION
	.align		4
        /*0080*/ 	.byte	0x03, 0x5f
        /*0082*/ 	.short	0x0101


	//----- nvinfo : EIATTR_VRC_CTA_INIT_COUNT
	.align		4
        /*0084*/ 	.byte	0x02, 0x4a
	.zero		1
	.zero		1


	//----- nvinfo : EIATTR_EXIT_INSTR_OFFSETS
	.align		4
        /*0088*/ 	.byte	0x04, 0x1c
        /*008a*/ 	.short	(.L_427 - .L_426)


	//   ....[0]....
.L_426:
        /*008c*/ 	.word	0x00003c20


	//   ....[1]....
        /*0090*/ 	.word	0x00003c80


	//----- nvinfo : EIATTR_MAX_THREADS
	.align		4
.L_427:
        /*0094*/ 	.byte	0x04, 0x05
        /*0096*/ 	.short	(.L_429 - .L_428)
.L_428:
        /*0098*/ 	.word	0x00000080
        /*009c*/ 	.word	0x00000001
        /*00a0*/ 	.word	0x00000001


	//----- nvinfo : EIATTR_CRS_STACK_SIZE
	.align		4
.L_429:
        /*00a4*/ 	.byte	0x04, 0x1e
        /*00a6*/ 	.short	(.L_431 - .L_430)
.L_430:
        /*00a8*/ 	.word	0x00000000


	//----- nvinfo : EIATTR_CBANK_PARAM_SIZE
	.align		4
.L_431:
        /*00ac*/ 	.byte	0x03, 0x19
        /*00ae*/ 	.short	0x0084


	//----- nvinfo : EIATTR_PARAM_CBANK
	.align		4
        /*00b0*/ 	.byte	0x04, 0x0a
        /*00b2*/ 	.short	(.L_433 - .L_432)
	.align		4
.L_432:
        /*00b4*/ 	.word	index@(.nv.constant0._ZN2at6native27unrolled_elementwise_kernelIZZNS0_61_GLOBAL__N__ae8afa13_23_FlattenIndicesKernel_cu_7dd49032_311421_flatten_indices_implINS2_18CUDAKernelLauncherElLl8EEENS_6TensorERKS5_N3c108ArrayRefIlEEENKUlvE0_clEvEUllE_St5arrayIPcLm2EELi4E23TrivialOffsetCalculatorILi1EjESH_NS0_6memory15LoadWithoutCastENSI_16StoreWithoutCastEEEviT_T0_T2_T3_T4_T5_)
        /*00b8*/ 	.short	0x0380
        /*00ba*/ 	.short	0x0084


	//----- nvinfo : EIATTR_SW_WAR
	.align		4
.L_433:
        /*00bc*/ 	.byte	0x04, 0x36
        /*00be*/ 	.short	(.L_435 - .L_434)
.L_434:
        /*00c0*/ 	.word	0x00000008
.L_435:


//--------------------- .nv.info._ZN2at6native29vectorized_elementwise_kernelILi2EZZNS0_61_GLOBAL__N__ae8afa13_23_FlattenIndicesKernel_cu_7dd49032_311421_flatten_indices_implINS2_18CUDAKernelLauncherElLl8EEENS_6TensorERKS5_N3c108ArrayRefIlEEENKUlvE0_clEvEUllE_St5arrayIPcLm2EEEEviT0_T1_ --------------------------
	.section	.nv.info._ZN2at6native29vectorized_elementwise_kernelILi2EZZNS0_61_GLOBAL__N__ae8afa13_23_FlattenIndicesKernel_cu_7dd49032_311421_flatten_indices_implINS2_18CUDAKernelLauncherElLl8EEENS_6TensorERKS5_N3c108ArrayRefIlEEENKUlvE0_clEvEUllE_St5arrayIPcLm2EEEEviT0_T1_,"",@"SHT_CUDA_INFO"
	.sectionflags	@""
	.align	4


	//----- nvinfo : EIATTR_CUDA_API_VERSION
	.align		4
        /*0000*/ 	.byte	0x04, 0x37
        /*0002*/ 	.short	(.L_437 - .L_436)
.L_436:
        /*0004*/ 	.word	0x00000082


	//----- nvinfo : EIATTR_KPARAM_INFO
	.align		4
.L_437:
        /*0008*/ 	.byte	0x04, 0x17
        /*000a*/ 	.short	(.L_439 - .L_438)
.L_438:
        /*000c*/ 	.word	0x00000000
        /*0010*/ 	.short	0x0002
        /*0012*/ 	.short	0x0070
        /*0014*/ 	.byte	0x00, 0xf0, 0x41, 0x00


	//----- nvinfo : EIATTR_KPARAM_INFO
	.align		4
.L_439:
        /*0018*/ 	.byte	0x04, 0x17
        /*001a*/ 	.short	(.L_441 - .L_440)
.L_440:
        /*001c*/ 	.word	0x00000000
        /*0020*/ 	.short	0x0001
        /*0022*/ 	.short	0x0008
        /*0024*/ 	.byte	0x00, 0xf0, 0xa1, 0x01


	//----- nvinfo : EIATTR_KPARAM_INFO
	.align		4
.L_441:
        /*0028*/ 	.byte	0x04, 0x17
        /*002a*/ 	.short	(.L_443 - .L_442)
.L_442:
        /*002c*/ 	.word	0x00000000
        /*0030*/ 	.short	0x0000
        /*0032*/ 	.short	0x0000
        /*0034*/ 	.byte	0x00, 0xf0, 0x11, 0x00


	//----- nvinfo : EIATTR_SPARSE_MMA_MASK
	.align		4
.L_443:
        /*0038*/ 	.byte	0x03, 0x50
        /*003a*/ 	.short	0x0000


	//----- nvinfo : EIATTR_MAXREG_COUNT
	.align		4
        /*003c*/ 	.byte	0x03, 0x1b
        /*003e*/ 	.short	0x00ff


	//----- nvinfo : EIATTR_MERCURY_ISA_VERSION
	.align		4
        /*0040*/ 	.byte	0x03, 0x5f
        /*0042*/ 	.short	0x0101


	//----- nvinfo : EIATTR_VRC_CTA_INIT_COUNT
	.align		4
        /*0044*/ 	.byte	0x02, 0x4a
	.zero		1
	.zero		1


	//----- nvinfo : EIATTR_EXIT_INSTR_OFFSETS
	.align		4
        /*0048*/ 	.byte	0x04, 0x1c
        /*004a*/ 	.short	(.L_445 - .L_444)


	//   ....[0]....
.L_444:
        /*004c*/ 	.word	0x00007480


	//   ....[1]....
        /*0050*/ 	.word	0x000074d0


	//   ....[2]....
        /*0054*/ 	.word	0x0000e090


	//----- nvinfo : EIATTR_MAX_THREADS
	.align		4
.L_445:
        /*0058*/ 	.byte	0x04, 0x05
        /*005a*/ 	.short	(.L_447 - .L_446)
.L_446:
        /*005c*/ 	.word	0x00000080
        /*0060*/ 	.word	0x00000001
        /*0064*/ 	.word	0x00000001


	//----- nvinfo : EIATTR_CRS_STACK_SIZE
	.align		4
.L_447:
        /*0068*/ 	.byte	0x04, 0x1e
        /*006a*/ 	.short	(.L_449 - .L_448)
.L_448:
        /*006c*/ 	.word	0x00000000


	//----- nvinfo : EIATTR_CBANK_PARAM_SIZE
	.align		4
.L_449:
        /*0070*/ 	.byte	0x03, 0x19
        /*0072*/ 	.short	0x0080


	//----- nvinfo : EIATTR_PARAM_CBANK
	.align		4
        /*0074*/ 	.byte	0x04, 0x0a
        /*0076*/ 	.short	(.L_451 - .L_450)
	.align		4
.L_450:
        /*0078*/ 	.word	index@(.nv.constant0._ZN2at6native29vectorized_elementwise_kernelILi2EZZNS0_61_GLOBAL__N__ae8afa13_23_FlattenIndicesKernel_cu_7dd49032_311421_flatten_indices_implINS2_18CUDAKernelLauncherElLl8EEENS_6TensorERKS5_N3c108ArrayRefIlEEENKUlvE0_clEvEUllE_St5arrayIPcLm2EEEEviT0_T1_)
        /*007c*/ 	.short	0x0380
        /*007e*/ 	.short	0x0080


	//----- nvinfo : EIATTR_SW_WAR
	.align		4
.L_451:
        /*0080*/ 	.byte	0x04, 0x36
        /*0082*/ 	.short	(.L_453 - .L_452)
.L_452:
        /*0084*/ 	.word	0x00000008
.L_453:


//--------------------- .nv.info._ZN2at6native29vectorized_elementwise_kernelILi4EZZNS0_61_GLOBAL__N__ae8afa13_23_FlattenIndicesKernel_cu_7dd49032_311421_flatten_indices_implINS2_18CUDAKernelLauncherElLl8EEENS_6TensorERKS5_N3c108ArrayRefIlEEENKUlvE0_clEvEUllE_St5arrayIPcLm2EEEEviT0_T1_ --------------------------
	.section	.nv.info._ZN2at6native29vectorized_elementwise_kernelILi4EZZNS0_61_GLOBAL__N__ae8afa13_23_FlattenIndicesKernel_cu_7dd49032_311421_flatten_indices_implINS2_18CUDAKernelLauncherElLl8EEENS_6TensorERKS5_N3c108ArrayRefIlEEENKUlvE0_clEvEUllE_St5arrayIPcLm2EEEEviT0_T1_,"",@"SHT_CUDA_INFO"
	.sectionflags	@""
	.align	4


	//----- nvinfo : EIATTR_CUDA_API_VERSION
	.align		4
        /*0000*/ 	.byte	0x04, 0x37
        /*0002*/ 	.short	(.L_455 - .L_454)
.L_454:
        /*0004*/ 	.word	0x00000082


	//----- nvinfo : EIATTR_KPARAM_INFO
	.align		4
.L_455:
        /*0008*/ 	.byte	0x04, 0x17
        /*000a*/ 	.short	(.L_457 - .L_456)
.L_456:
        /*000c*/ 	.word	0x00000000
        /*0010*/ 	.short	0x0002
        /*0012*/ 	.short	0x0070
        /*0014*/ 	.byte	0x00, 0xf0, 0x41, 0x00


	//----- nvinfo : EIATTR_KPARAM_INFO
	.align		4
.L_457:
        /*0018*/ 	.byte	0x04, 0x17
        /*001a*/ 	.short	(.L_459 - .L_458)
.L_458:
        /*001c*/ 	.word	0x00000000
        /*0020*/ 	.short	0x0001
        /*0022*/ 	.short	0x0008
        /*0024*/ 	.byte	0x00, 0xf0, 0xa1, 0x01


	//----- nvinfo : EIATTR_KPARAM_INFO
	.align		4
.L_459:
        /*0028*/ 	.byte	0x04, 0x17
        /*002a*/ 	.short	(.L_461 - .L_460)
.L_460:
        /*002c*/ 	.word	0x00000000
        /*0030*/ 	.short	0x0000
        /*0032*/ 	.short	0x0000
        /*0034*/ 	.byte	0x00, 0xf0, 0x11, 0x00


	//----- nvinfo : EIATTR_SPARSE_MMA_MASK
	.align		4
.L_461:
        /*0038*/ 	.byte	0x03, 0x50
        /*003a*/ 	.short	0x0000


	//----- nvinfo : EIATTR_MAXREG_COUNT
	.align		4
        /*003c*/ 	.byte	0x03, 0x1b
        /*003e*/ 	.short	0x00ff


	//----- nvinfo : EIATTR_MERCURY_ISA_VERSION
	.align		4
        /*0040*/ 	.byte	0x03, 0x5f
        /*0042*/ 	.short	0x0101


	//----- nvinfo : EIATTR_VRC_CTA_INIT_COUNT
	.align		4
        /*0044*/ 	.byte	0x02, 0x4a
	.zero		1
	.zero		1


	//----- nvinfo : EIATTR_EXIT_INSTR_OFFSETS
	.align		4
        /*0048*/ 	.byte	0x04, 0x1c
        /*004a*/ 	.short	(.L_463 - .L_462)


	//   ....[0]....
.L_462:
        /*004c*/ 	.word	0x00007480


	//   ....[1]....
        /*0050*/ 	.word	0x000074d0


	//   ....[2]....
        /*0054*/ 	.word	0x0000e050


	//----- nvinfo : EIATTR_MAX_THREADS
	.align		4
.L_463:
        /*0058*/ 	.byte	0x04, 0x05
        /*005a*/ 	.short	(.L_465 - .L_464)
.L_464:
        /*005c*/ 	.word	0x00000080
        /*0060*/ 	.word	0x00000001
        /*0064*/ 	.word	0x00000001


	//----- nvinfo : EIATTR_CRS_STACK_SIZE
	.align		4
.L_465:
        /*0068*/ 	.byte	0x04, 0x1e
        /*006a*/ 	.short	(.L_467 - .L_466)
.L_466:
        /*006c*/ 	.word	0x00000000


	//----- nvinfo : EIATTR_CBANK_PARAM_SIZE
	.align		4
.L_467:
        /*0070*/ 	.byte	0x03, 0x19
        /*0072*/ 	.short	0x0080


	//----- nvinfo : EIATTR_PARAM_CBANK
	.align		4
        /*0074*/ 	.byte	0x04, 0x0a
        /*0076*/ 	.short	(.L_469 - .L_468)
	.align		4
.L_468:
        /*0078*/ 	.word	index@(.nv.constant0._ZN2at6native29vectorized_elementwise_kernelILi4EZZNS0_61_GLOBAL__N__ae8afa13_23_FlattenIndicesKernel_cu_7dd49032_311421_flatten_indices_implINS2_18CUDAKernelLauncherElLl8EEENS_6TensorERKS5_N3c108ArrayRefIlEEENKUlvE0_clEvEUllE_St5arrayIPcLm2EEEEviT0_T1_)
        /*007c*/ 	.short	0x0380
        /*007e*/ 	.short	0x0080


	//----- nvinfo : EIATTR_SW_WAR
	.align		4
.L_469:
        /*0080*/ 	.byte	0x04, 0x36
        /*0082*/ 	.short	(.L_471 - .L_470)
.L_470:
        /*0084*/ 	.word	0x00000008
.L_471:


//--------------------- .nv.info._ZN2at6native29vectorized_elementwise_kernelILi8EZZNS0_61_GLOBAL__N__ae8afa13_23_FlattenIndicesKernel_cu_7dd49032_311421_flatten_indices_implINS2_18CUDAKernelLauncherElLl8EEENS_6TensorERKS5_N3c108ArrayRefIlEEENKUlvE0_clEvEUllE_St5arrayIPcLm2EEEEviT0_T1_ --------------------------
	.section	.nv.info._ZN2at6native29vectorized_elementwise_kernelILi8EZZNS0_61_GLOBAL__N__ae8afa13_23_FlattenIndicesKernel_cu_7dd49032_311421_flatten_indices_implINS2_18CUDAKernelLauncherElLl8EEENS_6TensorERKS5_N3c108ArrayRefIlEEENKUlvE0_clEvEUllE_St5arrayIPcLm2EEEEviT0_T1_,"",@"SHT_CUDA_INFO"
	.sectionflags	@""
	.align	4


	//----- nvinfo : EIATTR_CUDA_API_VERSION
	.align		4
        /*0000*/ 	.byte	0x04, 0x37
        /*0002*/ 	.short	(.L_473 - .L_472)
.L_472:
        /*0004*/ 	.word	0x00000082


	//----- nvinfo : EIATTR_KPARAM_INFO
	.align		4
.L_473:
        /*0008*/ 	.byte	0x04, 0x17
        /*000a*/ 	.short	(.L_475 - .L_474)
.L_474:
        /*000c*/ 	.word	0x00000000
        /*0010*/ 	.short	0x0002
        /*0012*/ 	.short	0x0070
        /*0014*/ 	.byte	0x00, 0xf0, 0x41, 0x00


	//----- nvinfo : EIATTR_KPARAM_INFO
	.align		4
.L_475:
        /*0018*/ 	.byte	0x04, 0x17
        /*001a*/ 	.short	(.L_477 - .L_476)
.L_476:
        /*001c*/ 	.word	0x00000000
        /*0020*/ 	.short	0x0001
        /*0022*/ 	.short	0x0008
        /*0024*/ 	.byte	0x00, 0xf0, 0xa1, 0x01


	//----- nvinfo : EIATTR_KPARAM_INFO
	.align		4
.L_477:
        /*0028*/ 	.byte	0x04, 0x17
        /*002a*/ 	.short	(.L_479 - .L_478)
.L_478:
        /*002c*/ 	.word	0x00000000
        /*0030*/ 	.short	0x0000
        /*0032*/ 	.short	0x0000
        /*0034*/ 	.byte	0x00, 0xf0, 0x11, 0x00


	//----- nvinfo : EIATTR_SPARSE_MMA_MASK
	.align		4
.L_479:
        /*0038*/ 	.byte	0x03, 0x50
        /*003a*/ 	.short	0x0000


	//----- nvinfo : EIATTR_MAXREG_COUNT
	.align		4
        /*003c*/ 	.byte	0x03, 0x1b
        /*003e*/ 	.short	0x00ff


	//----- nvinfo : EIATTR_MERCURY_ISA_VERSION
	.align		4
        /*0040*/ 	.byte	0x03, 0x5f
        /*0042*/ 	.short	0x0101


	//----- nvinfo : EIATTR_VRC_CTA_INIT_COUNT
	.align		4
        /*0044*/ 	.byte	0x02, 0x4a
	.zero		1
	.zero		1


	//----- nvinfo : EIATTR_EXIT_INSTR_OFFSETS
	.align		4
        /*0048*/ 	.byte	0x04, 0x1c
        /*004a*/ 	.short	(.L_481 - .L_480)


	//   ....[0]....
.L_480:
        /*004c*/ 	.word	0x00000010


	//----- nvinfo : EIATTR_MAX_THREADS
	.align		4
.L_481:
        /*0050*/ 	.byte	0x04, 0x05
        /*0052*/ 	.short	(.L_483 - .L_482)
.L_482:
        /*0054*/ 	.word	0x00000080
        /*0058*/ 	.word	0x00000001
        /*005c*/ 	.word	0x00000001


	//----- nvinfo : EIATTR_CBANK_PARAM_SIZE
	.align		4
.L_483:
        /*0060*/ 	.byte	0x03, 0x19
        /*0062*/ 	.short	0x0080


	//----- nvinfo : EIATTR_PARAM_CBANK
	.align		4
        /*0064*/ 	.byte	0x04, 0x0a
        /*0066*/ 	.short	(.L_485 - .L_484)
	.align		4
.L_484:
        /*0068*/ 	.word	index@(.nv.constant0._ZN2at6native29vectorized_elementwise_kernelILi8EZZNS0_61_GLOBAL__N__ae8afa13_23_FlattenIndicesKernel_cu_7dd49032_311421_flatten_indices_implINS2_18CUDAKernelLauncherElLl8EEENS_6TensorERKS5_N3c108ArrayRefIlEEENKUlvE0_clEvEUllE_St5arrayIPcLm2EEEEviT0_T1_)
        /*006c*/ 	.short	0x0380
        /*006e*/ 	.short	0x0080


	//----- nvinfo : EIATTR_SW_WAR
	.align		4
.L_485:
        /*0070*/ 	.byte	0x04, 0x36
        /*0072*/ 	.short	(.L_487 - .L_486)
.L_486:
        /*0074*/ 	.word	0x00000008
.L_487:


//--------------------- .nv.info._ZN2at6native18elementwise_kernelILi128ELi4EZNS0_15gpu_kernel_implIZZNS0_61_GLOBAL__N__ae8afa13_23_FlattenIndicesKernel_cu_7dd49032_311421_flatten_indices_implINS3_18CUDAKernelLauncherEiLl0EEENS_6TensorERKS6_N3c108ArrayRefIlEEENKUlvE0_clEvEUllE_EEvRNS_18TensorIteratorBaseERKT_EUliE_EEviT1_ --------------------------
	.section	.nv.info._ZN2at6native18elementwise_kernelILi128ELi4EZNS0_15gpu_kernel_implIZZNS0_61_GLOBAL__N__ae8afa13_23_FlattenIndicesKernel_cu_7dd49032_311421_flatten_indices_implINS3_18CUDAKernelLauncherEiLl0EEENS_6TensorERKS6_N3c108ArrayRefIlEEENKUlvE0_clEvEUllE_EEvRNS_18TensorIteratorBaseERKT_EUliE_EEviT1_,"",@"SHT_CUDA_INFO"
	.sectionflags	@""
	.align	4


	//----- nvinfo : EIATTR_CUDA_API_VERSION
	.align		4
        /*0000*/ 	.byte	0x04, 0x37
        /*0002*/ 	.short	(.L_489 - .L_488)
.L_488:
        /*0004*/ 	.word	0x00000082


	//----- nvinfo : EIATTR_KPARAM_INFO
	.align		4
.L_489:
        /*0008*/ 	.byte	0x04, 0x17
        /*000a*/ 	.short	(.L_491 - .L_490)
.L_490:
        /*000c*/ 	.word	0x00000000
        /*0010*/ 	.short	0x0001
        /*0012*/ 	.short	0x0008
        /*0014*/ 	.byte	0x00, 0xf0, 0x21, 0x09


	//----- nvinfo : EIATTR_KPARAM_INFO
	.align		4
.L_491:
        /*0018*/ 	.byte	0x04, 0x17
        /*001a*/ 	.short	(.L_493 - .L_492)
.L_492:
        /*001c*/ 	.word	0x00000000
        /*0020*/ 	.short	0x0000
        /*0022*/ 	.short	0x0000
        /*0024*/ 	.byte	0x00, 0xf0, 0x11, 0x00


	//----- nvinfo : EIATTR_SPARSE_MMA_MASK
	.align		4
.L_493:
        /*0028*/ 	.byte	0x03, 0x50
        /*002a*/ 	.short	0x0000


	//----- nvinfo : EIATTR_MAXREG_COUNT
	.align		4
        /*002c*/ 	.byte	0x03, 0x1b
        /*002e*/ 	.short	0x0080


	//----- nvinfo : EIATTR_EXTERNS
	.align		4
        /*0030*/ 	.byte	0x04, 0x0f
        /*0032*/ 	.short	(.L_495 - .L_494)


	//   ....[0]....
	.align		4
.L_494:
        /*0034*/ 	.word	index@(__assertfail)


	//----- nvinfo : EIATTR_MERCURY_ISA_VERSION
	.align		4
.L_495:
        /*0038*/ 	.byte	0x03, 0x5f
        /*003a*/ 	.short	0x0101


	//----- nvinfo : EIATTR_VRC_CTA_INIT_COUNT
	.align		4
        /*003c*/ 	.byte	0x02, 0x4a
	.zero		1
	.zero		1


	//----- nvinfo : EIATTR_SYSCALL_OFFSETS
	.align		4
        /*0040*/ 	.byte	0x04, 0x46
        /*0042*/ 	.short	(.L_497 - .L_496)


	//   ....[0]....
.L_496:
        /*0044*/ 	.word	0x00002170


	//   ....[1]....
        /*0048*/ 	.word	0x00003e40


	//   ....[2]....
        /*004c*/ 	.word	0x000060c0


	//   ....[3]....
        /*0050*/ 	.word	0x00007b80


	//   ....[4]....
        /*0054*/ 	.word	0x00009f50


	//   ....[5]....
        /*0058*/ 	.word	0x0000ba10


	//   ....[6]....
        /*005c*/ 	.word	0x0000dde0


	//   ....[7]....
        /*0060*/ 	.word	0x0000f850


	//----- nvinfo : EIATTR_EXIT_INSTR_OFFSETS
	.align		4
.L_497:
        /*0064*/ 	.byte	0x04, 0x1c
        /*0066*/ 	.short	(.L_499 - .L_498)


	//   ....[0]....
.L_498:
        /*0068*/ 	.word	0x0000bcf0


	//   ....[1]....
        /*006c*/ 	.word	0x0000edf0


	//   ....[2]....
        /*0070*/ 	.word	0x0000ee10


	//   ....[3]....
        /*0074*/ 	.word	0x0000ee90


	//   ....[4]....
        /*0078*/ 	.word	0x0000eeb0


	//   ....[5]....
        /*007c*/ 	.word	0x0000eed0


	//   ....[6]....
        /*0080*/ 	.word	0x0000ef60


	//   ....[7]....
        /*0084*/ 	.word	0x0000efa0


	//   ....[8]....
        /*0088*/ 	.word	0x0000f040


	//   ....[9]....
        /*008c*/ 	.word	0x0000f090


	//   ....[10]....
        /*0090*/ 	.word	0x0000f0c0


	//   ....[11]....
        /*0094*/ 	.word	0x0000f180


	//   ....[12]....
        /*0098*/ 	.word	0x0000f2f0


	//   ....[13]....
        /*009c*/ 	.word	0x0000f460


	//   ....[14]....
        /*00a0*/ 	.word	0x0000f5c0


	//   ....[15]....
        /*00a4*/ 	.word	0x0000f5e0


	//   ....[16]....
        /*00a8*/ 	.word	0x0000f600


	//   ....[17]....
        /*00ac*/ 	.word	0x0000f6b0


	//   ....[18]....
        /*00b0*/ 	.word	0x0000f6f0


	//   ....[19]....
        /*00b4*/ 	.word	0x0000f860


	//   ....[20]....
        /*00b8*/ 	.word	0x0000f970


	//   ....[21]....
        /*00bc*/ 	.word	0x0000fab0


	//   ....[22]....
        /*00c0*/ 	.word	0x0000faf0


	//----- nvinfo : EIATTR_MAX_THREADS
	.align		4
.L_499:
        /*00c4*/ 	.byte	0x04, 0x05
        /*00c6*/ 	.short	(.L_501 - .L_500)
.L_500:
        /*00c8*/ 	.word	0x00000080
        /*00cc*/ 	.word	0x00000001
        /*00d0*/ 	.word	0x00000001


	//----- nvinfo : EIATTR_CRS_STACK_SIZE
	.align		4
.L_501:
        /*00d4*/ 	.byte	0x04, 0x1e
        /*00d6*/ 	.short	(.L_503 - .L_502)
.L_502:
        /*00d8*/ 	.word	0x00000000


	//----- nvinfo : EIATTR_CBANK_PARAM_SIZE
	.align		4
.L_503:
        /*00dc*/ 	.byte	0x03, 0x19
        /*00de*/ 	.short	0x0250


	//----- nvinfo : EIATTR_PARAM_CBANK
	.align		4
        /*00e0*/ 	.byte	0x04, 0x0a
        /*00e2*/ 	.short	(.L_505 - .L_504)
	.align		4
.L_504:
        /*00e4*/ 	.word	index@(.nv.constant0._ZN2at6native18elementwise_kernelILi128ELi4EZNS0_15gpu_kernel_implIZZNS0_61_GLOBAL__N__ae8afa13_23_FlattenIndicesKernel_cu_7dd49032_311421_flatten_indices_implINS3_18CUDAKernelLauncherEiLl0EEENS_6TensorERKS6_N3c108ArrayRefIlEEENKUlvE0_clEvEUllE_EEvRNS_18TensorIteratorBaseERKT_EUliE_EEviT1_)
        /*00e8*/ 	.short	0x0380
        /*00ea*/ 	.short	0x0250


	//----- nvinfo : EIATTR_SW_WAR
	.align		4
.L_505:
        /*00ec*/ 	.byte	0x04, 0x36
        /*00ee*/ 	.short	(.L_507 - .L_506)
.L_506:
        /*00f0*/ 	.word	0x00000008
.L_507:


//--------------------- .nv.info._ZN2at6native27unrolled_elementwise_kernelIZZNS0_61_GLOBAL__N__ae8afa13_23_FlattenIndicesKernel_cu_7dd49032_311421_flatten_indices_implINS2_18CUDAKernelLauncherEiLl0EEENS_6TensorERKS5_N3c108ArrayRefIlEEENKUlvE0_clEvEUllE_St5arrayIPcLm2EELi4E23TrivialOffsetCalculatorILi1EjESH_NS0_6memory12LoadWithCastILi1EEENSI_13StoreWithCastILi1EEEEEviT_T0_T2_T3_T4_T5_ --------------------------
	.section	.nv.info._ZN2at6native27unrolled_elementwise_kernelIZZNS0_61_GLOBAL__N__ae8afa13_23_FlattenIndicesKernel_cu_7dd49032_311421_flatten_indices_implINS2_18CUDAKernelLauncherEiLl0EEENS_6TensorERKS5_N3c108ArrayRefIlEEENKUlvE0_clEvEUllE_St5arrayIPcLm2EELi4E23TrivialOffsetCalculatorILi1EjESH_NS0_6memory12LoadWithCastILi1EEENSI_13StoreWithCastILi1EEEEEviT_T0_T2_T3_T4_T5_,"",@"SHT_CUDA_INFO"
	.sectionflags	@""
	.align	4


	//----- nvinfo : EIATTR_CUDA_API_VERSION
	.align		4
        /*0000*/ 	.byte	0x04, 0x37
        /*0002*/ 	.short	(.L_509 - .L_508)
.L_508:
        /*0004*/ 	.word	0x00000082


	//----- nvinfo : EIATTR_KPARAM_INFO
	.align		4
.L_509:
        /*0008*/ 	.byte	0x04, 0x17
        /*000a*/ 	.short	(.L_511 - .L_510)
.L_510:
        /*000c*/ 	.word	0x00000000
        /*0010*/ 	.short	0x0006
        /*0012*/ 	.short	0x0054
        /*0014*/ 	.byte	0x00, 0xf0, 0x21, 0x00


	//----- nvinfo : EIATTR_KPARAM_INFO
	.align		4
.L_511:
        /*0018*/ 	.byte	0x04, 0x17
        /*001a*/ 	.short	(.L_513 - .L_512)
.L_512:
        /*001c*/ 	.word	0x00000000
        /*0020*/ 	.short	0x0005
        /*0022*/ 	.short	0x004c
        /*0024*/ 	.byte	0x00, 0xf0, 0x21, 0x00


	//----- nvinfo : EIATTR_KPARAM_INFO
	.align		4
.L_513:
        /*0028*/ 	.byte	0x04, 0x17
        /*002a*/ 	.short	(.L_515 - .L_514)
.L_514:
        /*002c*/ 	.word	0x00000000
        /*0030*/ 	.short	0x0004
        /*0032*/ 	.short	0x0049
        /*0034*/ 	.byte	0x00, 0xf0, 0x05, 0x00


	//----- nvinfo : EIATTR_KPARAM_INFO
	.align		4
.L_515:
        /*0038*/ 	.byte	0x04, 0x17
        /*003a*/ 	.short	(.L_517 - .L_516)
.L_516:
        /*003c*/ 	.word	0x00000000
        /*0040*/ 	.short	0x0003
        /*0042*/ 	.short	0x0048
        /*0044*/ 	.byte	0x00, 0xf0, 0x05, 0x00


	//----- nvinfo : EIATTR_KPARAM_INFO
	.align		4
.L_517:
        /*0048*/ 	.byte	0x04, 0x17
        /*004a*/ 	.short	(.L_519 - .L_518)
.L_518:
        /*004c*/ 	.word	0x00000000
        /*0050*/ 	.short	0x0002
        /*0052*/ 	.short	0x0038
        /*0054*/ 	.byte	0x00, 0xf0, 0x41, 0x00


	//----- nvinfo : EIATTR_KPARAM_INFO
	.align		4
.L_519:
        /*0058*/ 	.byte	0x04, 0x17
        /*005a*/ 	.short	(.L_521 - .L_520)
.L_520:
        /*005c*/ 	.word	0x00000000
        /*0060*/ 	.short	0x0001
        /*0062*/ 	.short	0x0008
        /*0064*/ 	.byte	0x00, 0xf0, 0xc1, 0x00


	//----- nvinfo : EIATTR_KPARAM_INFO
	.align		4
.L_521:
        /*0068*/ 	.byte	0x04, 0x17
        /*006a*/ 	.short	(.L_523 - .L_522)
.L_522:
        /*006c*/ 	.word	0x00000000
        /*0070*/ 	.short	0x0000
        /*0072*/ 	.short	0x0000
        /*0074*/ 	.byte	0x00, 0xf0, 0x11, 0x00


	//----- nvinfo : EIATTR_SPARSE_MMA_MASK
	.align		4
.L_523:
        /*0078*/ 	.byte	0x03, 0x50
        /*007a*/ 	.short	0x0000


	//----- nvinfo : EIATTR_MAXREG_COUNT
	.align		4
        /*007c*/ 	.byte	0x03, 0x1b
        /*007e*/ 	.short	0x00ff


	//----- nvinfo : EIATTR_EXTERNS
	.align		4
        /*0080*/ 	.byte	0x04, 0x0f
        /*0082*/ 	.short	(.L_525 - .L_524)


	//   ....[0]....
	.align		4
.L_524:
        /*0084*/ 	.word	index@(__assertfail)


	//----- nvinfo : EIATTR_MERCURY_ISA_VERSION
	.align		4
.L_525:
        /*0088*/ 	.byte	0x03, 0x5f
        /*008a*/ 	.short	0x0101


	//----- nvinfo : EIATTR_VRC_CTA_INIT_COUNT
	.align		4
        /*008c*/ 	.byte	0x02, 0x4a
	.zero		1
	.zero		1


	//----- nvinfo : EIATTR_SYSCALL_OFFSETS
	.align		4
        /*0090*/ 	.byte	0x04, 0x46
        /*0092*/ 	.short	(.L_527 - .L_526)


	//   ....[0]....
.L_526:
        /*0094*/ 	.word	0x00000e20


	//   ....[1]....
        /*0098*/ 	.word	0x00001db0


	//   ....[2]....
        /*009c*/ 	.word	0x00002c90


	//   ....[3]....
        /*00a0*/ 	.word	0x00003b70


	//   ....[4]....
        /*00a4*/ 	.word	0x00008480


	//   ....[5]....
        /*00a8*/ 	.word	0x000091a0


	//   ....[6]....
        /*00ac*/ 	.word	0x0000a020


	//   ....[7]....
        /*00b0*/ 	.word	0x0000ae80


	//----- nvinfo : EIATTR_EXIT_INSTR_OFFSETS
	.align		4
.L_527:
        /*00b4*/ 	.byte	0x04, 0x1c
        /*00b6*/ 	.short	(.L_529 - .L_528)


	//   ....[0]....
.L_528:
        /*00b8*/ 	.word	0x0000a2f0


	//   ....[1]....
        /*00bc*/ 	.word	0x0000a420


	//   ....[2]....
        /*00c0*/ 	.word	0x0000a440


	//   ....[3]....
        /*00c4*/ 	.word	0x0000a4c0


	//   ....[4]....
        /*00c8*/ 	.word	0x0000a4e0


	//   ....[5]....
        /*00cc*/ 	.word	0x0000a500


	//   ....[6]....
        /*00d0*/ 	.word	0x0000a590


	//   ....[7]....
        /*00d4*/ 	.word	0x0000a5d0


	//   ....[8]....
        /*00d8*/ 	.word	0x0000a670


	//   ....[9]....
        /*00dc*/ 	.word	0x0000a6c0


	//   ....[10]....
        /*00e0*/ 	.word	0x0000a6f0


	//   ....[11]....
        /*00e4*/ 	.word	0x0000a7b0


	//   ....[12]....
        /*00e8*/ 	.word	0x0000a920


	//   ....[13]....
        /*00ec*/ 	.word	0x0000aa90


	//   ....[14]....
        /*00f0*/ 	.word	0x0000abf0


	//   ....[15]....
        /*00f4*/ 	.word	0x0000ac10


	//   ....[16]....
        /*00f8*/ 	.word	0x0000ac30


	//   ....[17]....
        /*00fc*/ 	.word	0x0000ace0


	//   ....[18]....
        /*0100*/ 	.word	0x0000ad20


	//   ....[19]....
        /*0104*/ 	.word	0x0000ae90


	//   ....[20]....
        /*0108*/ 	.word	0x0000afa0


	//   ....[21]....
        /*010c*/ 	.word	0x0000b0e0


	//   ....[22]....
        /*0110*/ 	.word	0x0000b120


	//----- nvinfo : EIATTR_MAX_THREADS
	.align		4
.L_529:
        /*0114*/ 	.byte	0x04, 0x05
        /*0116*/ 	.short	(.L_531 - .L_530)
.L_530:
        /*0118*/ 	.word	0x00000080
        /*011c*/ 	.word	0x00000001
        /*0120*/ 	.word	0x00000001


	//----- nvinfo : EIATTR_CRS_STACK_SIZE
	.align		4
.L_531:
        /*0124*/ 	.byte	0x04, 0x1e
        /*0126*/ 	.short	(.L_533 - .L_532)
.L_532:
        /*0128*/ 	.word	0x00000000


	//----- nvinfo : EIATTR_CBANK_PARAM_SIZE
	.align		4
.L_533:
        /*012c*/ 	.byte	0x03, 0x19
        /*012e*/ 	.short	0x005c


	//----- nvinfo : EIATTR_PARAM_CBANK
	.align		4
        /*0130*/ 	.byte	0x04, 0x0a
        /*0132*/ 	.short	(.L_535 - .L_534)
	.align		4
.L_534:
        /*0134*/ 	.word	index@(.nv.constant0._ZN2at6native27unrolled_elementwise_kernelIZZNS0_61_GLOBAL__N__ae8afa13_23_FlattenIndicesKernel_cu_7dd49032_311421_flatten_indices_implINS2_18CUDAKernelLauncherEiLl0EEENS_6TensorERKS5_N3c108ArrayRefIlEEENKUlvE0_clEvEUllE_St5arrayIPcLm2EELi4E23TrivialOffsetCalculatorILi1EjESH_NS0_6memory12LoadWithCastILi1EEENSI_13StoreWithCastILi1EEEEEviT_T0_T2_T3_T4_T5_)
        /*0138*/ 	.short	0x0380
        /*013a*/ 	.short	0x005c


	//----- nvinfo : EIATTR_SW_WAR
	.align		4
.L_535:
        /*013c*/ 	.byte	0x04, 0x36
        /*013e*/ 	.short	(.L_537 - .L_536)
.L_536:
        /*0140*/ 	.word	0x00000008
.L_537:


//--------------------- .nv.info._ZN2at6native18elementwise_kernelILi128ELi2EZNS0_22gpu_kernel_impl_nocastIZZNS0_61_GLOBAL__N__ae8afa13_23_FlattenIndicesKernel_cu_7dd49032_311421_flatten_indices_implINS3_18CUDAKernelLauncherEiLl0EEENS_6TensorERKS6_N3c108ArrayRefIlEEENKUlvE0_clEvEUllE_EEvRNS_18TensorIteratorBaseERKT_EUliE_EEviT1_ --------------------------
	.section	.nv.info._ZN2at6native18elementwise_kernelILi128ELi2EZNS0_22gpu_kernel_impl_nocastIZZNS0_61_GLOBAL__N__ae8afa13_23_FlattenIndicesKernel_cu_7dd49032_311421_flatten_indices_implINS3_18CUDAKernelLauncherEiLl0EEENS_6TensorERKS6_N3c108ArrayRefIlEEENKUlvE0_clEvEUllE_EEvRNS_18TensorIteratorBaseERKT_EUliE_EEviT1_,"",@"SHT_CUDA_INFO"
	.sectionflags	@""
	.align	4


	//----- nvinfo : EIATTR_CUDA_API_VERSION
	.align		4
        /*0000*/ 	.byte	0x04, 0x37
        /*0002*/ 	.short	(.L_539 - .L_538)
.L_538:
        /*0004*/ 	.word	0x00000082


	//----- nvinfo : EIATTR_KPARAM_INFO
	.align		4
.L_539:
        /*0008*/ 	.byte	0x04, 0x17
        /*000a*/ 	.short	(.L_541 - .L_540)
.L_540:
        /*000c*/ 	.word	0x00000000
        /*0010*/ 	.short	0x0001
        /*0012*/ 	.short	0x0008
        /*0014*/ 	.byte	0x00, 0xf0, 0x01, 0x09


	//----- nvinfo : EIATTR_KPARAM_INFO
	.align		4
.L_541:
        /*0018*/ 	.byte	0x04, 0x17
        /*001a*/ 	.short	(.L_543 - .L_542)
.L_542:
        /*001c*/ 	.word	0x00000000
        /*0020*/ 	.short	0x0000
        /*0022*/ 	.short	0x0000
        /*0024*/ 	.byte	0x00, 0xf0, 0x11, 0x00


	//----- nvinfo : EIATTR_SPARSE_MMA_MASK
	.align		4
.L_543:
        /*0028*/ 	.byte	0x03, 0x50
        /*002a*/ 	.short	0x0000


	//----- nvinfo : EIATTR_MAXREG_COUNT
	.align		4
        /*002c*/ 	.byte	0x03, 0x1b
        /*002e*/ 	.short	0x0080


	//----- nvinfo : EIATTR_MERCURY_ISA_VERSION
	.align		4
        /*0030*/ 	.byte	0x03, 0x5f
        /*0032*/ 	.short	0x0101


	//----- nvinfo : EIATTR_VRC_CTA_INIT_COUNT
	.align		4
        /*0034*/ 	.byte	0x02, 0x4a
	.zero		1
	.zero		1


	//----- nvinfo : EIATTR_EXIT_INSTR_OFFSETS
	.align		4
        /*0038*/ 	.byte	0x04, 0x1c
        /*003a*/ 	.short	(.L_545 - .L_544)


	//   ....[0]....
.L_544:
        /*003c*/ 	.word	0x00001080


	//   ....[1]....
        /*0040*/ 	.word	0x00001f90


	//   ....[2]....
        /*0044*/ 	.word	0x00001fc0


	//   ....[3]....
        /*0048*/ 	.word	0x00001ff0


	//   ....[4]....
        /*004c*/ 	.word	0x00004340


	//   ....[5]....
        /*0050*/ 	.word	0x000064c0


	//   ....[6]....
        /*0054*/ 	.word	0x000076c0


	//   ....[7]....
        /*0058*/ 	.word	0x00008830


	//----- nvinfo : EIATTR_MAX_THREADS
	.align		4
.L_545:
        /*005c*/ 	.byte	0x04, 0x05
        /*005e*/ 	.short	(.L_547 - .L_546)
.L_546:
        /*0060*/ 	.word	0x00000080
        /*0064*/ 	.word	0x00000001
        /*0068*/ 	.word	0x00000001


	//----- nvinfo : EIATTR_CRS_STACK_SIZE
	.align		4
.L_547:
        /*006c*/ 	.byte	0x04, 0x1e
        /*006e*/ 	.short	(.L_549 - .L_548)
.L_548:
        /*0070*/ 	.word	0x00000000


	//----- nvinfo : EIATTR_CBANK_PARAM_SIZE
	.align		4
.L_549:
        /*0074*/ 	.byte	0x03, 0x19
        /*0076*/ 	.short	0x0248


	//----- nvinfo : EIATTR_PARAM_CBANK
	.align		4
        /*0078*/ 	.byte	0x04, 0x0a
        /*007a*/ 	.short	(.L_551 - .L_550)
	.align		4
.L_550:
        /*007c*/ 	.word	index@(.nv.constant0._ZN2at6native18elementwise_kernelILi128ELi2EZNS0_22gpu_kernel_impl_nocastIZZNS0_61_GLOBAL__N__ae8afa13_23_FlattenIndicesKernel_cu_7dd49032_311421_flatten_indices_implINS3_18CUDAKernelLauncherEiLl0EEENS_6TensorERKS6_N3c108ArrayRefIlEEENKUlvE0_clEvEUllE_EEvRNS_18TensorIteratorBaseERKT_EUliE_EEviT1_)
        /*0080*/ 	.short	0x0380
        /*0082*/ 	.short	0x0248


	//----- nvinfo : EIATTR_SW_WAR
	.align		4
.L_551:
        /*0084*/ 	.byte	0x04, 0x36
        /*0086*/ 	.short	(.L_553 - .L_552)
.L_552:
        /*0088*/ 	.word	0x00000008
.L_553:


//--------------------- .nv.info._ZN2at6native27unrolled_elementwise_kernelIZZNS0_61_GLOBAL__N__ae8afa13_23_FlattenIndicesKernel_cu_7dd49032_311421_flatten_indices_implINS2_18CUDAKernelLauncherEiLl0EEENS_6TensorERKS5_N3c108ArrayRefIlEEENKUlvE0_clEvEUllE_St5arrayIPcLm2EELi4E23TrivialOffsetCalculatorILi1EjESH_NS0_6memory15LoadWithoutCastENSI_16StoreWithoutCastEEEviT_T0_T2_T3_T4_T5_ --------------------------
	.section	.nv.info._ZN2at6native27unrolled_elementwise_kernelIZZNS0_61_GLOBAL__N__ae8afa13_23_FlattenIndicesKernel_cu_7dd49032_311421_flatten_indices_implINS2_18CUDAKernelLauncherEiLl0EEENS_6TensorERKS5_N3c108ArrayRefIlEEENKUlvE0_clEvEUllE_St5arrayIPcLm2EELi4E23TrivialOffsetCalculatorILi1EjESH_NS0_6memory15LoadWithoutCastENSI_16StoreWithoutCastEEEviT_T0_T2_T3_T4_T5_,"",@"SHT_CUDA_INFO"
	.sectionflags	@""
	.align	4


	//----- nvinfo : EIATTR_CUDA_API_VERSION
	.align		4
        /*0000*/ 	.byte	0x04, 0x37
        /*0002*/ 	.short	(.L_555 - .L_554)
.L_554:
        /*0004*/ 	.word	0x00000082


	//----- nvinfo : EIATTR_KPARAM_INFO
	.align		4
.L_555:
        /*0008*/ 	.byte	0x04, 0x17
        /*000a*/ 	.short	(.L_557 - .L_556)
.L_556:
        /*000c*/ 	.word	0x00000000
        /*0010*/ 	.short	0x0006
        /*0012*/ 	.short	0x004b
        /*0014*/ 	.byte	0x00, 0xf0, 0x05, 0x00


	//----- nvinfo : EIATTR_KPARAM_INFO
	.align		4
.L_557:
        /*0018*/ 	.byte	0x04, 0x17
        /*001a*/ 	.short	(.L_559 - .L_558)
.L_558:
        /*001c*/ 	.word	0x00000000
        /*0020*/ 	.short	0x0005
        /*0022*/ 	.short	0x004a
        /*0024*/ 	.byte	0x00, 0xf0, 0x05, 0x00


	//----- nvinfo : EIATTR_KPARAM_INFO
	.align		4
.L_559:
        /*0028*/ 	.byte	0x04, 0x17
        /*002a*/ 	.short	(.L_561 - .L_560)
.L_560:
        /*002c*/ 	.word	0x00000000
        /*0030*/ 	.short	0x0004
        /*0032*/ 	.short	0x0049
        /*0034*/ 	.byte	0x00, 0xf0, 0x05, 0x00


	//----- nvinfo : EIATTR_KPARAM_INFO
	.align		4
.L_561:
        /*0038*/ 	.byte	0x04, 0x17
        /*003a*/ 	.short	(.L_563 - .L_562)
.L_562:
        /*003c*/ 	.word	0x00000000
        /*0040*/ 	.short	0x0003
        /*0042*/ 	.short	0x0048
        /*0044*/ 	.byte	0x00, 0xf0, 0x05, 0x00


	//----- nvinfo : EIATTR_KPARAM_INFO
	.align		4
.L_563:
        /*0048*/ 	.byte	0x04, 0x17
        /*004a*/ 	.short	(.L_565 - .L_564)
.L_564:
        /*004c*/ 	.word	0x00000000
        /*0050*/ 	.short	0x0002
        /*0052*/ 	.short	0x0038
        /*0054*/ 	.byte	0x00, 0xf0, 0x41, 0x00


	//----- nvinfo : EIATTR_KPARAM_INFO
	.align		4
.L_565:
        /*0058*/ 	.byte	0x04, 0x17
        /*005a*/ 	.short	(.L_567 - .L_566)
.L_566:
        /*005c*/ 	.word	0x00000000
        /*0060*/ 	.short	0x0001
        /*0062*/ 	.short	0x0008
        /*0064*/ 	.byte	0x00, 0xf0, 0xc1, 0x00


	//----- nvinfo : EIATTR_KPARAM_INFO
	.align		4
.L_567:
        /*0068*/ 	.byte	0x04, 0x17
        /*006a*/ 	.short	(.L_569 - .L_568)
.L_568:
        /*006c*/ 	.word	0x00000000
        /*0070*/ 	.short	0x0000
        /*0072*/ 	.short	0x0000
        /*0074*/ 	.byte	0x00, 0xf0, 0x11, 0x00


	//----- nvinfo : EIATTR_SPARSE_MMA_MASK
	.align		4
.L_569:
        /*0078*/ 	.byte	0x03, 0x50
        /*007a*/ 	.short	0x0000


	//----- nvinfo : EIATTR_MAXREG_COUNT
	.align		4
        /*007c*/ 	.byte	0x03, 0x1b
        /*007e*/ 	.short	0x00ff


	//----- nvinfo : EIATTR_MERCURY_ISA_VERSION
	.align		4
        /*0080*/ 	.byte	0x03, 0x5f
        /*0082*/ 	.short	0x0101


	//----- nvinfo : EIATTR_VRC_CTA_INIT_COUNT
	.align		4
        /*0084*/ 	.byte	0x02, 0x4a
	.zero		1
	.zero		1


	//----- nvinfo : EIATTR_EXIT_INSTR_OFFSETS
	.align		4
        /*0088*/ 	.byte	0x04, 0x1c
        /*008a*/ 	.short	(.L_571 - .L_570)


	//   ....[0]....
.L_570:
        /*008c*/ 	.word	0x000049b0


	//   ....[1]....
        /*0090*/ 	.word	0x00004a10


	//----- nvinfo : EIATTR_MAX_THREADS
	.align		4
.L_571:
        /*0094*/ 	.byte	0x04, 0x05
        /*0096*/ 	.short	(.L_573 - .L_572)
.L_572:
        /*0098*/ 	.word	0x00000080
        /*009c*/ 	.word	0x00000001
        /*00a0*/ 	.word	0x00000001


	//----- nvinfo : EIATTR_CRS_STACK_SIZE
	.align		4
.L_573:
        /*00a4*/ 	.byte	0x04, 0x1e
        /*00a6*/ 	.short	(.L_575 - .L_574)
.L_574:
        /*00a8*/ 	.word	0x00000000


	//----- nvinfo : EIATTR_CBANK_PARAM_SIZE
	.align		4
.L_575:
        /*00ac*/ 	.byte	0x03, 0x19
        /*00ae*/ 	.short	0x004c


	//----- nvinfo : EIATTR_PARAM_CBANK
	.align		4
        /*00b0*/ 	.byte	0x04, 0x0a
        /*00b2*/ 	.short	(.L_577 - .L_576)
	.align		4
.L_576:
        /*00b4*/ 	.word	index@(.nv.constant0._ZN2at6native27unrolled_elementwise_kernelIZZNS0_61_GLOBAL__N__ae8afa13_23_FlattenIndicesKernel_cu_7dd49032_311421_flatten_indices_implINS2_18CUDAKernelLauncherEiLl0EEENS_6TensorERKS5_N3c108ArrayRefIlEEENKUlvE0_clEvEUllE_St5arrayIPcLm2EELi4E23TrivialOffsetCalculatorILi1EjESH_NS0_6memory15LoadWithoutCastENSI_16StoreWithoutCastEEEviT_T0_T2_T3_T4_T5_)
        /*00b8*/ 	.short	0x0380
        /*00ba*/ 	.short	0x004c


	//----- nvinfo : EIATTR_SW_WAR
	.align		4
.L_577:
        /*00bc*/ 	.byte	0x04, 0x36
        /*00be*/ 	.short	(.L_579 - .L_578)
.L_578:
        /*00c0*/ 	.word	0x00000008
.L_579:


//--------------------- .nv.info._ZN2at6native29vectorized_elementwise_kernelILi2EZZNS0_61_GLOBAL__N__ae8afa13_23_FlattenIndicesKernel_cu_7dd49032_311421_flatten_indices_implINS2_18CUDAKernelLauncherEiLl0EEENS_6TensorERKS5_N3c108ArrayRefIlEEENKUlvE0_clEvEUllE_St5arrayIPcLm2EEEEviT0_T1_ --------------------------
	.section	.nv.info._ZN2at6native29vectorized_elementwise_kernelILi2EZZNS0_61_GLOBAL__N__ae8afa13_23_FlattenIndicesKernel_cu_7dd49032_311421_flatten_indices_implINS2_18CUDAKernelLauncherEiLl0EEENS_6TensorERKS5_N3c108ArrayRefIlEEENKUlvE0_clEvEUllE_St5arrayIPcLm2EEEEviT0_T1_,"",@"SHT_CUDA_INFO"
	.sectionflags	@""
	.align	4


	//----- nvinfo : EIATTR_CUDA_API_VERSION
	.align		4
        /*0000*/ 	.byte	0x04, 0x37
        /*0002*/ 	.short	(.L_581 - .L_580)
.L_580:
        /*0004*/ 	.word	0x00000082


	//----- nvinfo : EIATTR_KPARAM_INFO
	.align		4
.L_581:
        /*0008*/ 	.byte	0x04, 0x17
        /*000a*/ 	.short	(.L_583 - .L_582)
.L_582:
        /*000c*/ 	.word	0x00000000
        /*0010*/ 	.short	0x0002
        /*0012*/ 	.short	0x0038
        /*0014*/ 	.byte	0x00, 0xf0, 0x41, 0x00


	//----- nvinfo : EIATTR_KPARAM_INFO
	.align		4
.L_583:
        /*0018*/ 	.byte	0x04, 0x17
        /*001a*/ 	.short	(.L_585 - .L_584)
.L_584:
        /*001c*/ 	.word	0x00000000
        /*0020*/ 	.short	0x0001
        /*0022*/ 	.short	0x0008
        /*0024*/ 	.byte	0x00, 0xf0, 0xc1, 0x00


	//----- nvinfo : EIATTR_KPARAM_INFO
	.align		4
.L_585:
        /*0028*/ 	.byte	0x04, 0x17
        /*002a*/ 	.short	(.L_587 - .L_586)
.L_586:
        /*002c*/ 	.word	0x00000000
        /*0030*/ 	.short	0x0000
        /*0032*/ 	.short	0x0000
        /*0034*/ 	.byte	0x00, 0xf0, 0x11, 0x00


	//----- nvinfo : EIATTR_SPARSE_MMA_MASK
	.align		4
.L_587:
        /*0038*/ 	.byte	0x03, 0x50
        /*003a*/ 	.short	0x0000


	//----- nvinfo : EIATTR_MAXREG_COUNT
	.align		4
        /*003c*/ 	.byte	0x03, 0x1b
        /*003e*/ 	.short	0x00ff


	//----- nvinfo : EIATTR_MERCURY_ISA_VERSION
	.align		4
        /*0040*/ 	.byte	0x03, 0x5f
        /*0042*/ 	.short	0x0101


	//----- nvinfo : EIATTR_VRC_CTA_INIT_COUNT
	.align		4
        /*0044*/ 	.byte	0x02, 0x4a
	.zero		1
	.zero		1


	//----- nvinfo : EIATTR_EXIT_INSTR_OFFSETS
	.align		4
        /*0048*/ 	.byte	0x04, 0x1c
        /*004a*/ 	.short	(.L_589 - .L_588)


	//   ....[0]....
.L_588:
        /*004c*/ 	.word	0x00007ec0


	//   ....[1]....
        /*0050*/ 	.word	0x00007f10


	//   ....[2]....
        /*0054*/ 	.word	0x0000f320


	//----- nvinfo : EIATTR_MAX_THREADS
	.align		4
.L_589:
        /*0058*/ 	.byte	0x04, 0x05
        /*005a*/ 	.short	(.L_591 - .L_590)
.L_590:
        /*005c*/ 	.word	0x00000080
        /*0060*/ 	.word	0x00000001
        /*0064*/ 	.word	0x00000001


	//----- nvinfo : EIATTR_CRS_STACK_SIZE
	.align		4
.L_591:
        /*0068*/ 	.byte	0x04, 0x1e
        /*006a*/ 	.short	(.L_593 - .L_592)
.L_592:
        /*006c*/ 	.word	0x00000000


	//----- nvinfo : EIATTR_CBANK_PARAM_SIZE
	.align		4
.L_593:
        /*0070*/ 	.byte	0x03, 0x19
        /*0072*/ 	.short	0x0048


	//----- nvinfo : EIATTR_PARAM_CBANK
	.align		4
        /*0074*/ 	.byte	0x04, 0x0a
        /*0076*/ 	.short	(.L_595 - .L_594)
	.align		4
.L_594:
        /*0078*/ 	.word	index@(.nv.constant0._ZN2at6native29vectorized_elementwise_kernelILi2EZZNS0_61_GLOBAL__N__ae8afa13_23_FlattenIndicesKernel_cu_7dd49032_311421_flatten_indices_implINS2_18CUDAKernelLauncherEiLl0EEENS_6TensorERKS5_N3c108ArrayRefIlEEENKUlvE0_clEvEUllE_St5arrayIPcLm2EEEEviT0_T1_)
        /*007c*/ 	.short	0x0380
        /*007e*/ 	.short	0x0048


	//----- nvinfo : EIATTR_SW_WAR
	.align		4
.L_595:
        /*0080*/ 	.byte	0x04, 0x36
        /*0082*/ 	.short	(.L_597 - .L_596)
.L_596:
        /*0084*/ 	.word	0x00000008
.L_597:


//--------------------- .nv.info._ZN2at6native29vectorized_elementwise_kernelILi4EZZNS0_61_GLOBAL__N__ae8afa13_23_FlattenIndicesKernel_cu_7dd49032_311421_flatten_indices_implINS2_18CUDAKernelLauncherEiLl0EEENS_6TensorERKS5_N3c108ArrayRefIlEEENKUlvE0_clEvEUllE_St5arrayIPcLm2EEEEviT0_T1_ --------------------------
	.section	.nv.info._ZN2at6native29vectorized_elementwise_kernelILi4EZZNS0_61_GLOBAL__N__ae8afa13_23_FlattenIndicesKernel_cu_7dd49032_311421_flatten_indices_implINS2_18CUDAKernelLauncherEiLl0EEENS_6TensorERKS5_N3c108ArrayRefIlEEENKUlvE0_clEvEUllE_St5arrayIPcLm2EEEEviT0_T1_,"",@"SHT_CUDA_INFO"
	.sectionflags	@""
	.align	4


	//----- nvinfo : EIATTR_CUDA_API_VERSION
	.align		4
        /*0000*/ 	.byte	0x04, 0x37
        /*0002*/ 	.short	(.L_599 - .L_598)
.L_598:
        /*0004*/ 	.word	0x00000082


	//----- nvinfo : EIATTR_KPARAM_INFO
	.align		4
.L_599:
        /*0008*/ 	.byte	0x04, 0x17
        /*000a*/ 	.short	(.L_601 - .L_600)
.L_600:
        /*000c*/ 	.word	0x00000000
        /*0010*/ 	.short	0x0002
        /*0012*/ 	.short	0x0038
        /*0014*/ 	.byte	0x00, 0xf0, 0x41, 0x00


	//----- nvinfo : EIATTR_KPARAM_INFO
	.align		4
.L_601:
        /*0018*/ 	.byte	0x04, 0x17
        /*001a*/ 	.short	(.L_603 - .L_602)
.L_602:
        /*001c*/ 	.word	0x00000000
        /*0020*/ 	.short	0x0001
        /*0022*/ 	.short	0x0008
        /*0024*/ 	.byte	0x00, 0xf0, 0xc1, 0x00


	//----- nvinfo : EIATTR_KPARAM_INFO
	.align		4
.L_603:
        /*0028*/ 	.byte	0x04, 0x17
        /*002a*/ 	.short	(.L_605 - .L_604)
.L_604:
        /*002c*/ 	.word	0x00000000
        /*0030*/ 	.short	0x0000
        /*0032*/ 	.short	0x0000
        /*0034*/ 	.byte	0x00, 0xf0, 0x11, 0x00


	//----- nvinfo : EIATTR_SPARSE_MMA_MASK
	.align		4
.L_605:
        /*0038*/ 	.byte	0x03, 0x50
        /*003a*/ 	.short	0x0000


	//----- nvinfo : EIATTR_MAXREG_COUNT
	.align		4
        /*003c*/ 	.byte	0x03, 0x1b
        /*003e*/ 	.short	0x00ff


	//----- nvinfo : EIATTR_MERCURY_ISA_VERSION
	.align		4
        /*0040*/ 	.byte	0x03, 0x5f
        /*0042*/ 	.short	0x0101


	//----- nvinfo : EIATTR_VRC_CTA_INIT_COUNT
	.align		4
        /*0044*/ 	.byte	0x02, 0x4a
	.zero		1
	.zero		1


	//----- nvinfo : EIATTR_EXIT_INSTR_OFFSETS
	.align		4
        /*0048*/ 	.byte	0x04, 0x1c
        /*004a*/ 	.short	(.L_607 - .L_606)


	//   ....[0]....
.L_606:
        /*004c*/ 	.word	0x00007ec0


	//   ....[1]....
        /*0050*/ 	.word	0x00007f10


	//   ....[2]....
        /*0054*/ 	.word	0x0000f1f0


	//----- nvinfo : EIATTR_MAX_THREADS
	.align		4
.L_607:
        /*0058*/ 	.byte	0x04, 0x05
        /*005a*/ 	.short	(.L_609 - .L_608)
.L_608:
        /*005c*/ 	.word	0x00000080
        /*0060*/ 	.word	0x00000001
        /*0064*/ 	.word	0x00000001


	//----- nvinfo : EIATTR_CRS_STACK_SIZE
	.align		4
.L_609:
        /*0068*/ 	.byte	0x04, 0x1e
        /*006a*/ 	.short	(.L_611 - .L_610)
.L_610:
        /*006c*/ 	.word	0x00000000


	//----- nvinfo : EIATTR_CBANK_PARAM_SIZE
	.align		4
.L_611:
        /*0070*/ 	.byte	0x03, 0x19
        /*0072*/ 	.short	0x0048


	//----- nvinfo : EIATTR_PARAM_CBANK
	.align		4
        /*0074*/ 	.byte	0x04, 0x0a
        /*0076*/ 	.short	(.L_613 - .L_612)
	.align		4
.L_612:
        /*0078*/ 	.word	index@(.nv.constant0._ZN2at6native29vectorized_elementwise_kernelILi4EZZNS0_61_GLOBAL__N__ae8afa13_23_FlattenIndicesKernel_cu_7dd49032_311421_flatten_indices_implINS2_18CUDAKernelLauncherEiLl0EEENS_6TensorERKS5_N3c108ArrayRefIlEEENKUlvE0_clEvEUllE_St5arrayIPcLm2EEEEviT0_T1_)
        /*007c*/ 	.short	0x0380
        /*007e*/ 	.short	0x0048


	//----- nvinfo : EIATTR_SW_WAR
	.align		4
.L_613:
        /*0080*/ 	.byte	0x04, 0x36
        /*0082*/ 	.short	(.L_615 - .L_614)
.L_614:
        /*0084*/ 	.word	0x00000008
.L_615:


//--------------------- .nv.info._ZN2at6native29vectorized_elementwise_kernelILi8EZZNS0_61_GLOBAL__N__ae8afa13_23_FlattenIndicesKernel_cu_7dd49032_311421_flatten_indices_implINS2_18CUDAKernelLauncherEiLl0EEENS_6TensorERKS5_N3c108ArrayRefIlEEENKUlvE0_clEvEUllE_St5arrayIPcLm2EEEEviT0_T1_ --------------------------
	.section	.nv.info._ZN2at6native29vectorized_elementwise_kernelILi8EZZNS0_61_GLOBAL__N__ae8afa13_23_FlattenIndicesKernel_cu_7dd49032_311421_flatten_indices_implINS2_18CUDAKernelLauncherEiLl0EEENS_6TensorERKS5_N3c108ArrayRefIlEEENKUlvE0_clEvEUllE_St5arrayIPcLm2EEEEviT0_T1_,"",@"SHT_CUDA_INFO"
	.sectionflags	@""
	.align	4


	//----- nvinfo : EIATTR_CUDA_API_VERSION
	.align		4
        /*0000*/ 	.byte	0x04, 0x37
        /*0002*/ 	.short	(.L_617 - .L_616)
.L_616:
        /*0004*/ 	.word	0x00000082


	//----- nvinfo : EIATTR_KPARAM_INFO
	.align		4
.L_617:
        /*0008*/ 	.byte	0x04, 0x17
        /*000a*/ 	.short	(.L_619 - .L_618)
.L_618:
        /*000c*/ 	.word	0x00000000
        /*0010*/ 	.short	0x0002
        /*0012*/ 	.short	0x0038
        /*0014*/ 	.byte	0x00, 0xf0, 0x41, 0x00


	//----- nvinfo : EIATTR_KPARAM_INFO
	.align		4
.L_619:
        /*0018*/ 	.byte	0x04, 0x17
        /*001a*/ 	.short	(.L_621 - .L_620)
.L_620:
        /*001c*/ 	.word	0x00000000
        /*0020*/ 	.short	0x0001
        /*0022*/ 	.short	0x0008
        /*0024*/ 	.byte	0x00, 0xf0, 0xc1, 0x00


	//----- nvinfo : EIATTR_KPARAM_INFO
	.align		4
.L_621:
        /*0028*/ 	.byte	0x04, 0x17
        /*002a*/ 	.short	(.L_623 - .L_622)
.L_622:
        /*002c*/ 	.word	0x00000000
        /*0030*/ 	.short	0x0000
        /*0032*/ 	.short	0x0000
        /*0034*/ 	.byte	0x00, 0xf0, 0x11, 0x00


	//----- nvinfo : EIATTR_SPARSE_MMA_MASK
	.align		4
.L_623:
        /*0038*/ 	.byte	0x03, 0x50
        /*003a*/ 	.short	0x0000


	//----- nvinfo : EIATTR_MAXREG_COUNT
	.align		4
        /*003c*/ 	.byte	0x03, 0x1b
        /*003e*/ 	.short	0x00ff


	//----- nvinfo : EIATTR_MERCURY_ISA_VERSION
	.align		4
        /*0040*/ 	.byte	0x03, 0x5f
        /*0042*/ 	.short	0x0101


	//----- nvinfo : EIATTR_VRC_CTA_INIT_COUNT
	.align		4
        /*0044*/ 	.byte	0x02, 0x4a
	.zero		1
	.zero		1


	//----- nvinfo : EIATTR_EXIT_INSTR_OFFSETS
	.align		4
        /*0048*/ 	.byte	0x04, 0x1c
        /*004a*/ 	.short	(.L_625 - .L_624)


	//   ....[0]....
.L_624:
        /*004c*/ 	.word	0x00000010


	//----- nvinfo : EIATTR_MAX_THREADS
	.align		4
.L_625:
        /*0050*/ 	.byte	0x04, 0x05
        /*0052*/ 	.short	(.L_627 - .L_626)
.L_626:
        /*0054*/ 	.word	0x00000080
        /*0058*/ 	.word	0x00000001
        /*005c*/ 	.word	0x00000001


	//----- nvinfo : EIATTR_CBANK_PARAM_SIZE
	.align		4
.L_627:
        /*0060*/ 	.byte	0x03, 0x19
        /*0062*/ 	.short	0x0048


	//----- nvinfo : EIATTR_PARAM_CBANK
	.align		4
        /*0064*/ 	.byte	0x04, 0x0a
        /*0066*/ 	.short	(.L_629 - .L_628)
	.align		4
.L_628:
        /*0068*/ 	.word	index@(.nv.constant0._ZN2at6native29vectorized_elementwise_kernelILi8EZZNS0_61_GLOBAL__N__ae8afa13_23_FlattenIndicesKernel_cu_7dd49032_311421_flatten_indices_implINS2_18CUDAKernelLauncherEiLl0EEENS_6TensorERKS5_N3c108ArrayRefIlEEENKUlvE0_clEvEUllE_St5arrayIPcLm2EEEEviT0_T1_)
        /*006c*/ 	.short	0x0380
        /*006e*/ 	.short	0x0048


	//----- nvinfo : EIATTR_SW_WAR
	.align		4
.L_629:
        /*0070*/ 	.byte	0x04, 0x36
        /*0072*/ 	.short	(.L_631 - .L_630)
.L_630:
        /*0074*/ 	.word	0x00000008
.L_631:


//--------------------- .nv.info._ZN2at6native18elementwise_kernelILi128ELi4EZNS0_15gpu_kernel_implIZZNS0_61_GLOBAL__N__ae8afa13_23_FlattenIndicesKernel_cu_7dd49032_311421_flatten_indices_implINS3_18CUDAKernelLauncherEiLl8EEENS_6TensorERKS6_N3c108ArrayRefIlEEENKUlvE0_clEvEUllE_EEvRNS_18TensorIteratorBaseERKT_EUliE_EEviT1_ --------------------------
	.section	.nv.info._ZN2at6native18elementwise_kernelILi128ELi4EZNS0_15gpu_kernel_implIZZNS0_61_GLOBAL__N__ae8afa13_23_FlattenIndicesKernel_cu_7dd49032_311421_flatten_indices_implINS3_18CUDAKernelLauncherEiLl8EEENS_6TensorERKS6_N3c108ArrayRefIlEEENKUlvE0_clEvEUllE_EEvRNS_18TensorIteratorBaseERKT_EUliE_EEviT1_,"",@"SHT_CUDA_INFO"
	.sectionflags	@""
	.align	4


	//----- nvinfo : EIATTR_CUDA_API_VERSION
	.align		4
        /*0000*/ 	.byte	0x04, 0x37
        /*0002*/ 	.short	(.L_633 - .L_632)
.L_632:
        /*0004*/ 	.word	0x00000082


	//----- nvinfo : EIATTR_KPARAM_INFO
	.align		4
.L_633:
        /*0008*/ 	.byte	0x04, 0x17
        /*000a*/ 	.short	(.L_635 - .L_634)
.L_634:
        /*000c*/ 	.word	0x00000000
        /*0010*/ 	.short	0x0001
        /*0012*/ 	.short	0x0008
        /*0014*/ 	.byte	0x00, 0xf0, 0x01, 0x0a


	//----- nvinfo : EIATTR_KPARAM_INFO
	.align		4
.L_635:
        /*0018*/ 	.byte	0x04, 0x17
        /*001a*/ 	.short	(.L_637 - .L_636)
.L_636:
        /*001c*/ 	.word	0x00000000
        /*0020*/ 	.short	0x0000
        /*0022*/ 	.short	0x0000
        /*0024*/ 	.byte	0x00, 0xf0, 0x11, 0x00


	//----- nvinfo : EIATTR_SPARSE_MMA_MASK
	.align		4
.L_637:
        /*0028*/ 	.byte	0x03, 0x50
        /*002a*/ 	.short	0x0000


	//----- nvinfo : EIATTR_MAXREG_COUNT
	.align		4
        /*002c*/ 	.byte	0x03, 0x1b
        /*002e*/ 	.short	0x0080


	//----- nvinfo : EIATTR_EXTERNS
	.align		4
        /*0030*/ 	.byte	0x04, 0x0f
        /*0032*/ 	.short	(.L_639 - .L_638)


	//   ....[0]....
	.align		4
.L_638:
        /*0034*/ 	.word	index@(__assertfail)


	//----- nvinfo : EIATTR_MERCURY_ISA_VERSION
	.align		4
.L_639:
        /*0038*/ 	.byte	0x03, 0x5f
        /*003a*/ 	.short	0x0101


	//----- nvinfo : EIATTR_VRC_CTA_INIT_COUNT
	.align		4
        /*003c*/ 	.byte	0x02, 0x4a
	.zero		1
	.zero		1


	//----- nvinfo : EIATTR_SYSCALL_OFFSETS
	.align		4
        /*0040*/ 	.byte	0x04, 0x46
        /*0042*/ 	.short	(.L_641 - .L_640)


	//   ....[0]....
.L_640:
        /*0044*/ 	.word	0x00002170


	//   ....[1]....
        /*0048*/ 	.word	0x00003d00


	//   ....[2]....
        /*004c*/ 	.word	0x00005f80


	//   ....[3]....
        /*0050*/ 	.word	0x00007900


	//   ....[4]....
        /*0054*/ 	.word	0x00009cd0


	//   ....[5]....
        /*0058*/ 	.word	0x0000b650


	//   ....[6]....
        /*005c*/ 	.word	0x0000da20


	//   ....[7]....
        /*0060*/ 	.word	0x0000f370


	//----- nvinfo : EIATTR_EXIT_INSTR_OFFSETS
	.align		4
.L_641:
        /*0064*/ 	.byte	0x04, 0x1c
        /*0066*/ 	.short	(.L_643 - .L_642)


	//   ....[0]....
.L_642:
        /*0068*/ 	.word	0x0000b930


	//   ....[1]....
        /*006c*/ 	.word	0x0000e910


	//   ....[2]....
        /*0070*/ 	.word	0x0000e930


	//   ....[3]....
        /*0074*/ 	.word	0x0000e9b0


	//   ....[4]....
        /*0078*/ 	.word	0x0000e9d0


	//   ....[5]....
        /*007c*/ 	.word	0x0000e9f0


	//   ....[6]....
        /*0080*/ 	.word	0x0000ea80


	//   ....[7]....
        /*0084*/ 	.word	0x0000eac0


	//   ....[8]....
        /*0088*/ 	.word	0x0000eb60


	//   ....[9]....
        /*008c*/ 	.word	0x0000ebb0


	//   ....[10]....
        /*0090*/ 	.word	0x0000ebe0


	//   ....[11]....
        /*0094*/ 	.word	0x0000eca0


	//   ....[12]....
        /*0098*/ 	.word	0x0000ee10


	//   ....[13]....
        /*009c*/ 	.word	0x0000ef80


	//   ....[14]....
        /*00a0*/ 	.word	0x0000f0e0


	//   ....[15]....
        /*00a4*/ 	.word	0x0000f100


	//   ....[16]....
        /*00a8*/ 	.word	0x0000f120


	//   ....[17]....
        /*00ac*/ 	.word	0x0000f1d0


	//   ....[18]....
        /*00b0*/ 	.word	0x0000f210


	//   ....[19]....
        /*00b4*/ 	.word	0x0000f380


	//   ....[20]....
        /*00b8*/ 	.word	0x0000f490


	//   ....[21]....
        /*00bc*/ 	.word	0x0000f5d0


	//   ....[22]....
        /*00c0*/ 	.word	0x0000f610


	//----- nvinfo : EIATTR_MAX_THREADS
	.align		4
.L_643:
        /*00c4*/ 	.byte	0x04, 0x05
        /*00c6*/ 	.short	(.L_645 - .L_644)
.L_644:
        /*00c8*/ 	.word	0x00000080
        /*00cc*/ 	.word	0x00000001
        /*00d0*/ 	.word	0x00000001


	//----- nvinfo : EIATTR_CRS_STACK_SIZE
	.align		4
.L_645:
        /*00d4*/ 	.byte	0x04, 0x1e
        /*00d6*/ 	.short	(.L_647 - .L_646)
.L_646:
        /*00d8*/ 	.word	0x00000000


	//----- nvinfo : EIATTR_CBANK_PARAM_SIZE
	.align		4
.L_647:
        /*00dc*/ 	.byte	0x03, 0x19
        /*00de*/ 	.short	0x0288


	//----- nvinfo : EIATTR_PARAM_CBANK
	.align		4
        /*00e0*/ 	.byte	0x04, 0x0a
        /*00e2*/ 	.short	(.L_649 - .L_648)
	.align		4
.L_648:
        /*00e4*/ 	.word	index@(.nv.constant0._ZN2at6native18elementwise_kernelILi128ELi4EZNS0_15gpu_kernel_implIZZNS0_61_GLOBAL__N__ae8afa13_23_FlattenIndicesKernel_cu_7dd49032_311421_flatten_indices_implINS3_18CUDAKernelLauncherEiLl8EEENS_6TensorERKS6_N3c108ArrayRefIlEEENKUlvE0_clEvEUllE_EEvRNS_18TensorIteratorBaseERKT_EUliE_EEviT1_)
        /*00e8*/ 	.short	0x0380
        /*00ea*/ 	.short	0x0288


	//----- nvinfo : EIATTR_SW_WAR
	.align		4
.L_649:
        /*00ec*/ 	.byte	0x04, 0x36
        /*00ee*/ 	.short	(.L_651 - .L_650)
.L_650:
        /*00f0*/ 	.word	0x00000008
.L_651:


//--------------------- .nv.info._ZN2at6native27unrolled_elementwise_kernelIZZNS0_61_GLOBAL__N__ae8afa13_23_FlattenIndicesKernel_cu_7dd49032_311421_flatten_indices_implINS2_18CUDAKernelLauncherEiLl8EEENS_6TensorERKS5_N3c108ArrayRefIlEEENKUlvE0_clEvEUllE_St5arrayIPcLm2EELi4E23TrivialOffsetCalculatorILi1EjESH_NS0_6memory12LoadWithCastILi1EEENSI_13StoreWithCastILi1EEEEEviT_T0_T2_T3_T4_T5_ --------------------------
	.section	.nv.info._ZN2at6native27unrolled_elementwise_kernelIZZNS0_61_GLOBAL__N__ae8afa13_23_FlattenIndicesKernel_cu_7dd49032_311421_flatten_indices_implINS2_18CUDAKernelLauncherEiLl8EEENS_6TensorERKS5_N3c108ArrayRefIlEEENKUlvE0_clEvEUllE_St5arrayIPcLm2EELi4E23TrivialOffsetCalculatorILi1EjESH_NS0_6memory12LoadWithCastILi1EEENSI_13StoreWithCastILi1EEEEEviT_T0_T2_T3_T4_T5_,"",@"SHT_CUDA_INFO"
	.sectionflags	@""
	.align	4


	//----- nvinfo : EIATTR_CUDA_API_VERSION
	.align		4
        /*0000*/ 	.byte	0x04, 0x37
        /*0002*/ 	.short	(.L_653 - .L_652)
.L_652:
        /*0004*/ 	.word	0x00000082


	//----- nvinfo : EIATTR_KPARAM_INFO
	.align		4
.L_653:
        /*0008*/ 	.byte	0x04, 0x17
        /*000a*/ 	.short	(.L_655 - .L_654)
.L_654:
        /*000c*/ 	.word	0x00000000
        /*0010*/ 	.short	0x0006
        /*0012*/ 	.short	0x008c
        /*0014*/ 	.byte	0x00, 0xf0, 0x21, 0x00


	//----- nvinfo : EIATTR_KPARAM_INFO
	.align		4
.L_655:
        /*0018*/ 	.byte	0x04, 0x17
        /*001a*/ 	.short	(.L_657 - .L_656)
.L_656:
        /*001c*/ 	.word	0x00000000
        /*0020*/ 	.short	0x0005
        /*0022*/ 	.short	0x0084
        /*0024*/ 	.byte	0x00, 0xf0, 0x21, 0x00


	//----- nvinfo : EIATTR_KPARAM_INFO
	.align		4
.L_657:
        /*0028*/ 	.byte	0x04, 0x17
        /*002a*/ 	.short	(.L_659 - .L_658)
.L_658:
        /*002c*/ 	.word	0x00000000
        /*0030*/ 	.short	0x0004
        /*0032*/ 	.short	0x0081
        /*0034*/ 	.byte	0x00, 0xf0, 0x05, 0x00


	//----- nvinfo : EIATTR_KPARAM_INFO
	.align		4
.L_659:
        /*0038*/ 	.byte	0x04, 0x17
        /*003a*/ 	.short	(.L_661 - .L_660)
.L_660:
        /*003c*/ 	.word	0x00000000
        /*0040*/ 	.short	0x0003
        /*0042*/ 	.short	0x0080
        /*0044*/ 	.byte	0x00, 0xf0, 0x05, 0x00


	//----- nvinfo : EIATTR_KPARAM_INFO
	.align		4
.L_661:
        /*0048*/ 	.byte	0x04, 0x17
        /*004a*/ 	.short	(.L_663 - .L_662)
.L_662:
        /*004c*/ 	.word	0x00000000
        /*0050*/ 	.short	0x0002
        /*0052*/ 	.short	0x0070
        /*0054*/ 	.byte	0x00, 0xf0, 0x41, 0x00


	//----- nvinfo : EIATTR_KPARAM_INFO
	.align		4
.L_663:
        /*0058*/ 	.byte	0x04, 0x17
        /*005a*/ 	.short	(.L_665 - .L_664)
.L_664:
        /*005c*/ 	.word	0x00000000
        /*0060*/ 	.short	0x0001
        /*0062*/ 	.short	0x0008
        /*0064*/ 	.byte	0x00, 0xf0, 0xa1, 0x01


	//----- nvinfo : EIATTR_KPARAM_INFO
	.align		4
.L_665:
        /*0068*/ 	.byte	0x04, 0x17
        /*006a*/ 	.short	(.L_667 - .L_666)
.L_666:
        /*006c*/ 	.word	0x00000000
        /*0070*/ 	.short	0x0000
        /*0072*/ 	.short	0x0000
        /*0074*/ 	.byte	0x00, 0xf0, 0x11, 0x00


	//----- nvinfo : EIATTR_SPARSE_MMA_MASK
	.align		4
.L_667:
        /*0078*/ 	.byte	0x03, 0x50
        /*007a*/ 	.short	0x0000


	//----- nvinfo : EIATTR_MAXREG_COUNT
	.align		4
        /*007c*/ 	.byte	0x03, 0x1b
        /*007e*/ 	.short	0x00ff


	//----- nvinfo : EIATTR_EXTERNS
	.align		4
        /*0080*/ 	.byte	0x04, 0x0f
        /*0082*/ 	.short	(.L_669 - .L_668)


	//   ....[0]....
	.align		4
.L_668:
        /*0084*/ 	.word	index@(__assertfail)


	//----- nvinfo : EIATTR_MERCURY_ISA_VERSION
	.align		4
.L_669:
        /*0088*/ 	.byte	0x03, 0x5f
        /*008a*/ 	.short	0x0101


	//----- nvinfo : EIATTR_VRC_CTA_INIT_COUNT
	.align		4
        /*008c*/ 	.byte	0x02, 0x4a
	.zero		1
	.zero		1


	//----- nvinfo : EIATTR_SYSCALL_OFFSETS
	.align		4
        /*0090*/ 	.byte	0x04, 0x46
        /*0092*/ 	.short	(.L_671 - .L_670)


	//   ....[0]....
.L_670:
        /*0094*/ 	.word	0x00000ff0


	//   ....[1]....
        /*0098*/ 	.word	0x00001f90


	//   ....[2]....
        /*009c*/ 	.word	0x00002e80


	//   ....[3]....
        /*00a0*/ 	.word	0x00003d70


	//   ....[4]....
        /*00a4*/ 	.word	0x000085b0


	//   ....[5]....
        /*00a8*/ 	.word	0x00009310


	//   ....[6]....
        /*00ac*/ 	.word	0x0000a1a0


	//   ....[7]....
        /*00b0*/ 	.word	0x0000b010


	//----- nvinfo : EIATTR_EXIT_INSTR_OFFSETS
	.align		4
.L_671:
        /*00b4*/ 	.byte	0x04, 0x1c
        /*00b6*/ 	.short	(.L_673 - .L_672)


	//   ....[0]....
.L_672:
        /*00b8*/ 	.word	0x0000a470


	//   ....[1]....
        /*00bc*/ 	.word	0x0000a5b0


	//   ....[2]....
        /*00c0*/ 	.word	0x0000a5d0


	//   ....[3]....
        /*00c4*/ 	.word	0x0000a650


	//   ....[4]....
        /*00c8*/ 	.word	0x0000a670


	//   ....[5]....
        /*00cc*/ 	.word	0x0000a690


	//   ....[6]....
        /*00d0*/ 	.word	0x0000a720


	//   ....[7]....
        /*00d4*/ 	.word	0x0000a760


	//   ....[8]....
        /*00d8*/ 	.word	0x0000a800


	//   ....[9]....
        /*00dc*/ 	.word	0x0000a850


	//   ....[10]....
        /*00e0*/ 	.word	0x0000a880


	//   ....[11]....
        /*00e4*/ 	.word	0x0000a940


	//   ....[12]....
        /*00e8*/ 	.word	0x0000aab0


	//   ....[13]....
        /*00ec*/ 	.word	0x0000ac20


	//   ....[14]....
        /*00f0*/ 	.word	0x0000ad80


	//   ....[15]....
        /*00f4*/ 	.word	0x0000ada0


	//   ....[16]....
        /*00f8*/ 	.word	0x0000adc0


	//   ....[17]....
        /*00fc*/ 	.word	0x0000ae70


	//   ....[18]....
        /*0100*/ 	.word	0x0000aeb0


	//   ....[19]....
        /*0104*/ 	.word	0x0000b020


	//   ....[20]....
        /*0108*/ 	.word	0x0000b130


	//   ....[21]....
        /*010c*/ 	.word	0x0000b270


	//   ....[22]....
        /*0110*/ 	.word	0x0000b2b0


	//----- nvinfo : EIATTR_MAX_THREADS
	.align		4
.L_673:
        /*0114*/ 	.byte	0x04, 0x05
        /*0116*/ 	.short	(.L_675 - .L_674)
.L_674:
        /*0118*/ 	.word	0x00000080
        /*011c*/ 	.word	0x00000001
        /*0120*/ 	.word	0x00000001


	//----- nvinfo : EIATTR_CRS_STACK_SIZE
	.align		4
.L_675:
        /*0124*/ 	.byte	0x04, 0x1e
        /*0126*/ 	.short	(.L_677 - .L_676)
.L_676:
        /*0128*/ 	.word	0x00000000


	//----- nvinfo : EIATTR_CBANK_PARAM_SIZE
	.align		4
.L_677:
        /*012c*/ 	.byte	0x03, 0x19
        /*012e*/ 	.short	0x0094


	//----- nvinfo : EIATTR_PARAM_CBANK
	.align		4
        /*0130*/ 	.byte	0x04, 0x0a
        /*0132*/ 	.short	(.L_679 - .L_678)
	.align		4
.L_678:
        /*0134*/ 	.word	index@(.nv.constant0._ZN2at6native27unrolled_elementwise_kernelIZZNS0_61_GLOBAL__N__ae8afa13_23_FlattenIndicesKernel_cu_7dd49032_311421_flatten_indices_implINS2_18CUDAKernelLauncherEiLl8EEENS_6TensorERKS5_N3c108ArrayRefIlEEENKUlvE0_clEvEUllE_St5arrayIPcLm2EELi4E23TrivialOffsetCalculatorILi1EjESH_NS0_6memory12LoadWithCastILi1EEENSI_13StoreWithCastILi1EEEEEviT_T0_T2_T3_T4_T5_)
        /*0138*/ 	.short	0x0380
        /*013a*/ 	.short	0x0094


	//----- nvinfo : EIATTR_SW_WAR
	.align		4
.L_679:
        /*013c*/ 	.byte	0x04, 0x36
        /*013e*/ 	.short	(.L_681 - .L_680)
.L_680:
        /*0140*/ 	.word	0x00000008
.L_681:


//--------------------- .nv.info._ZN2at6native18elementwise_kernelILi128ELi2EZNS0_22gpu_kernel_impl_nocastIZZNS0_61_GLOBAL__N__ae8afa13_23_FlattenIndicesKernel_cu_7dd49032_311421_flatten_indices_implINS3_18CUDAKernelLauncherEiLl8EEENS_6TensorERKS6_N3c108ArrayRefIlEEENKUlvE0_clEvEUllE_EEvRNS_18TensorIteratorBaseERKT_EUliE_EEviT1_ --------------------------
	.section	.nv.info._ZN2at6native18elementwise_kernelILi128ELi2EZNS0_22gpu_kernel_impl_nocastIZZNS0_61_GLOBAL__N__ae8afa13_23_FlattenIndicesKernel_cu_7dd49032_311421_flatten_indices_implINS3_18CUDAKernelLauncherEiLl8EEENS_6TensorERKS6_N3c108ArrayRefIlEEENKUlvE0_clEvEUllE_EEvRNS_18TensorIteratorBaseERKT_EUliE_EEviT1_,"",@"SHT_CUDA_INFO"
	.sectionflags	@""
	.align	4


	//----- nvinfo : EIATTR_CUDA_API_VERSION
	.align		4
        /*0000*/ 	.byte	0x04, 0x37
        /*0002*/ 	.short	(.L_683 - .L_682)
.L_682:
        /*0004*/ 	.word	0x00000082


	//----- nvinfo : EIATTR_KPARAM_INFO
	.align		4
.L_683:
        /*0008*/ 	.byte	0x04, 0x17
        /*000a*/ 	.short	(.L_685 - .L_684)
.L_684:
        /*000c*/ 	.word	0x00000000
        /*0010*/ 	.short	0x0001
        /*0012*/ 	.short	0x0008
        /*0014*/ 	.byte	0x00, 0xf0, 0xe1, 0x09


	//----- nvinfo : EIATTR_KPARAM_INFO
	.align		4
.L_685:
        /*0018*/ 	.byte	0x04, 0x17
        /*001a*/ 	.short	(.L_687 - .L_686)
.L_686:
        /*001c*/ 	.word	0x00000000
        /*0020*/ 	.short	0x0000
        /*0022*/ 	.short	0x0000
        /*0024*/ 	.byte	0x00, 0xf0, 0x11, 0x00


	//----- nvinfo : EIATTR_SPARSE_MMA_MASK
	.align		4
.L_687:
        /*0028*/ 	.byte	0x03, 0x50
        /*002a*/ 	.short	0x0000


	//----- nvinfo : EIATTR_MAXREG_COUNT
	.align		4
        /*002c*/ 	.byte	0x03, 0x1b
        /*002e*/ 	.short	0x0080


	//----- nvinfo : EIATTR_MERCURY_ISA_VERSION
	.align		4
        /*0030*/ 	.byte	0x03, 0x5f
        /*0032*/ 	.short	0x0101


	//----- nvinfo : EIATTR_VRC_CTA_INIT_COUNT
	.align		4
        /*0034*/ 	.byte	0x02, 0x4a
	.zero		1
	.zero		1


	//----- nvinfo : EIATTR_EXIT_INSTR_OFFSETS
	.align		4
        /*0038*/ 	.byte	0x04, 0x1c
        /*003a*/ 	.short	(.L_689 - .L_688)


	//   ....[0]....
.L_688:
        /*003c*/ 	.word	0x00000f90


	//   ....[1]....
        /*0040*/ 	.word	0x00001d20


	//   ....[2]....
        /*0044*/ 	.word	0x00001d50


	//   ....[3]....
        /*0048*/ 	.word	0x00001d80


	//   ....[4]....
        /*004c*/ 	.word	0x00003f10


	//   ....[5]....
        /*0050*/ 	.word	0x00005f50


	//   ....[6]....
        /*0054*/ 	.word	0x00007150


	//   ....[7]....
        /*0058*/ 	.word	0x000082c0


	//----- nvinfo : EIATTR_MAX_THREADS
	.align		4
.L_689:
        /*005c*/ 	.byte	0x04, 0x05
        /*005e*/ 	.short	(.L_691 - .L_690)
.L_690:
        /*0060*/ 	.word	0x00000080
        /*0064*/ 	.word	0x00000001
        /*0068*/ 	.word	0x00000001


	//----- nvinfo : EIATTR_CRS_STACK_SIZE
	.align		4
.L_691:
        /*006c*/ 	.byte	0x04, 0x1e
        /*006e*/ 	.short	(.L_693 - .L_692)
.L_692:
        /*0070*/ 	.word	0x00000000


	//----- nvinfo : EIATTR_CBANK_PARAM_SIZE
	.align		4
.L_693:
        /*0074*/ 	.byte	0x03, 0x19
        /*0076*/ 	.short	0x0280


	//----- nvinfo : EIATTR_PARAM_CBANK
	.align		4
        /*0078*/ 	.byte	0x04, 0x0a
        /*007a*/ 	.short	(.L_695 - .L_694)
	.align		4
.L_694:
        /*007c*/ 	.word	index@(.nv.constant0._ZN2at6native18elementwise_kernelILi128ELi2EZNS0_22gpu_kernel_impl_nocastIZZNS0_61_GLOBAL__N__ae8afa13_23_FlattenIndicesKernel_cu_7dd49032_311421_flatten_indices_implINS3_18CUDAKernelLauncherEiLl8EEENS_6TensorERKS6_N3c108ArrayRefIlEEENKUlvE0_clEvEUllE_EEvRNS_18TensorIteratorBaseERKT_EUliE_EEviT1_)
        /*0080*/ 	.short	0x0380
        /*0082*/ 	.short	0x0280


	//----- nvinfo : EIATTR_SW_WAR
	.align		4
.L_695:
        /*0084*/ 	.byte	0x04, 0x36
        /*0086*/ 	.short	(.L_697 - .L_696)
.L_696:
        /*0088*/ 	.word	0x00000008
.L_697:


//--------------------- .nv.info._ZN2at6native27unrolled_elementwise_kernelIZZNS0_61_GLOBAL__N__ae8afa13_23_FlattenIndicesKernel_cu_7dd49032_311421_flatten_indices_implINS2_18CUDAKernelLauncherEiLl8EEENS_6TensorERKS5_N3c108ArrayRefIlEEENKUlvE0_clEvEUllE_St5arrayIPcLm2EELi4E23TrivialOffsetCalculatorILi1EjESH_NS0_6memory15LoadWithoutCastENSI_16StoreWithoutCastEEEviT_T0_T2_T3_T4_T5_ --------------------------
	.section	.nv.info._ZN2at6native27unrolled_elementwise_kernelIZZNS0_61_GLOBAL__N__ae8afa13_23_FlattenIndicesKernel_cu_7dd49032_311421_flatten_indices_implINS2_18CUDAKernelLauncherEiLl8EEENS_6TensorERKS5_N3c108ArrayRefIlEEENKUlvE0_clEvEUllE_St5arrayIPcLm2EELi4E23TrivialOffsetCalculatorILi1EjESH_NS0_6memory15LoadWithoutCastENSI_16StoreWithoutCastEEEviT_T0_T2_T3_T4_T5_,"",@"SHT_CUDA_INFO"
	.sectionflags	@""
	.align	4


	//----- nvinfo : EIATTR_CUDA_API_VERSION
	.align		4
        /*0000*/ 	.byte	0x04, 0x37
        /*0002*/ 	.short	(.L_699 - .L_698)
.L_698:
        /*0004*/ 	.word	0x00000082


	//----- nvinfo : EIATTR_KPARAM_INFO
	.align		4
.L_699:
        /*0008*/ 	.byte	0x04, 0x17
        /*000a*/ 	.short	(.L_701 - .L_700)
.L_700:
        /*000c*/ 	.word	0x00000000
        /*0010*/ 	.short	0x0006
        /*0012*/ 	.short	0x0083
        /*0014*/ 	.byte	0x00, 0xf0, 0x05, 0x00


	//----- nvinfo : EIATTR_KPARAM_INFO
	.align		4
.L_701:
        /*0018*/ 	.byte	0x04, 0x17
        /*001a*/ 	.short	(.L_703 - .L_702)
.L_702:
        /*001c*/ 	.word	0x00000000
        /*0020*/ 	.short	0x0005
        /*0022*/ 	.short	0x0082
        /*0024*/ 	.byte	0x00, 0xf0, 0x05, 0x00


	//----- nvinfo : EIATTR_KPARAM_INFO
	.align		4
.L_703:
        /*0028*/ 	.byte	0x04, 0x17
        /*002a*/ 	.short	(.L_705 - .L_704)
.L_704:
        /*002c*/ 	.word	0x00000000
        /*0030*/ 	.short	0x0004
        /*0032*/ 	.short	0x0081
        /*0034*/ 	.byte	0x00, 0xf0, 0x05, 0x00


	//----- nvinfo : EIATTR_KPARAM_INFO
	.align		4
.L_705:
        /*0038*/ 	.byte	0x04, 0x17
        /*003a*/ 	.short	(.L_707 - .L_706)
.L_706:
        /*003c*/ 	.word	0x00000000
        /*0040*/ 	.short	0x0003
        /*0042*/ 	.short	0x0080
        /*0044*/ 	.byte	0x00, 0xf0, 0x05, 0x00


	//----- nvinfo : EIATTR_KPARAM_INFO
	.align		4
.L_707:
        /*0048*/ 	.byte	0x04, 0x17
        /*004a*/ 	.short	(.L_709 - .L_708)
.L_708:
        /*004c*/ 	.word	0x00000000
        /*0050*/ 	.short	0x0002
        /*0052*/ 	.short	0x0070
        /*0054*/ 	.byte	0x00, 0xf0, 0x41, 0x00


	//----- nvinfo : EIATTR_KPARAM_INFO
	.align		4
.L_709:
        /*0058*/ 	.byte	0x04, 0x17
        /*005a*/ 	.short	(.L_711 - .L_710)
.L_710:
        /*005c*/ 	.word	0x00000000
        /*0060*/ 	.short	0x0001
        /*0062*/ 	.short	0x0008
        /*0064*/ 	.byte	0x00, 0xf0, 0xa1, 0x01


	//----- nvinfo : EIATTR_KPARAM_INFO
	.align		4
.L_711:
        /*0068*/ 	.byte	0x04, 0x17
        /*006a*/ 	.short	(.L_713 - .L_712)
.L_712:
        /*006c*/ 	.word	0x00000000
        /*0070*/ 	.short	0x0000
        /*0072*/ 	.short	0x0000
        /*0074*/ 	.byte	0x00, 0xf0, 0x11, 0x00


	//----- nvinfo : EIATTR_SPARSE_MMA_MASK
	.align		4
.L_713:
        /*0078*/ 	.byte	0x03, 0x50
        /*007a*/ 	.short	0x0000


	//----- nvinfo : EIATTR_MAXREG_COUNT
	.align		4
        /*007c*/ 	.byte	0x03, 0x1b
        /*007e*/ 	.short	0x00ff


	//----- nvinfo : EIATTR_MERCURY_ISA_VERSION
	.align		4
        /*0080*/ 	.byte	0x03, 0x5f
        /*0082*/ 	.short	0x0101


	//----- nvinfo : EIATTR_VRC_CTA_INIT_COUNT
	.align		4
        /*0084*/ 	.byte	0x02, 0x4a
	.zero		1
	.zero		1


	//----- nvinfo : EIATTR_EXIT_INSTR_OFFSETS
	.align		4
        /*0088*/ 	.byte	0x04, 0x1c
        /*008a*/ 	.short	(.L_715 - .L_714)


	//   ....[0]....
.L_714:
        /*008c*/ 	.word	0x00004010


	//   ....[1]....
        /*0090*/ 	.word	0x00004070


	//----- nvinfo : EIATTR_MAX_THREADS
	.align		4
.L_715:
        /*0094*/ 	.byte	0x04, 0x05
        /*0096*/ 	.short	(.L_717 - .L_716)
.L_716:
        /*0098*/ 	.word	0x00000080
        /*009c*/ 	.word	0x00000001
        /*00a0*/ 	.word	0x00000001


	//----- nvinfo : EIATTR_CRS_STACK_SIZE
	.align		4
.L_717:
        /*00a4*/ 	.byte	0x04, 0x1e
        /*00a6*/ 	.short	(.L_719 - .L_718)
.L_718:
        /*00a8*/ 	.word	0x00000000


	//----- nvinfo : EIATTR_CBANK_PARAM_SIZE
	.align		4
.L_719:
        /*00ac*/ 	.byte	0x03, 0x19
        /*00ae*/ 	.short	0x0084


	//----- nvinfo : EIATTR_PARAM_CBANK
	.align		4
        /*00b0*/ 	.byte	0x04, 0x0a
        /*00b2*/ 	.short	(.L_721 - .L_720)
	.align		4
.L_720:
        /*00b4*/ 	.word	index@(.nv.constant0._ZN2at6native27unrolled_elementwise_kernelIZZNS0_61_GLOBAL__N__ae8afa13_23_FlattenIndicesKernel_cu_7dd49032_311421_flatten_indices_implINS2_18CUDAKernelLauncherEiLl8EEENS_6TensorERKS5_N3c108ArrayRefIlEEENKUlvE0_clEvEUllE_St5arrayIPcLm2EELi4E23TrivialOffsetCalculatorILi1EjESH_NS0_6memory15LoadWithoutCastENSI_16StoreWithoutCastEEEviT_T0_T2_T3_T4_T5_)
        /*00b8*/ 	.short	0x0380
        /*00ba*/ 	.short	0x0084


	//----- nvinfo : EIATTR_SW_WAR
	.align		4
.L_721:
        /*00bc*/ 	.byte	0x04, 0x36
        /*00be*/ 	.short	(.L_723 - .L_722)
.L_722:
        /*00c0*/ 	.word	0x00000008
.L_723:


//--------------------- .nv.info._ZN2at6native29vectorized_elementwise_kernelILi2EZZNS0_61_GLOBAL__N__ae8afa13_23_FlattenIndicesKernel_cu_7dd49032_311421_flatten_indices_implINS2_18CUDAKernelLauncherEiLl8EEENS_6TensorERKS5_N3c108ArrayRefIlEEENKUlvE0_clEvEUllE_St5arrayIPcLm2EEEEviT0_T1_ --------------------------
	.section	.nv.info._ZN2at6native29vectorized_elementwise_kernelILi2EZZNS0_61_GLOBAL__N__ae8afa13_23_FlattenIndicesKernel_cu_7dd49032_311421_flatten_indices_implINS2_18CUDAKernelLauncherEiLl8EEENS_6TensorERKS5_N3c108ArrayRefIlEEENKUlvE0_clEvEUllE_St5arrayIPcLm2EEEEviT0_T1_,"",@"SHT_CUDA_INFO"
	.sectionflags	@""
	.align	4


	//----- nvinfo : EIATTR_CUDA_API_VERSION
	.align		4
        /*0000*/ 	.byte	0x04, 0x37
        /*0002*/ 	.short	(.L_725 - .L_724)
.L_724:
        /*0004*/ 	.word	0x00000082


	//----- nvinfo : EIATTR_KPARAM_INFO
	.align		4
.L_725:
        /*0008*/ 	.byte	0x04, 0x17
        /*000a*/ 	.short	(.L_727 - .L_726)
.L_726:
        /*000c*/ 	.word	0x00000000
        /*0010*/ 	.short	0x0002
        /*0012*/ 	.short	0x0070
        /*0014*/ 	.byte	0x00, 0xf0, 0x41, 0x00


	//----- nvinfo : EIATTR_KPARAM_INFO
	.align		4
.L_727:
        /*0018*/ 	.byte	0x04, 0x17
        /*001a*/ 	.short	(.L_729 - .L_728)
.L_728:
        /*001c*/ 	.word	0x00000000
        /*0020*/ 	.short	0x0001
        /*0022*/ 	.short	0x0008
        /*0024*/ 	.byte	0x00, 0xf0, 0xa1, 0x01


	//----- nvinfo : EIATTR_KPARAM_INFO
	.align		4
.L_729:
        /*0028*/ 	.byte	0x04, 0x17
        /*002a*/ 	.short	(.L_731 - .L_730)
.L_730:
        /*002c*/ 	.word	0x00000000
        /*0030*/ 	.short	0x0000
        /*0032*/ 	.short	0x0000
        /*0034*/ 	.byte	0x00, 0xf0, 0x11, 0x00


	//----- nvinfo : EIATTR_SPARSE_MMA_MASK
	.align		4
.L_731:
        /*0038*/ 	.byte	0x03, 0x50
        /*003a*/ 	.short	0x0000


	//----- nvinfo : EIATTR_MAXREG_COUNT
	.align		4
        /*003c*/ 	.byte	0x03, 0x1b
        /*003e*/ 	.short	0x00ff


	//----- nvinfo : EIATTR_MERCURY_ISA_VERSION
	.align		4
        /*0040*/ 	.byte	0x03, 0x5f
        /*0042*/ 	.short	0x0101


	//----- nvinfo : EIATTR_VRC_CTA_INIT_COUNT
	.align		4
        /*0044*/ 	.byte	0x02, 0x4a
	.zero		1
	.zero		1


	//----- nvinfo : EIATTR_EXIT_INSTR_OFFSETS
	.align		4
        /*0048*/ 	.byte	0x04, 0x1c
        /*004a*/ 	.short	(.L_733 - .L_732)


	//   ....[0]....
.L_732:
        /*004c*/ 	.word	0x00007c40


	//   ....[1]....
        /*0050*/ 	.word	0x00007c90


	//   ....[2]....
        /*0054*/ 	.word	0x0000ef20


	//----- nvinfo : EIATTR_MAX_THREADS
	.align		4
.L_733:
        /*0058*/ 	.byte	0x04, 0x05
        /*005a*/ 	.short	(.L_735 - .L_734)
.L_734:
        /*005c*/ 	.word	0x00000080
        /*0060*/ 	.word	0x00000001
        /*0064*/ 	.word	0x00000001


	//----- nvinfo : EIATTR_CRS_STACK_SIZE
	.align		4
.L_735:
        /*0068*/ 	.byte	0x04, 0x1e
        /*006a*/ 	.short	(.L_737 - .L_736)
.L_736:
        /*006c*/ 	.word	0x00000000


	//----- nvinfo : EIATTR_CBANK_PARAM_SIZE
	.align		4
.L_737:
        /*0070*/ 	.byte	0x03, 0x19
        /*0072*/ 	.short	0x0080


	//----- nvinfo : EIATTR_PARAM_CBANK
	.align		4
        /*0074*/ 	.byte	0x04, 0x0a
        /*0076*/ 	.short	(.L_739 - .L_738)
	.align		4
.L_738:
        /*0078*/ 	.word	index@(.nv.constant0._ZN2at6native29vectorized_elementwise_kernelILi2EZZNS0_61_GLOBAL__N__ae8afa13_23_FlattenIndicesKernel_cu_7dd49032_311421_flatten_indices_implINS2_18CUDAKernelLauncherEiLl8EEENS_6TensorERKS5_N3c108ArrayRefIlEEENKUlvE0_clEvEUllE_St5arrayIPcLm2EEEEviT0_T1_)
        /*007c*/ 	.short	0x0380
        /*007e*/ 	.short	0x0080


	//----- nvinfo : EIATTR_SW_WAR
	.align		4
.L_739:
        /*0080*/ 	.byte	0x04, 0x36
        /*0082*/ 	.short	(.L_741 - .L_740)
.L_740:
        /*0084*/ 	.word	0x00000008
.L_741:


//--------------------- .nv.info._ZN2at6native29vectorized_elementwise_kernelILi4EZZNS0_61_GLOBAL__N__ae8afa13_23_FlattenIndicesKernel_cu_7dd49032_311421_flatten_indices_implINS2_18CUDAKernelLauncherEiLl8EEENS_6TensorERKS5_N3c108ArrayRefIlEEENKUlvE0_clEvEUllE_St5arrayIPcLm2EEEEviT0_T1_ --------------------------
	.section	.nv.info._ZN2at6native29vectorized_elementwise_kernelILi4EZZNS0_61_GLOBAL__N__ae8afa13_23_FlattenIndicesKernel_cu_7dd49032_311421_flatten_indices_implINS2_18CUDAKernelLauncherEiLl8EEENS_6TensorERKS5_N3c108ArrayRefIlEEENKUlvE0_clEvEUllE_St5arrayIPcLm2EEEEviT0_T1_,"",@"SHT_CUDA_INFO"
	.sectionflags	@""
	.align	4


	//----- nvinfo : EIATTR_CUDA_API_VERSION
	.align		4
        /*0000*/ 	.byte	0x04, 0x37
        /*0002*/ 	.short	(.L_743 - .L_742)
.L_742:
        /*0004*/ 	.word	0x00000082


	//----- nvinfo : EIATTR_KPARAM_INFO
	.align		4
.L_743:
        /*0008*/ 	.byte	0x04, 0x17
        /*000a*/ 	.short	(.L_745 - .L_744)
.L_744:
        /*000c*/ 	.word	0x00000000
        /*0010*/ 	.short	0x0002
        /*0012*/ 	.short	0x0070
        /*0014*/ 	.byte	0x00, 0xf0, 0x41, 0x00


	//----- nvinfo : EIATTR_KPARAM_INFO
	.align		4
.L_745:
        /*0018*/ 	.byte	0x04, 0x17
        /*001a*/ 	.short	(.L_747 - .L_746)
.L_746:
        /*001c*/ 	.word	0x00000000
        /*0020*/ 	.short	0x0001
        /*0022*/ 	.short	0x0008
        /*0024*/ 	.byte	0x00, 0xf0, 0xa1, 0x01


	//----- nvinfo : EIATTR_KPARAM_INFO
	.align		4
.L_747:
        /*0028*/ 	.byte	0x04, 0x17
        /*002a*/ 	.short	(.L_749 - .L_748)
.L_748:
        /*002c*/ 	.word	0x00000000
        /*0030*/ 	.short	0x0000
        /*0032*/ 	.short	0x0000
        /*0034*/ 	.byte	0x00, 0xf0, 0x11, 0x00


	//----- nvinfo : EIATTR_SPARSE_MMA_MASK
	.align		4
.L_749:
        /*0038*/ 	.byte	0x03, 0x50
        /*003a*/ 	.short	0x0000


	//----- nvinfo : EIATTR_MAXREG_COUNT
	.align		4
        /*003c*/ 	.byte	0x03, 0x1b
        /*003e*/ 	.short	0x00ff


	//----- nvinfo : EIATTR_MERCURY_ISA_VERSION
	.align		4
        /*0040*/ 	.byte	0x03, 0x5f
        /*0042*/ 	.short	0x0101


	//----- nvinfo : EIATTR_VRC_CTA_INIT_COUNT
	.align		4
        /*0044*/ 	.byte	0x02, 0x4a
	.zero		1
	.zero		1


	//----- nvinfo : EIATTR_EXIT_INSTR_OFFSETS
	.align		4
        /*0048*/ 	.byte	0x04, 0x1c
        /*004a*/ 	.short	(.L_751 - .L_750)


	//   ....[0]....
.L_750:
        /*004c*/ 	.word	0x00007c40


	//   ....[1]....
        /*0050*/ 	.word	0x00007c90


	//   ....[2]....
        /*0054*/ 	.word	0x0000eee0


	//----- nvinfo : EIATTR_MAX_THREADS
	.align		4
.L_751:
        /*0058*/ 	.byte	0x04, 0x05
        /*005a*/ 	.short	(.L_753 - .L_752)
.L_752:
        /*005c*/ 	.word	0x00000080
        /*0060*/ 	.word	0x00000001
        /*0064*/ 	.word	0x00000001


	//----- nvinfo : EIATTR_CRS_STACK_SIZE
	.align		4
.L_753:
        /*0068*/ 	.byte	0x04, 0x1e
        /*006a*/ 	.short	(.L_755 - .L_754)
.L_754:
        /*006c*/ 	.word	0x00000000


	//----- nvinfo : EIATTR_CBANK_PARAM_SIZE
	.align		4
.L_755:
        /*0070*/ 	.byte	0x03, 0x19
        /*0072*/ 	.short	0x0080


	//----- nvinfo : EIATTR_PARAM_CBANK
	.align		4
        /*0074*/ 	.byte	0x04, 0x0a
        /*0076*/ 	.short	(.L_757 - .L_756)
	.align		4
.L_756:
        /*0078*/ 	.word	index@(.nv.constant0._ZN2at6native29vectorized_elementwise_kernelILi4EZZNS0_61_GLOBAL__N__ae8afa13_23_FlattenIndicesKernel_cu_7dd49032_311421_flatten_indices_implINS2_18CUDAKernelLauncherEiLl8EEENS_6TensorERKS5_N3c108ArrayRefIlEEENKUlvE0_clEvEUllE_St5arrayIPcLm2EEEEviT0_T1_)
        /*007c*/ 	.short	0x0380
        /*007e*/ 	.short	0x0080


	//----- nvinfo : EIATTR_SW_WAR
	.align		4
.L_757:
        /*0080*/ 	.byte	0x04, 0x36
        /*0082*/ 	.short	(.L_759 - .L_758)
.L_758:
        /*0084*/ 	.word	0x00000008
.L_759:


//--------------------- .nv.info._ZN2at6native29vectorized_elementwise_kernelILi8EZZNS0_61_GLOBAL__N__ae8afa13_23_FlattenIndicesKernel_cu_7dd49032_311421_flatten_indices_implINS2_18CUDAKernelLauncherEiLl8EEENS_6TensorERKS5_N3c108ArrayRefIlEEENKUlvE0_clEvEUllE_St5arrayIPcLm2EEEEviT0_T1_ --------------------------
	.section	.nv.info._ZN2at6native29vectorized_elementwise_kernelILi8EZZNS0_61_GLOBAL__N__ae8afa13_23_FlattenIndicesKernel_cu_7dd49032_311421_flatten_indices_implINS2_18CUDAKernelLauncherEiLl8EEENS_6TensorERKS5_N3c108ArrayRefIlEEENKUlvE0_clEvEUllE_St5arrayIPcLm2EEEEviT0_T1_,"",@"SHT_CUDA_INFO"
	.sectionflags	@""
	.align	4


	//----- nvinfo : EIATTR_CUDA_API_VERSION
	.align		4
        /*0000*/ 	.byte	0x04, 0x37
        /*0002*/ 	.short	(.L_761 - .L_760)
.L_760:
        /*0004*/ 	.word	0x00000082


	//----- nvinfo : EIATTR_KPARAM_INFO
	.align		4
.L_761:
        /*0008*/ 	.byte	0x04, 0x17
        /*000a*/ 	.short	(.L_763 - .L_762)
.L_762:
        /*000c*/ 	.word	0x00000000
        /*0010*/ 	.short	0x0002
        /*0012*/ 	.short	0x0070
        /*0014*/ 	.byte	0x00, 0xf0, 0x41, 0x00


	//----- nvinfo : EIATTR_KPARAM_INFO
	.align		4
.L_763:
        /*0018*/ 	.byte	0x04, 0x17
        /*001a*/ 	.short	(.L_765 - .L_764)
.L_764:
        /*001c*/ 	.word	0x00000000
        /*0020*/ 	.short	0x0001
        /*0022*/ 	.short	0x0008
        /*0024*/ 	.byte	0x00, 0xf0, 0xa1, 0x01


	//----- nvinfo : EIATTR_KPARAM_INFO
	.align		4
.L_765:
        /*0028*/ 	.byte	0x04, 0x17
        /*002a*/ 	.short	(.L_767 - .L_766)
.L_766:
        /*002c*/ 	.word	0x00000000
        /*0030*/ 	.short	0x0000
        /*0032*/ 	.short	0x0000
        /*0034*/ 	.byte	0x00, 0xf0, 0x11, 0x00


	//----- nvinfo : EIATTR_SPARSE_MMA_MASK
	.align		4
.L_767:
        /*0038*/ 	.byte	0x03, 0x50
        /*003a*/ 	.short	0x0000


	//----- nvinfo : EIATTR_MAXREG_COUNT
	.align		4
        /*003c*/ 	.byte	0x03, 0x1b
        /*003e*/ 	.short	0x00ff


	//----- nvinfo : EIATTR_MERCURY_ISA_VERSION
	.align		4
        /*0040*/ 	.byte	0x03, 0x5f
        /*0042*/ 	.short	0x0101


	//----- nvinfo : EIATTR_VRC_CTA_INIT_COUNT
	.align		4
        /*0044*/ 	.byte	0x02, 0x4a
	.zero		1
	.zero		1


	//----- nvinfo : EIATTR_EXIT_INSTR_OFFSETS
	.align		4
        /*0048*/ 	.byte	0x04, 0x1c
        /*004a*/ 	.short	(.L_769 - .L_768)


	//   ....[0]....
.L_768:
        /*004c*/ 	.word	0x00000010


	//----- nvinfo : EIATTR_MAX_THREADS
	.align		4
.L_769:
        /*0050*/ 	.byte	0x04, 0x05
        /*0052*/ 	.short	(.L_771 - .L_770)
.L_770:
        /*0054*/ 	.word	0x00000080
        /*0058*/ 	.word	0x00000001
        /*005c*/ 	.word	0x00000001


	//----- nvinfo : EIATTR_CBANK_PARAM_SIZE
	.align		4
.L_771:
        /*0060*/ 	.byte	0x03, 0x19
        /*0062*/ 	.short	0x0080


	//----- nvinfo : EIATTR_PARAM_CBANK
	.align		4
        /*0064*/ 	.byte	0x04, 0x0a
        /*0066*/ 	.short	(.L_773 - .L_772)
	.align		4
.L_772:
        /*0068*/ 	.word	index@(.nv.constant0._ZN2at6native29vectorized_elementwise_kernelILi8EZZNS0_61_GLOBAL__N__ae8afa13_23_FlattenIndicesKernel_cu_7dd49032_311421_flatten_indices_implINS2_18CUDAKernelLauncherEiLl8EEENS_6TensorERKS5_N3c108ArrayRefIlEEENKUlvE0_clEvEUllE_St5arrayIPcLm2EEEEviT0_T1_)
        /*006c*/ 	.short	0x0380
        /*006e*/ 	.short	0x0080


	//----- nvinfo : EIATTR_SW_WAR
	.align		4
.L_773:
        /*0070*/ 	.byte	0x04, 0x36
        /*0072*/ 	.short	(.L_775 - .L_774)
.L_774:
        /*0074*/ 	.word	0x00000008
.L_775:


//--------------------- .nv.callgraph             --------------------------
	.section	.nv.callgraph,"",@"SHT_CUDA_CALLGRAPH"
	.align	4
	.sectionentsize	8
	.align		4
        /*0000*/ 	.word	0x00000000
	.align		4
        /*0004*/ 	.word	0xffffffff
	.align		4
        /*0008*/ 	.word	index@(_ZN2at6native18elementwise_kernelILi128ELi4EZNS0_15gpu_kernel_implIZZNS0_61_GLOBAL__N__ae8afa13_23_FlattenIndicesKernel_cu_7dd49032_311421_flatten_indices_implINS3_18CUDAKernelLauncherElLl0EEENS_6TensorERKS6_N3c108ArrayRefIlEEENKUlvE0_clEvEUllE_EEvRNS_18TensorIteratorBaseERKT_EUliE_EEviT1_)
	.align		4
        /*000c*/ 	.word	index@(__assertfail)
	.align		4
        /*0010*/ 	.word	index@(_ZN2at6native27unrolled_elementwise_kernelIZZNS0_61_GLOBAL__N__ae8afa13_23_FlattenIndicesKernel_cu_7dd49032_311421_flatten_indices_implINS2_18CUDAKernelLauncherElLl0EEENS_6TensorERKS5_N3c108ArrayRefIlEEENKUlvE0_clEvEUllE_St5arrayIPcLm2EELi4E23TrivialOffsetCalculatorILi1EjESH_NS0_6memory12LoadWithCastILi1EEENSI_13StoreWithCastILi1EEEEEviT_T0_T2_T3_T4_T5_)
	.align		4
        /*0014*/ 	.word	index@(__assertfail)
	.align		4
        /*0018*/ 	.word	index@(_ZN2at6native18elementwise_kernelILi128ELi4EZNS0_15gpu_kernel_implIZZNS0_61_GLOBAL__N__ae8afa13_23_FlattenIndicesKernel_cu_7dd49032_311421_flatten_indices_implINS3_18CUDAKernelLauncherElLl8EEENS_6TensorERKS6_N3c108ArrayRefIlEEENKUlvE0_clEvEUllE_EEvRNS_18TensorIteratorBaseERKT_EUliE_EEviT1_)
	.align		4
        /*001c*/ 	.word	index@(__assertfail)
	.align		4
        /*0020*/ 	.word	index@(_ZN2at6native27unrolled_elementwise_kernelIZZNS0_61_GLOBAL__N__ae8afa13_23_FlattenIndicesKernel_cu_7dd49032_311421_flatten_indices_implINS2_18CUDAKernelLauncherElLl8EEENS_6TensorERKS5_N3c108ArrayRefIlEEENKUlvE0_clEvEUllE_St5arrayIPcLm2EELi4E23TrivialOffsetCalculatorILi1EjESH_NS0_6memory12LoadWithCastILi1EEENSI_13StoreWithCastILi1EEEEEviT_T0_T2_T3_T4_T5_)
	.align		4
        /*0024*/ 	.word	index@(__assertfail)
	.align		4
        /*0028*/ 	.word	index@(_ZN2at6native18elementwise_kernelILi128ELi4EZNS0_15gpu_kernel_implIZZNS0_61_GLOBAL__N__ae8afa13_23_FlattenIndicesKernel_cu_7dd49032_311421_flatten_indices_implINS3_18CUDAKernelLauncherEiLl0EEENS_6TensorERKS6_N3c108ArrayRefIlEEENKUlvE0_clEvEUllE_EEvRNS_18TensorIteratorBaseERKT_EUliE_EEviT1_)
	.align		4
        /*002c*/ 	.word	index@(__assertfail)
	.align		4
        /*0030*/ 	.word	index@(_ZN2at6native27unrolled_elementwise_kernelIZZNS0_61_GLOBAL__N__ae8afa13_23_FlattenIndicesKernel_cu_7dd49032_311421_flatten_indices_implINS2_18CUDAKernelLauncherEiLl0EEENS_6TensorERKS5_N3c108ArrayRefIlEEENKUlvE0_clEvEUllE_St5arrayIPcLm2EELi4E23TrivialOffsetCalculatorILi1EjESH_NS0_6memory12LoadWithCastILi1EEENSI_13StoreWithCastILi1EEEEEviT_T0_T2_T3_T4_T5_)
	.align		4
        /*0034*/ 	.word	index@(__assertfail)
	.align		4
        /*0038*/ 	.word	index@(_ZN2at6native18elementwise_kernelILi128ELi4EZNS0_15gpu_kernel_implIZZNS0_61_GLOBAL__N__ae8afa13_23_FlattenIndicesKernel_cu_7dd49032_311421_flatten_indices_implINS3_18CUDAKernelLauncherEiLl8EEENS_6TensorERKS6_N3c108ArrayRefIlEEENKUlvE0_clEvEUllE_EEvRNS_18TensorIteratorBaseERKT_EUliE_EEviT1_)
	.align		4
        /*003c*/ 	.word	index@(__assertfail)
	.align		4
        /*0040*/ 	.word	index@(_ZN2at6native27unrolled_elementwise_kernelIZZNS0_61_GLOBAL__N__ae8afa13_23_FlattenIndicesKernel_cu_7dd49032_311421_flatten_indices_implINS2_18CUDAKernelLauncherEiLl8EEENS_6TensorERKS5_N3c108ArrayRefIlEEENKUlvE0_clEvEUllE_St5arrayIPcLm2EELi4E23TrivialOffsetCalculatorILi1EjESH_NS0_6memory12LoadWithCastILi1EEENSI_13StoreWithCastILi1EEEEEviT_T0_T2_T3_T4_T5_)
	.align		4
        /*0044*/ 	.word	index@(__assertfail)
	.align		4
        /*0048*/ 	.word	0x00000000
	.align		4
        /*004c*/ 	.word	0xfffffffe
	.align		4
        /*0050*/ 	.word	0x00000000
	.align		4
        /*0054*/ 	.word	0xfffffffd
	.align		4
        /*0058*/ 	.word	0x00000000
	.align		4
        /*005c*/ 	.word	0xfffffffc


//--------------------- .nv.constant4             --------------------------
	.section	.nv.constant4,"a",@progbits
	.align	8
	.align		8
.nv.constant4:
        /*0000*/ 	.dword	__assertfail
	.align		8
        /*0008*/ 	.dword	__unnamed_1
	.align		8
        /*0010*/ 	.dword	__unnamed_2
	.align		8
        /*0018*/ 	.dword	_ZN59_INTERNAL_ae8afa13_23_FlattenIndicesKernel_cu_7dd49032_31144cuda3std3__45__cpo5beginE
	.align		8
        /*0020*/ 	.dword	_ZN59_INTERNAL_ae8afa13_23_FlattenIndicesKernel_cu_7dd49032_31144cuda3std3__45__cpo3endE
	.align		8
        /*0028*/ 	.dword	_ZN59_INTERNAL_ae8afa13_23_FlattenIndicesKernel_cu_7dd49032_31144cuda3std3__45__cpo6cbeginE
	.align		8
        /*0030*/ 	.dword	_ZN59_INTERNAL_ae8afa13_23_FlattenIndicesKernel_cu_7dd49032_31144cuda3std3__45__cpo4cendE
	.align		8
        /*0038*/ 	.dword	_ZN59_INTERNAL_ae8afa13_23_FlattenIndicesKernel_cu_7dd49032_31144cuda3std3__45__cpo6rbeginE
	.align		8
        /*0040*/ 	.dword	_ZN59_INTERNAL_ae8afa13_23_FlattenIndicesKernel_cu_7dd49032_31144cuda3std3__45__cpo4rendE
	.align		8
        /*0048*/ 	.dword	_ZN59_INTERNAL_ae8afa13_23_FlattenIndicesKernel_cu_7dd49032_31144cuda3std3__45__cpo7crbeginE
	.align		8
        /*0050*/ 	.dword	_ZN59_INTERNAL_ae8afa13_23_FlattenIndicesKernel_cu_7dd49032_31144cuda3std3__45__cpo5crendE
	.align		8
        /*0058*/ 	.dword	_ZN59_INTERNAL_ae8afa13_23_FlattenIndicesKernel_cu_7dd49032_31144cuda3std3__461_GLOBAL__N__ae8afa13_23_FlattenIndicesKernel_cu_7dd49032_31146ignoreE
	.align		8
        /*0060*/ 	.dword	_ZN59_INTERNAL_ae8afa13_23_FlattenIndicesKernel_cu_7dd49032_31144cuda3std3__419piecewise_constructE
	.align		8
        /*0068*/ 	.dword	_ZN59_INTERNAL_ae8afa13_23_FlattenIndicesKernel_cu_7dd49032_31144cuda3std3__48in_placeE
	.align		8
        /*0070*/ 	.dword	_ZN59_INTERNAL_ae8afa13_23_FlattenIndicesKernel_cu_7dd49032_31144cuda3std3__420unreachable_sentinelE
	.align		8
        /*0078*/ 	.dword	_ZN59_INTERNAL_ae8afa13_23_FlattenIndicesKernel_cu_7dd49032_31144cuda3std6ranges3__45__cpo4swapE
	.align		8
        /*0080*/ 	.dword	_ZN59_INTERNAL_ae8afa13_23_FlattenIndicesKernel_cu_7dd49032_31144cuda3std6ranges3__45__cpo9iter_moveE
	.align		8
        /*0088*/ 	.dword	_ZN59_INTERNAL_ae8afa13_23_FlattenIndicesKernel_cu_7dd49032_31144cuda3std6ranges3__45__cpo5beginE
	.align		8
        /*0090*/ 	.dword	_ZN59_INTERNAL_ae8afa13_23_FlattenIndicesKernel_cu_7dd49032_31144cuda3std6ranges3__45__cpo3endE
	.align		8
        /*0098*/ 	.dword	_ZN59_INTERNAL_ae8afa13_23_FlattenIndicesKernel_cu_7dd49032_31144cuda3std6ranges3__45__cpo6cbeginE
	.align		8
        /*00a0*/ 	.dword	_ZN59_INTERNAL_ae8afa13_23_FlattenIndicesKernel_cu_7dd49032_31144cuda3std6ranges3__45__cpo4cendE
	.align		8
        /*00a8*/ 	.dword	_ZN59_INTERNAL_ae8afa13_23_FlattenIndicesKernel_cu_7dd49032_31144cuda3std6ranges3__45__cpo7advanceE
	.align		8
        /*00b0*/ 	.dword	_ZN59_INTERNAL_ae8afa13_23_FlattenIndicesKernel_cu_7dd49032_31144cuda3std6ranges3__45__cpo9iter_swapE
	.align		8
        /*00b8*/ 	.dword	_ZN59_INTERNAL_ae8afa13_23_FlattenIndicesKernel_cu_7dd49032_31144cuda3std6ranges3__45__cpo4nextE
	.align		8
        /*00c0*/ 	.dword	_ZN59_INTERNAL_ae8afa13_23_FlattenIndicesKernel_cu_7dd49032_31144cuda3std6ranges3__45__cpo4prevE
	.align		8
        /*00c8*/ 	.dword	_ZN59_INTERNAL_ae8afa13_23_FlattenIndicesKernel_cu_7dd49032_31144cuda3std6ranges3__45__cpo4dataE
	.align		8
        /*00d0*/ 	.dword	_ZN59_INTERNAL_ae8afa13_23_FlattenIndicesKernel_cu_7dd49032_31144cuda3std6ranges3__45__cpo5cdataE
	.align		8
        /*00d8*/ 	.dword	_ZN59_INTERNAL_ae8afa13_23_FlattenIndicesKernel_cu_7dd49032_31144cuda3std6ranges3__45__cpo4sizeE
	.align		8
        /*00e0*/ 	.dword	_ZN59_INTERNAL_ae8afa13_23_FlattenIndicesKernel_cu_7dd49032_31144cuda3std6ranges3__45__cpo5ssizeE
	.align		8
        /*00e8*/ 	.dword	_ZN59_INTERNAL_ae8afa13_23_FlattenIndicesKernel_cu_7dd49032_31144cuda3std6ranges3__45__cpo8distanceE
	.align		8
        /*00f0*/ 	.dword	_ZN59_INTERNAL_ae8afa13_23_FlattenIndicesKernel_cu_7dd49032_31146thrust24THRUST_300001_SM_1030_NS6system6detail10sequential3seqE
	.align		8
        /*00f8*/ 	.dword	$str$5
	.align		8
        /*0100*/ 	.dword	$str$6


//--------------------- .text._ZN2at6native18elementwise_kernelILi128ELi4EZNS0_15gpu_kernel_implIZZNS0_61_GLOBAL__N__ae8afa13_23_FlattenIndicesKernel_cu_7dd49032_311421_flatten_indices_implINS3_18CUDAKernelLauncherElLl0EEENS_6TensorERKS6_N3c108ArrayRefIlEEENKUlvE0_clEvEUllE_EEvRNS_18TensorIteratorBaseERKT_EUliE_EEviT1_ --------------------------
	.section	.text._ZN2at6native18elementwise_kernelILi128ELi4EZNS0_15gpu_kernel_implIZZNS0_61_GLOBAL__N__ae8afa13_23_FlattenIndicesKernel_cu_7dd49032_311421_flatten_indices_implINS3_18CUDAKernelLauncherElLl0EEENS_6TensorERKS6_N3c108ArrayRefIlEEENKUlvE0_clEvEUllE_EEvRNS_18TensorIteratorBaseERKT_EUliE_EEviT1_,"ax",@progbits
	.align	128
        .global         _ZN2at6native18elementwise_kernelILi128ELi4EZNS0_15gpu_kernel_implIZZNS0_61_GLOBAL__N__ae8afa13_23_FlattenIndicesKernel_cu_7dd49032_311421_flatten_indices_implINS3_18CUDAKernelLauncherElLl0EEENS_6TensorERKS6_N3c108ArrayRefIlEEENKUlvE0_clEvEUllE_EEvRNS_18TensorIteratorBaseERKT_EUliE_EEviT1_
        .type           _ZN2at6native18elementwise_kernelILi128ELi4EZNS0_15gpu_kernel_implIZZNS0_61_GLOBAL__N__ae8afa13_23_FlattenIndicesKernel_cu_7dd49032_311421_flatten_indices_implINS3_18CUDAKernelLauncherElLl0EEENS_6TensorERKS6_N3c108ArrayRefIlEEENKUlvE0_clEvEUllE_EEvRNS_18TensorIteratorBaseERKT_EUliE_EEviT1_,@function
        .size           _ZN2at6native18elementwise_kernelILi128ELi4EZNS0_15gpu_kernel_implIZZNS0_61_GLOBAL__N__ae8afa13_23_FlattenIndicesKernel_cu_7dd49032_311421_flatten_indices_implINS3_18CUDAKernelLauncherElLl0EEENS_6TensorERKS6_N3c108ArrayRefIlEEENKUlvE0_clEvEUllE_EEvRNS_18TensorIteratorBaseERKT_EUliE_EEviT1_,(.L_x_3492 - _ZN2at6native18elementwise_kernelILi128ELi4EZNS0_15gpu_kernel_implIZZNS0_61_GLOBAL__N__ae8afa13_23_FlattenIndicesKernel_cu_7dd49032_311421_flatten_indices_implINS3_18CUDAKernelLauncherElLl0EEENS_6TensorERKS6_N3c108ArrayRefIlEEENKUlvE0_clEvEUllE_EEvRNS_18TensorIteratorBaseERKT_EUliE_EEviT1_)
        .other          _ZN2at6native18elementwise_kernelILi128ELi4EZNS0_15gpu_kernel_implIZZNS0_61_GLOBAL__N__ae8afa13_23_FlattenIndicesKernel_cu_7dd49032_311421_flatten_indices_implINS3_18CUDAKernelLauncherElLl0EEENS_6TensorERKS6_N3c108ArrayRefIlEEENKUlvE0_clEvEUllE_EEvRNS_18TensorIteratorBaseERKT_EUliE_EEviT1_,@"STO_CUDA_ENTRY STV_DEFAULT"
_ZN2at6native18elementwise_kernelILi128ELi4EZNS0_15gpu_kernel_implIZZNS0_61_GLOBAL__N__ae8afa13_23_FlattenIndicesKernel_cu_7dd49032_311421_flatten_indices_implINS3_18CUDAKernelLauncherElLl0EEENS_6TensorERKS6_N3c108ArrayRefIlEEENKUlvE0_clEvEUllE_EEvRNS_18TensorIteratorBaseERKT_EUliE_EEviT1_:
.text._ZN2at6native18elementwise_kernelILi128ELi4EZNS0_15gpu_kernel_implIZZNS0_61_GLOBAL__N__ae8afa13_23_FlattenIndicesKernel_cu_7dd49032_311421_flatten_indices_implINS3_18CUDAKernelLauncherElLl0EEENS_6TensorERKS6_N3c108ArrayRefIlEEENKUlvE0_clEvEUllE_EEvRNS_18TensorIteratorBaseERKT_EUliE_EEviT1_:
[----:B------:R-:W0:Y:S01]  /*0000*/  LDC R1, c[0x0][0x37c] ;  /* 0x0000df00ff017b82 */ /* 0x000e220000000800 */
[----:B------:R-:W1:Y:S07]  /*0010*/  S2R R17, SR_TID.X ;  /* 0x0000000000117919 */ /* 0x000e6e0000002100 */
[----:B------:R-:W2:Y:S01]  /*0020*/  S2UR UR4, SR_CTAID.X ;  /* 0x00000000000479c3 */ /* 0x000ea20000002500 */
[----:B------:R-:W3:Y:S01]  /*0030*/  LDCU UR42, c[0x0][0x388] ;  /* 0x00007100ff2a77ac */ /* 0x000ee20008000800 */
[----:B------:R-:W-:Y:S01]  /*0040*/  BSSY.RECONVERGENT B6, `(.L_x_0) ;  /* 0x00003de000067945 */ /* 0x000fe20003800200 */
[----:B------:R-:W4:Y:S01]  /*0050*/  LDCU UR5, c[0x0][0x380] ;  /* 0x00007000ff0577ac */ /* 0x000f220008000800 */
[----:B------:R-:W5:Y:S01]  /*0060*/  LDCU UR38, c[0x0][0x5a0] ;  /* 0x0000b400ff2677ac */ /* 0x000f620008000800 */
[----:B------:R-:W0:Y:S01]  /*0070*/  LDCU.64 UR36, c[0x0][0x358] ;  /* 0x00006b00ff2477ac */ /* 0x000e220008000a00 */
[----:B------:R-:W0:Y:S01]  /*0080*/  LDCU.U8 UR41, c[0x0][0x5c0] ;  /* 0x0000b800ff2977ac */ /* 0x000e220008000000 */
[----:B---3--:R-:W-:Y:S01]  /*0090*/  UIADD3 UR44, UPT, UPT, UR42, -0x1, URZ ;  /* 0xffffffff2a2c7890 */ /* 0x008fe2000fffe0ff */
[----:B------:R-:W3:Y:S01]  /*00a0*/  LDCU.U8 UR40, c[0x0][0x5c1] ;  /* 0x0000b820ff2877ac */ /* 0x000ee20008000000 */
[----:B--2---:R-:W-:-:S02]  /*00b0*/  USHF.L.U32 UR4, UR4, 0x9, URZ ;  /* 0x0000000904047899 */ /* 0x004fc400080006ff */
[----:B-----5:R-:W-:Y:S02]  /*00c0*/  ULOP3.LUT UR43, UR38, 0x7, URZ, 0xc0, !UPT ;  /* 0x00000007262b7892 */ /* 0x020fe4000f8ec0ff */
[----:B------:R-:W-:Y:S02]  /*00d0*/  ULOP3.LUT UR38, UR38, 0x3, URZ, 0xc0, !UPT ;  /* 0x0000000326267892 */ /* 0x000fe4000f8ec0ff */
[----:B-1----:R-:W-:Y:S01]  /*00e0*/  LOP3.LUT R17, R17, UR4, RZ, 0xfc, !PT ;  /* 0x0000000411117c12 */ /* 0x002fe2000f8efcff */
[----:B------:R-:W-:Y:S02]  /*00f0*/  UISETP.LT.U32.AND UP1, UPT, UR44, 0x18, UPT ;  /* 0x000000182c00788c */ /* 0x000fe4000bf21070 */
[----:B------:R-:W-:Y:S01]  /*0100*/  UIADD3 UR45, UP0, UPT, UR38, -0x1, URZ ;  /* 0xffffffff262d7890 */ /* 0x000fe2000ff1e0ff */
[----:B----4-:R-:W-:Y:S01]  /*0110*/  ISETP.GE.AND P0, PT, R17, UR5, PT ;  /* 0x0000000511007c0c */ /* 0x010fe2000bf06270 */
[----:B------:R-:W-:Y:S02]  /*0120*/  USEL UR39, UR44, 0x18, UP1 ;  /* 0x000000182c277887 */ /* 0x000fe40008800000 */
[----:B------:R-:W-:-:S02]  /*0130*/  UIADD3.X UR46, UPT, UPT, URZ, -0x1, URZ, UP0, !UPT ;  /* 0xffffffffff2e7890 */ /* 0x000fc400087fe4ff */
[----:B------:R-:W-:-:S08]  /*0140*/  UIADD3 UR39, UPT, UPT, UR39, 0x1, URZ ;  /* 0x0000000127277890 */ /* 0x000fd0000fffe0ff */
[----:B0--3--:R-:W-:Y:S05]  /*0150*/  @P0 BRA `(.L_x_1) ;  /* 0x0000003c00300947 */ /* 0x009fea0003800000 */
[----:B------:R-:W-:Y:S01]  /*0160*/  UISETP.NE.AND UP0, UPT, UR42, URZ, UPT ;  /* 0x000000ff2a00728c */ /* 0x000fe2000bf05270 */
[----:B------:R-:W-:Y:S02]  /*0170*/  IMAD.MOV.U32 R0, RZ, RZ, RZ ;  /* 0x000000ffff007224 */ /* 0x000fe400078e00ff */
[----:B------:R-:W-:-:S06]  /*0180*/  IMAD.MOV.U32 R2, RZ, RZ, RZ ;  /* 0x000000ffff027224 */ /* 0x000fcc00078e00ff */
[----:B------:R-:W-:Y:S05]  /*0190*/  BRA.U !UP0, `(.L_x_2) ;  /* 0x0000001108a87547 */ /* 0x000fea000b800000 */
[----:B------:R-:W0:Y:S01]  /*01a0*/  LDCU.64 UR4, c[0x0][0x390] ;  /* 0x00007200ff0477ac */ /* 0x000e220008000a00 */
[----:B------:R-:W-:Y:S01]  /*01b0*/  HFMA2 R16, -RZ, RZ, 0, 0 ;  /* 0x00000000ff107431 */ /* 0x000fe200000001ff */
[----:B------:R-:W1:Y:S01]  /*01c0*/  LDCU UR6, c[0x0][0x38c] ;  /* 0x00007180ff0677ac */ /* 0x000e620008000800 */
[----:B------:R-:W2:Y:S01]  /*01d0*/  LDCU.64 UR8, c[0x0][0x4b8] ;  /* 0x00009700ff0877ac */ /* 0x000ea20008000a00 */
[----:B------:R-:W-:Y:S02]  /*01e0*/  UISETP.NE.AND UP0, UPT, UR44, URZ, UPT ;  /* 0x000000ff2c00728c */ /* 0x000fe4000bf05270 */
[----:B0-----:R-:W-:-:S05]  /*01f0*/  IMAD.HI.U32 R4, R17, UR4, R16 ;  /* 0x0000000411047c27 */ /* 0x001fca000f8e0010 */
[----:B------:R-:W-:-:S05]  /*0200*/  SHF.R.U32.HI R5, RZ, UR5, R4 ;  /* 0x00000005ff057c19 */ /* 0x000fca0008011604 */
[----:B------:R-:W-:-:S04]  /*0210*/  IMAD.MOV R0, RZ, RZ, -R5 ;  /* 0x000000ffff007224 */ /* 0x000fc800078e0a05 */
[----:B-1----:R-:W-:-:S04]  /*0220*/  IMAD R0, R0, UR6, R17 ;  /* 0x0000000600007c24 */ /* 0x002fc8000f8e0211 */
[C---:B--2---:R-:W-:Y:S02]  /*0230*/  IMAD R2, R0.reuse, UR8, RZ ;  /* 0x0000000800027c24 */ /* 0x044fe4000f8e02ff */
[----:B------:R-:W-:Y:S01]  /*0240*/  IMAD R0, R0, UR9, RZ ;  /* 0x0000000900007c24 */ /* 0x000fe2000f8e02ff */
[----:B------:R-:W-:Y:S06]  /*0250*/  BRA.U !UP0, `(.L_x_2) ;  /* 0x0000001108787547 */ /* 0x000fec000b800000 */
[----:B------:R-:W0:Y:S01]  /*0260*/  LDCU.64 UR6, c[0x0][0x398] ;  /* 0x00007300ff0677ac */ /* 0x000e220008000a00 */
[----:B------:R-:W-:Y:S01]  /*0270*/  IMAD.MOV.U32 R4, RZ, RZ, RZ ;  /* 0x000000ffff047224 */ /* 0x000fe200078e00ff */
[----:B------:R-:W1:Y:S01]  /*0280*/  LDCU UR4, c[0x0][0x3a0] ;  /* 0x00007400ff0477ac */ /* 0x000e620008000800 */
[----:B------:R-:W2:Y:S01]  /*0290*/  LDCU.64 UR8, c[0x0][0x4c0] ;  /* 0x00009800ff0877ac */ /* 0x000ea20008000a00 */
[----:B------:R-:W-:Y:S01]  /*02a0*/  UISETP.NE.AND UP0, UPT, UR39, 0x2, UPT ;  /* 0x000000022700788c */ /* 0x000fe2000bf05270 */
[----:B0-----:R-:W-:-:S05]  /*02b0*/  IMAD.HI.U32 R6, R5, UR7, R4 ;  /* 0x0000000705067c27 */ /* 0x001fca000f8e0004 */
[----:B-1----:R-:W-:-:S04]  /*02c0*/  SHF.R.U32.HI R7, RZ, UR4, R6 ;  /* 0x00000004ff077c19 */ /* 0x002fc80008011606 */
[----:B------:R-:W-:-:S05]  /*02d0*/  IADD3 R3, PT, PT, -R7, RZ, RZ ;  /* 0x000000ff07037210 */ /* 0x000fca0007ffe1ff */
[----:B------:R-:W-:-:S04]  /*02e0*/  IMAD R5, R3, UR6, R5 ;  /* 0x0000000603057c24 */ /* 0x000fc8000f8e0205 */
[C---:B--2---:R-:W-:Y:S02]  /*02f0*/  IMAD R2, R5.reuse, UR8, R2 ;  /* 0x0000000805027c24 */ /* 0x044fe4000f8e0202 */
[----:B------:R-:W-:Y:S01]  /*0300*/  IMAD R0, R5, UR9, R0 ;  /* 0x0000000905007c24 */ /* 0x000fe2000f8e0200 */
[----:B------:R-:W-:Y:S06]  /*0310*/  BRA.U !UP0, `(.L_x_2) ;  /* 0x0000001108487547 */ /* 0x000fec000b800000 */
[----:B------:R-:W0:Y:S01]  /*0320*/  LDCU.64 UR4, c[0x0][0x3a8] ;  /* 0x00007500ff0477ac */ /* 0x000e220008000a00 */
[----:B------:R-:W-:Y:S01]  /*0330*/  IMAD.MOV.U32 R6, RZ, RZ, RZ ;  /* 0x000000ffff067224 */ /* 0x000fe200078e00ff */
[----:B------:R-:W1:Y:S01]  /*0340*/  LDCU UR6, c[0x0][0x3a4] ;  /* 0x00007480ff0677ac */ /* 0x000e620008000800 */
[----:B------:R-:W2:Y:S01]  /*0350*/  LDCU.64 UR8, c[0x0][0x4c8] ;  /* 0x00009900ff0877ac */ /* 0x000ea20008000a00 */
[----:B------:R-:W-:Y:S01]  /*0360*/  UISETP.NE.AND UP0, UPT, UR39, 0x3, UPT ;  /* 0x000000032700788c */ /* 0x000fe2000bf05270 */
[----:B0-----:R-:W-:-:S05]  /*0370*/  IMAD.HI.U32 R4, R7, UR4, R6 ;  /* 0x0000000407047c27 */ /* 0x001fca000f8e0006 */
[----:B------:R-:W-:-:S05]  /*0380*/  SHF.R.U32.HI R5, RZ, UR5, R4 ;  /* 0x00000005ff057c19 */ /* 0x000fca0008011604 */
[----:B------:R-:W-:-:S04]  /*0390*/  IMAD.MOV R3, RZ, RZ, -R5 ;  /* 0x000000ffff037224 */ /* 0x000fc800078e0a05 */
[----:B-1----:R-:W-:-:S04]  /*03a0*/  IMAD R7, R3, UR6, R7 ;  /* 0x0000000603077c24 */ /* 0x002fc8000f8e0207 */
[C---:B--2---:R-:W-:Y:S02]  /*03b0*/  IMAD R2, R7.reuse, UR8, R2 ;  /* 0x0000000807027c24 */ /* 0x044fe4000f8e0202 */
[----:B------:R-:W-:Y:S01]  /*03c0*/  IMAD R0, R7, UR9, R0 ;  /* 0x0000000907007c24 */ /* 0x000fe2000f8e0200 */
[----:B------:R-:W-:Y:S06]  /*03d0*/  BRA.U !UP0, `(.L_x_2) ;  /* 0x0000001108187547 */ /* 0x000fec000b800000 */
[----:B------:R-:W0:Y:S01]  /*03e0*/  LDCU.64 UR6, c[0x0][0x3b0] ;  /* 0x00007600ff0677ac */ /* 0x000e220008000a00 */
[----:B------:R-:W-:Y:S01]  /*03f0*/  MOV R4, RZ ;  /* 0x000000ff00047202 */ /* 0x000fe20000000f00 */
[----:B------:R-:W1:Y:S01]  /*0400*/  LDCU UR4, c[0x0][0x3b8] ;  /* 0x00007700ff0477ac */ /* 0x000e620008000800 */
[----:B------:R-:W2:Y:S01]  /*0410*/  LDCU.64 UR8, c[0x0][0x4d0] ;  /* 0x00009a00ff0877ac */ /* 0x000ea20008000a00 */
[----:B------:R-:W-:Y:S02]  /*0420*/  UISETP.NE.AND UP0, UPT, UR39, 0x4, UPT ;  /* 0x000000042700788c */ /* 0x000fe4000bf05270 */
[----:B0-----:R-:W-:-:S05]  /*0430*/  IMAD.HI.U32 R6, R5, UR7, R4 ;  /* 0x0000000705067c27 */ /* 0x001fca000f8e0004 */
[----:B-1----:R-:W-:-:S05]  /*0440*/  SHF.R.U32.HI R7, RZ, UR4, R6 ;  /* 0x00000004ff077c19 */ /* 0x002fca0008011606 */
[----:B------:R-:W-:-:S04]  /*0450*/  IMAD.MOV R3, RZ, RZ, -R7 ;  /* 0x000000ffff037224 */ /* 0x000fc800078e0a07 */
        /* <DEDUP_REMOVED lines=10> */
[----:B------:R-:W-:-:S04]  /*0500*/  SHF.R.U32.HI R5, RZ, UR5, R4 ;  /* 0x00000005ff057c19 */ /* 0x000fc80008011604 */
[----:B------:R-:W-:-:S05]  /*0510*/  IADD3 R3, PT, PT, -R5, RZ, RZ ;  /* 0x000000ff05037210 */ /* 0x000fca0007ffe1ff */
[----:B-1----:R-:W-:-:S04]  /*0520*/  IMAD R7, R3, UR6, R7 ;  /* 0x0000000603077c24 */ /* 0x002fc8000f8e0207 */
        /* <DEDUP_REMOVED lines=16> */
[----:B------:R-:W-:Y:S01]  /*0630*/  HFMA2 R6, -RZ, RZ, 0, 0 ;  /* 0x00000000ff067431 */ /* 0x000fe200000001ff */
[----:B------:R-:W1:Y:S01]  /*0640*/  LDCU UR6, c[0x0][0x3d4] ;  /* 0x00007a80ff0677ac */ /* 0x000e620008000800 */
[----:B------:R-:W2:Y:S01]  /*0650*/  LDCU.64 UR8, c[0x0][0x4e8] ;  /* 0x00009d00ff0877ac */ /* 0x000ea20008000a00 */
[----:B------:R-:W-:Y:S02]  /*0660*/  UISETP.NE.AND UP0, UPT, UR39, 0x7, UPT ;  /* 0x000000072700788c */ /* 0x000fe4000bf05270 */
        /* <DEDUP_REMOVED lines=214> */
[----:B------:R-:W2:Y:S03]  /*13d0*/  LDCU.64 UR8, c[0x0][0x578] ;  /* 0x0000af00ff0877ac */ /* 0x000ea60008000a00 */
[----:B0-----:R-:W-:-:S05]  /*13e0*/  IMAD.HI.U32 R3, R7, UR4, R6 ;  /* 0x0000000407037c27 */ /* 0x001fca000f8e0006 */
[----:B------:R-:W-:-:S05]  /*13f0*/  SHF.R.U32.HI R3, RZ, UR5, R3 ;  /* 0x00000005ff037c19 */ /* 0x000fca0008011603 */
[----:B------:R-:W-:-:S04]  /*1400*/  IMAD.MOV R3, RZ, RZ, -R3 ;  /* 0x000000ffff037224 */ /* 0x000fc800078e0a03 */
[----:B-1----:R-:W-:-:S04]  /*1410*/  IMAD R7, R3, UR6, R7 ;  /* 0x0000000603077c24 */ /* 0x002fc8000f8e0207 */
[C---:B--2---:R-:W-:Y:S02]  /*1420*/  IMAD R2, R7.reuse, UR8, R2 ;  /* 0x0000000807027c24 */ /* 0x044fe4000f8e0202 */
[----:B------:R-:W-:-:S07]  /*1430*/  IMAD R0, R7, UR9, R0 ;  /* 0x0000000907007c24 */ /* 0x000fce000f8e0200 */
.L_x_2:
[----:B------:R-:W0:Y:S01]  /*1440*/  LDCU.64 UR6, c[0x0][0x588] ;  /* 0x0000b100ff0677ac */ /* 0x000e220008000a00 */
[----:B------:R-:W-:-:S04]  /*1450*/  UPRMT UR4, UR40, 0x9910, URZ ;  /* 0x0000991028047896 */ /* 0x000fc800080000ff */
[----:B------:R-:W-:Y:S01]  /*1460*/  UISETP.GT.AND UP0, UPT, UR4, 0x9, UPT ;  /* 0x000000090400788c */ /* 0x000fe2000bf04270 */
[----:B0-----:R-:W-:-:S05]  /*1470*/  IADD3 R6, P0, PT, R0, UR6, RZ ;  /* 0x0000000600067c10 */ /* 0x001fca000ff1e0ff */
[----:B------:R-:W-:-:S03]  /*1480*/  IMAD.X R7, RZ, RZ, UR7, P0 ;  /* 0x00000007ff077e24 */ /* 0x000fc600080e06ff */
[----:B------:R-:W-:Y:S05]  /*1490*/  BRA.U UP0, `(.L_x_3) ;  /* 0x0000000100e47547 */ /* 0x000fea000b800000 */
[----:B------:R-:W-:-:S09]  /*14a0*/  UISETP.GT.AND UP0, UPT, UR4, 0x4, UPT ;  /* 0x000000040400788c */ /* 0x000fd2000bf04270 */
[----:B------:R-:W-:Y:S05]  /*14b0*/  BRA.U UP0, `(.L_x_4) ;  /* 0x0000000100687547 */ /* 0x000fea000b800000 */
[----:B------:R-:W-:-:S09]  /*14c0*/  UISETP.GT.AND UP0, UPT, UR4, 0x1, UPT ;  /* 0x000000010400788c */ /* 0x000fd2000bf04270 */
[----:B------:R-:W-:Y:S05]  /*14d0*/  BRA.U UP0, `(.L_x_5) ;  /* 0x0000000100287547 */ /* 0x000fea000b800000 */
[----:B------:R-:W-:-:S09]  /*14e0*/  UISETP.NE.AND UP0, UPT, UR40, URZ, UPT ;  /* 0x000000ff2800728c */ /* 0x000fd2000bf05270 */
[----:B------:R-:W-:Y:S05]  /*14f0*/  BRA.U !UP0, `(.L_x_6) ;  /* 0x0000000108147547 */ /* 0x000fea000b800000 */
[----:B------:R-:W-:-:S09]  /*1500*/  UISETP.NE.AND UP0, UPT, UR4, 0x1, UPT ;  /* 0x000000010400788c */ /* 0x000fd2000bf05270 */
[----:B------:R-:W-:Y:S05]  /*1510*/  BRA.U UP0, `(.L_x_7) ;  /* 0x0000000900d87547 */ /* 0x000fea000b800000 */
[----:B------:R-:W2:Y:S02]  /*1520*/  LDG.E.S8 R4, desc[UR36][R6.64] ;  /* 0x0000002406047981 */ /* 0x000ea4000c1e1300 */
[----:B--2---:R-:W-:Y:S01]  /*1530*/  SHF.R.S32.HI R5, RZ, 0x1f, R4 ;  /* 0x0000001fff057819 */ /* 0x004fe20000011404 */
[----:B------:R-:W-:Y:S06]  /*1540*/  BRA `(.L_x_8) ;  /* 0x0000000c00507947 */ /* 0x000fec0003800000 */
.L_x_6:
[----:B------:R4:W5:Y:S01]  /*1550*/  LDG.E.U8 R4, desc[UR36][R6.64] ;  /* 0x0000002406047981 */ /* 0x000962000c1e1100 */
[----:B------:R-:W-:Y:S01]  /*1560*/  MOV R5, RZ ;  /* 0x000000ff00057202 */ /* 0x000fe20000000f00 */
[----:B------:R-:W-:Y:S06]  /*1570*/  BRA `(.L_x_8) ;  /* 0x0000000c00447947 */ /* 0x000fec0003800000 */
.L_x_5:
[----:B------:R-:W-:-:S09]  /*1580*/  UISETP.NE.AND UP0, UPT, UR4, 0x2, UPT ;  /* 0x000000020400788c */ /* 0x000fd2000bf05270 */
[----:B------:R-:W-:Y:S05]  /*1590*/  BRA.U !UP0, `(.L_x_9) ;  /* 0x0000000108247547 */ /* 0x000fea000b800000 */
[----:B------:R-:W-:-:S09]  /*15a0*/  UISETP.NE.AND UP0, UPT, UR4, 0x3, UPT ;  /* 0x000000030400788c */ /* 0x000fd2000bf05270 */
[----:B------:R-:W-:Y:S05]  /*15b0*/  BRA.U !UP0, `(.L_x_10) ;  /* 0x0000000108107547 */ /* 0x000fea000b800000 */
[----:B------:R-:W-:-:S09]  /*15c0*/  UISETP.NE.AND UP0, UPT, UR4, 0x4, UPT ;  /* 0x000000040400788c */ /* 0x000fd2000bf05270 */
[----:B------:R-:W-:Y:S05]  /*15d0*/  BRA.U UP0, `(.L_x_7) ;  /* 0x0000000900a87547 */ /* 0x000fea000b800000 */
[----:B------:R3:W5:Y:S01]  /*15e0*/  LDG.E.64 R4, desc[UR36][R6.64] ;  /* 0x0000002406047981 */ /* 0x000762000c1e1b00 */
[----:B------:R-:W-:Y:S05]  /*15f0*/  BRA `(.L_x_8) ;  /* 0x0000000c00247947 */ /* 0x000fea0003800000 */
.L_x_10:
[----:B------:R-:W2:Y:S02]  /*1600*/  LDG.E R4, desc[UR36][R6.64] ;  /* 0x0000002406047981 */ /* 0x000ea4000c1e1900 */
[----:B--2---:R-:W-:Y:S01]  /*1610*/  SHF.R.S32.HI R5, RZ, 0x1f, R4 ;  /* 0x0000001fff057819 */ /* 0x004fe20000011404 */
[----:B------:R-:W-:Y:S06]  /*1620*/  BRA `(.L_x_8) ;  /* 0x0000000c00187947 */ /* 0x000fec0003800000 */
.L_x_9:
[----:B------:R-:W2:Y:S02]  /*1630*/  LDG.E.S16 R4, desc[UR36][R6.64] ;  /* 0x0000002406047981 */ /* 0x000ea4000c1e1700 */
[----:B--2---:R-:W-:Y:S01]  /*1640*/  SHF.R.S32.HI R5, RZ, 0x1f, R4 ;  /* 0x0000001fff057819 */ /* 0x004fe20000011404 */
[----:B------:R-:W-:Y:S06]  /*1650*/  BRA `(.L_x_8) ;  /* 0x0000000c000c7947 */ /* 0x000fec0003800000 */
.L_x_4:
[----:B------:R-:W-:-:S09]  /*1660*/  UISETP.GT.AND UP0, UPT, UR4, 0x6, UPT ;  /* 0x000000060400788c */ /* 0x000fd2000bf04270 */
[----:B------:R-:W-:Y:S05]  /*1670*/  BRA.U UP0, `(.L_x_11) ;  /* 0x00000001002c7547 */ /* 0x000fea000b800000 */
[----:B------:R-:W-:-:S09]  /*1680*/  UISETP.NE.AND UP0, UPT, UR4, 0x5, UPT ;  /* 0x000000050400788c */ /* 0x000fd2000bf05270 */
[----:B------:R-:W-:Y:S05]  /*1690*/  BRA.U !UP0, `(.L_x_12) ;  /* 0x0000000108147547 */ /* 0x000fea000b800000 */
[----:B------:R-:W-:-:S09]  /*16a0*/  UISETP.NE.AND UP0, UPT, UR4, 0x6, UPT ;  /* 0x000000060400788c */ /* 0x000fd2000bf05270 */
[----:B------:R-:W-:Y:S05]  /*16b0*/  BRA.U UP0, `(.L_x_7) ;  /* 0x0000000900707547 */ /* 0x000fea000b800000 */
[----:B------:R-:W2:Y:S02]  /*16c0*/  LDG.E R4, desc[UR36][R6.64] ;  /* 0x0000002406047981 */ /* 0x000ea4000c1e1900 */
[----:B--2---:R-:W3:Y:S02]  /*16d0*/  F2I.S64.TRUNC R4, R4 ;  /* 0x0000000400047311 */ /* 0x004ee4000020d900 */
[----:B---3--:R-:W-:Y:S05]  /*16e0*/  BRA `(.L_x_8) ;  /* 0x0000000800e87947 */ /* 0x008fea0003800000 */
.L_x_12:
[----:B------:R-:W2:Y:S02]  /*16f0*/  LDG.E.U16 R6, desc[UR36][R6.64] ;  /* 0x0000002406067981 */ /* 0x000ea4000c1e1500 */
[----:B--2---:R-:W-:-:S06]  /*1700*/  HADD2.F32 R4, -RZ, R6.H0_H0 ;  /* 0x20000006ff047230 */ /* 0x004fcc0000004100 */
[----:B------:R-:W3:Y:S02]  /*1710*/  F2I.S64.TRUNC R4, R4 ;  /* 0x0000000400047311 */ /* 0x000ee4000020d900 */
[----:B---3--:R-:W-:Y:S05]  /*1720*/  BRA `(.L_x_8) ;  /* 0x0000000800d87947 */ /* 0x008fea0003800000 */
.L_x_11:
[----:B------:R-:W-:-:S09]  /*1730*/  UISETP.NE.AND UP0, UPT, UR4, 0x7, UPT ;  /* 0x000000070400788c */ /* 0x000fd2000bf05270 */
[----:B------:R-:W-:Y:S05]  /*1740*/  BRA.U !UP0, `(.L_x_13) ;  /* 0x00000001082c7547 */ /* 0x000fea000b800000 */
[----:B------:R-:W-:-:S09]  /*1750*/  UISETP.NE.AND UP0, UPT, UR4, 0x8, UPT ;  /* 0x000000080400788c */ /* 0x000fd2000bf05270 */
[----:B------:R-:W-:Y:S05]  /*1760*/  BRA.U !UP0, `(.L_x_14) ;  /* 0x0000000108147547 */ /* 0x000fea000b800000 */
[----:B------:R-:W-:-:S09]  /*1770*/  UISETP.NE.AND UP0, UPT, UR4, 0x9, UPT ;  /* 0x000000090400788c */ /* 0x000fd2000bf05270 */
[----:B------:R-:W-:Y:S05]  /*1780*/  BRA.U UP0, `(.L_x_7) ;  /* 0x00000009003c7547 */ /* 0x000fea000b800000 */
[----:B------:R-:W2:Y:S02]  /*1790*/  LDG.E R4, desc[UR36][R6.64] ;  /* 0x0000002406047981 */ /* 0x000ea4000c1e1900 */
[----:B--2---:R-:W3:Y:S02]  /*17a0*/  F2I.S64.TRUNC R4, R4 ;  /* 0x0000000400047311 */ /* 0x004ee4000020d900 */
[----:B---3--:R-:W-:Y:S05]  /*17b0*/  BRA `(.L_x_8) ;  /* 0x0000000800b47947 */ /* 0x008fea0003800000 */
.L_x_14:
[----:B------:R-:W2:Y:S02]  /*17c0*/  LDG.E.U16 R6, desc[UR36][R6.64] ;  /* 0x0000002406067981 */ /* 0x000ea4000c1e1500 */
[----:B--2---:R-:W-:-:S06]  /*17d0*/  HADD2.F32 R4, -RZ, R6.H0_H0 ;  /* 0x20000006ff047230 */ /* 0x004fcc0000004100 */
[----:B------:R-:W3:Y:S02]  /*17e0*/  F2I.S64.TRUNC R4, R4 ;  /* 0x0000000400047311 */ /* 0x000ee4000020d900 */
[----:B---3--:R-:W-:Y:S05]  /*17f0*/  BRA `(.L_x_8) ;  /* 0x0000000800a47947 */ /* 0x008fea0003800000 */
.L_x_13:
[----:B------:R-:W2:Y:S02]  /*1800*/  LDG.E.64 R4, desc[UR36][R6.64] ;  /* 0x0000002406047981 */ /* 0x000ea4000c1e1b00 */
[----:B--2---:R-:W3:Y:S02]  /*1810*/  F2I.S64.F64.TRUNC R4, R4 ;  /* 0x0000000400047311 */ /* 0x004ee4000030d900 */
[----:B---3--:R-:W-:Y:S05]  /*1820*/  BRA `(.L_x_8) ;  /* 0x0000000800987947 */ /* 0x008fea0003800000 */
.L_x_3:
[----:B------:R-:W-:-:S09]  /*1830*/  UISETP.GT.AND UP0, UPT, UR4, 0x18, UPT ;  /* 0x000000180400788c */ /* 0x000fd2000bf04270 */
[----:B------:R-:W-:Y:S05]  /*1840*/  BRA.U UP0, `(.L_x_15) ;  /* 0x0000000100e87547 */ /* 0x000fea000b800000 */
[----:B------:R-:W-:-:S09]  /*1850*/  UISETP.GT.AND UP0, UPT, UR4, 0xe, UPT ;  /* 0x0000000e0400788c */ /* 0x000fd2000bf04270 */
[----:B------:R-:W-:Y:S05]  /*1860*/  BRA.U UP0, `(.L_x_16) ;  /* 0x0000000100307547 */ /* 0x000fea000b800000 */
[----:B------:R-:W-:-:S09]  /*1870*/  UISETP.NE.AND UP0, UPT, UR4, 0xa, UPT ;  /* 0x0000000a0400788c */ /* 0x000fd2000bf05270 */
[----:B------:R-:W-:Y:S05]  /*1880*/  BRA.U !UP0, `(.L_x_17) ;  /* 0x00000001081c7547 */ /* 0x000fea000b800000 */
[----:B------:R-:W-:-:S09]  /*1890*/  UISETP.NE.AND UP0, UPT, UR4, 0xb, UPT ;  /* 0x0000000b0400788c */ /* 0x000fd2000bf05270 */
[----:B------:R-:W-:Y:S05]  /*18a0*/  BRA.U UP0, `(.L_x_7) ;  /* 0x0000000500f47547 */ /* 0x000fea000b800000 */
[----:B------:R-:W2:Y:S01]  /*18b0*/  LDG.E.U8 R6, desc[UR36][R6.64] ;  /* 0x0000002406067981 */ /* 0x000ea2000c1e1100 */
[----:B------:R-:W-:Y:S01]  /*18c0*/  IMAD.MOV.U32 R5, RZ, RZ, RZ ;  /* 0x000000ffff057224 */ /* 0x000fe200078e00ff */
[----:B--2---:R-:W-:-:S04]  /*18d0*/  ISETP.NE.AND P0, PT, R6, RZ, PT ;  /* 0x000000ff0600720c */ /* 0x004fc80003f05270 */
[----:B------:R-:W-:Y:S01]  /*18e0*/  SEL R4, RZ, 0x1, !P0 ;  /* 0x00000001ff047807 */ /* 0x000fe20004000000 */
[----:B------:R-:W-:Y:S08]  /*18f0*/  BRA `(.L_x_8) ;  /* 0x0000000800647947 */ /* 0x000ff00003800000 */
.L_x_17:
[----:B------:R-:W2:Y:S02]  /*1900*/  LDG.E.64 R4, desc[UR36][R6.64] ;  /* 0x0000002406047981 */ /* 0x000ea4000c1e1b00 */
[----:B--2---:R-:W3:Y:S02]  /*1910*/  F2I.S64.F64.TRUNC R4, R4 ;  /* 0x0000000400047311 */ /* 0x004ee4000030d900 */
[----:B---3--:R-:W-:Y:S05]  /*1920*/  BRA `(.L_x_8) ;  /* 0x0000000800587947 */ /* 0x008fea0003800000 */
.L_x_16:
[----:B------:R-:W-:-:S09]  /*1930*/  UISETP.NE.AND UP0, UPT, UR4, 0xf, UPT ;  /* 0x0000000f0400788c */ /* 0x000fd2000bf05270 */
[----:B------:R-:W-:Y:S05]  /*1940*/  BRA.U !UP0, `(.L_x_18) ;  /* 0x0000000108987547 */ /* 0x000fea000b800000 */
[----:B------:R-:W-:-:S09]  /*1950*/  UISETP.NE.AND UP0, UPT, UR4, 0x17, UPT ;  /* 0x000000170400788c */ /* 0x000fd2000bf05270 */
[----:B------:R-:W-:Y:S05]  /*1960*/  BRA.U !UP0, `(.L_x_19) ;  /* 0x0000000108587547 */ /* 0x000fea000b800000 */
[----:B------:R-:W-:-:S09]  /*1970*/  UISETP.NE.AND UP0, UPT, UR4, 0x18, UPT ;  /* 0x000000180400788c */ /* 0x000fd2000bf05270 */
[----:B------:R-:W-:Y:S05]  /*1980*/  BRA.U UP0, `(.L_x_7) ;  /* 0x0000000500bc7547 */ /* 0x000fea000b800000 */
[----:B------:R-:W2:Y:S01]  /*1990*/  LDG.E.U8 R0, desc[UR36][R6.64] ;  /* 0x0000002406007981 */ /* 0x000ea2000c1e1100 */
[----:B------:R-:W-:Y:S02]  /*19a0*/  HFMA2 R5, -RZ, RZ, 0, 1.847743988037109375e-06 ;  /* 0x0000001fff057431 */ /* 0x000fe400000001ff */
[----:B--2---:R-:W-:-:S05]  /*19b0*/  IMAD.SHL.U32 R0, R0, 0x1000000, RZ ;  /* 0x0100000000007824 */ /* 0x004fca00078e00ff */
[C---:B------:R-:W-:Y:S02]  /*19c0*/  LOP3.LUT R3, R0.reuse, 0x7f000000, RZ, 0xc0, !PT ;  /* 0x7f00000000037812 */ /* 0x040fe400078ec0ff */
[----:B------:R-:W-:Y:S02]  /*19d0*/  LOP3.LUT P0, RZ, R0, 0x7f000000, RZ, 0xc0, !PT ;  /* 0x7f00000000ff7812 */ /* 0x000fe4000780c0ff */
[----:B------:R-:W0:Y:S02]  /*19e0*/  FLO.U32 R4, R3 ;  /* 0x0000000300047300 */ /* 0x000e2400000e0000 */
[----:B0-----:R-:W-:-:S05]  /*19f0*/  IMAD.MOV R4, RZ, RZ, -R4 ;  /* 0x000000ffff047224 */ /* 0x001fca00078e0a04 */
[----:B------:R-:W-:-:S05]  /*1a00*/  VIADDMNMX.U32 R4, R4, R5, 0x4, !PT ;  /* 0x0000000404047446 */ /* 0x000fca0007800005 */
[----:B------:R-:W-:-:S05]  /*1a10*/  VIADD R4, R4, 0xfffffffc ;  /* 0xfffffffc04047836 */ /* 0x000fca0000000000 */
[C---:B------:R-:W-:Y:S02]  /*1a20*/  SHF.L.U32 R5, R3.reuse, R4, RZ ;  /* 0x0000000403057219 */ /* 0x040fe400000006ff */
[----:B------:R-:W-:Y:S01]  /*1a30*/  SHF.L.U32 R8, R4, 0x17, RZ ;  /* 0x0000001704087819 */ /* 0x000fe200000006ff */
[----:B------:R-:W-:-:S03]  /*1a40*/  VIADD R4, R3, 0x1000000 ;  /* 0x0100000003047836 */ /* 0x000fc60000000000 */
[----:B------:R-:W-:Y:S02]  /*1a50*/  LEA.HI R5, R5, -R8, RZ, 0x1c ;  /* 0x8000000805057211 */ /* 0x000fe400078fe0ff */
[----:B------:R-:W-:-:S03]  /*1a60*/  SHF.R.S32.HI R4, RZ, 0x8, R4 ;  /* 0x00000008ff047819 */ /* 0x000fc60000011404 */
[----:B------:R-:W-:-:S05]  /*1a70*/  VIADD R5, R5, 0x3c000000 ;  /* 0x3c00000005057836 */ /* 0x000fca0000000000 */
[----:B------:R-:W-:-:S04]  /*1a80*/  LOP3.LUT R4, R5, 0x7f800000, R4, 0xf8, !PT ;  /* 0x7f80000005047812 */ /* 0x000fc800078ef804 */
[----:B------:R-:W-:-:S04]  /*1a90*/  SEL R3, R4, RZ, P0 ;  /* 0x000000ff04037207 */ /* 0x000fc80000000000 */
[----:B------:R-:W-:-:S04]  /*1aa0*/  LOP3.LUT R3, R3, 0x80000000, R0, 0xf8, !PT ;  /* 0x8000000003037812 */ /* 0x000fc800078ef800 */
[----:B------:R3:W4:Y:S02]  /*1ab0*/  F2I.S64.TRUNC R4, R3 ;  /* 0x0000000300047311 */ /* 0x000724000020d900 */
[----:B---34-:R-:W-:Y:S05]  /*1ac0*/  BRA `(.L_x_8) ;  /* 0x0000000400f07947 */ /* 0x018fea0003800000 */
.L_x_19:
[----:B------:R-:W2:Y:S02]  /*1ad0*/  LDG.E.U8 R4, desc[UR36][R6.64] ;  /* 0x0000002406047981 */ /* 0x000ea4000c1e1100 */
[C---:B--2---:R-:W-:Y:S01]  /*1ae0*/  SHF.L.U32 R3, R4.reuse, 0x19, RZ ;  /* 0x0000001904037819 */ /* 0x044fe200000006ff */
[----:B------:R-:W-:-:S03]  /*1af0*/  IMAD.SHL.U32 R4, R4, 0x100, RZ ;  /* 0x0000010004047824 */ /* 0x000fc600078e00ff */
[----:B------:R-:W-:-:S13]  /*1b00*/  ISETP.GT.U32.AND P0, PT, R3, 0x7ffffff, PT ;  /* 0x07ffffff0300780c */ /* 0x000fda0003f04070 */
[----:B------:R-:W-:Y:S02]  /*1b10*/  @!P0 LOP3.LUT R0, R4, 0x7f00, RZ, 0xc0, !PT ;  /* 0x00007f0004008812 */ /* 0x000fe400078ec0ff */
[----:B------:R-:W-:Y:S02]  /*1b20*/  @P0 LEA.HI R3, R3, 0x70000000, RZ, 0x1c ;  /* 0x7000000003030811 */ /* 0x000fe400078fe0ff */
[----:B------:R-:W-:Y:S02]  /*1b30*/  @!P0 LOP3.LUT R0, R0, 0x3f000000, RZ, 0xfc, !PT ;  /* 0x3f00000000008812 */ /* 0x000fe400078efcff */
[----:B------:R-:W-:-:S03]  /*1b40*/  PRMT R4, R4, 0x9910, RZ ;  /* 0x0000991004047816 */ /* 0x000fc600000000ff */
[----:B------:R-:W-:Y:S01]  /*1b50*/  @!P0 FADD.FTZ R0, R0, -0.5 ;  /* 0xbf00000000008421 */ /* 0x000fe20000010000 */
[----:B------:R-:W-:Y:S01]  /*1b60*/  @P0 FMUL.FTZ R0, R3, 1.9259299443872358531e-34 ;  /* 0x0780000003000820 */ /* 0x000fe20000410000 */
[----:B------:R-:W-:-:S05]  /*1b70*/  IMAD.MOV.U32 R3, RZ, RZ, R4 ;  /* 0x000000ffff037224 */ /* 0x000fca00078e0004 */
[----:B------:R-:W-:-:S04]  /*1b80*/  LOP3.LUT R0, R0, 0x80000000, R3, 0xf8, !PT ;  /* 0x8000000000007812 */ /* 0x000fc800078ef803 */
[----:B------:R3:W4:Y:S02]  /*1b90*/  F2I.S64.TRUNC R4, R0 ;  /* 0x0000000000047311 */ /* 0x000724000020d900 */
[----:B---34-:R-:W-:Y:S05]  /*1ba0*/  BRA `(.L_x_8) ;  /* 0x0000000400b87947 */ /* 0x018fea0003800000 */
.L_x_18:
[----:B------:R-:W2:Y:S02]  /*1bb0*/  LDG.E.U16 R4, desc[UR36][R6.64] ;  /* 0x0000002406047981 */ /* 0x000ea4000c1e1500 */
[----:B--2---:R-:W-:-:S06]  /*1bc0*/  SHF.L.U32 R4, R4, 0x10, RZ ;  /* 0x0000001004047819 */ /* 0x004fcc00000006ff */
[----:B------:R-:W3:Y:S02]  /*1bd0*/  F2I.S64.TRUNC R4, R4 ;  /* 0x0000000400047311 */ /* 0x000ee4000020d900 */
[----:B---3--:R-:W-:Y:S05]  /*1be0*/  BRA `(.L_x_8) ;  /* 0x0000000400a87947 */ /* 0x008fea0003800000 */
.L_x_15:
[----:B------:R-:W-:-:S09]  /*1bf0*/  UISETP.GT.AND UP0, UPT, UR4, 0x1b, UPT ;  /* 0x0000001b0400788c */ /* 0x000fd2000bf04270 */
[----:B------:R-:W-:Y:S05]  /*1c00*/  BRA.U UP0, `(.L_x_20) ;  /* 0x0000000500047547 */ /* 0x000fea000b800000 */
[----:B------:R-:W-:-:S09]  /*1c10*/  UISETP.NE.AND UP0, UPT, UR4, 0x19, UPT ;  /* 0x000000190400788c */ /* 0x000fd2000bf05270 */
[----:B------:R-:W-:Y:S05]  /*1c20*/  BRA.U !UP0, `(.L_x_21) ;  /* 0x00000001088c7547 */ /* 0x000fea000b800000 */
[----:B------:R-:W-:-:S09]  /*1c30*/  UISETP.NE.AND UP0, UPT, UR4, 0x1a, UPT ;  /* 0x0000001a0400788c */ /* 0x000fd2000bf05270 */
[----:B------:R-:W-:Y:S05]  /*1c40*/  BRA.U !UP0, `(.L_x_22) ;  /* 0x0000000108147547 */ /* 0x000fea000b800000 */
[----:B------:R-:W-:-:S09]  /*1c50*/  UISETP.NE.AND UP0, UPT, UR4, 0x1b, UPT ;  /* 0x0000001b0400788c */ /* 0x000fd2000bf05270 */
[----:B------:R-:W-:Y:S05]  /*1c60*/  BRA.U UP0, `(.L_x_7) ;  /* 0x0000000500047547 */ /* 0x000fea000b800000 */
[----:B------:R0:W5:Y:S01]  /*1c70*/  LDG.E.U16 R4, desc[UR36][R6.64] ;  /* 0x0000002406047981 */ /* 0x000162000c1e1500 */
[----:B------:R-:W-:Y:S01]  /*1c80*/  IMAD.MOV.U32 R5, RZ, RZ, RZ ;  /* 0x000000ffff057224 */ /* 0x000fe200078e00ff */
[----:B------:R-:W-:Y:S06]  /*1c90*/  BRA `(.L_x_8) ;  /* 0x00000004007c7947 */ /* 0x000fec0003800000 */
.L_x_22:
[----:B------:R-:W2:Y:S01]  /*1ca0*/  LDG.E.U8 R6, desc[UR36][R6.64] ;  /* 0x0000002406067981 */ /* 0x000ea2000c1e1100 */
[----:B------:R-:W-:Y:S01]  /*1cb0*/  BSSY.RECONVERGENT B0, `(.L_x_23) ;  /* 0x0000018000007945 */ /* 0x000fe20003800200 */
[----:B------:R-:W-:Y:S01]  /*1cc0*/  IMAD.MOV.U32 R4, RZ, RZ, RZ ;  /* 0x000000ffff047224 */ /* 0x000fe200078e00ff */
[----:B--2---:R-:W-:-:S13]  /*1cd0*/  ISETP.NE.AND P0, PT, R6, RZ, PT ;  /* 0x000000ff0600720c */ /* 0x004fda0003f05270 */
[----:B------:R-:W-:Y:S05]  /*1ce0*/  @!P0 BRA `(.L_x_24) ;  /* 0x0000000000508947 */ /* 0x000fea0003800000 */
[----:B------:R-:W-:-:S13]  /*1cf0*/  ISETP.NE.AND P0, PT, R6, 0x80, PT ;  /* 0x000000800600780c */ /* 0x000fda0003f05270 */
[----:B------:R-:W-:Y:S01]  /*1d00*/  @!P0 MOV R4, 0x7f800001 ;  /* 0x7f80000100048802 */ /* 0x000fe20000000f00 */
[----:B------:R-:W-:Y:S06]  /*1d10*/  @!P0 BRA `(.L_x_24) ;  /* 0x0000000000448947 */ /* 0x000fec0003800000 */
[--C-:B------:R-:W-:Y:S01]  /*1d20*/  SHF.R.U32.HI R0, RZ, 0x3, R6.reuse ;  /* 0x00000003ff007819 */ /* 0x100fe20000011606 */
[----:B------:R-:W-:Y:S03]  /*1d30*/  BSSY.RECONVERGENT B1, `(.L_x_25) ;  /* 0x000000c000017945 */ /* 0x000fe60003800200 */
[----:B------:R-:W-:Y:S02]  /*1d40*/  LOP3.LUT P0, R3, R0, 0xf, RZ, 0xc0, !PT ;  /* 0x0000000f00037812 */ /* 0x000fe4000780c0ff */
[----:B------:R-:W-:-:S05]  /*1d50*/  SHF.R.U32.HI R0, RZ, 0x7, R6 ;  /* 0x00000007ff007819 */ /* 0x000fca0000011606 */
[----:B------:R-:W-:Y:S01]  /*1d60*/  IMAD.U32 R7, R0, -0x80000000, RZ ;  /* 0x8000000000077824 */ /* 0x000fe200078e00ff */
[----:B------:R-:W-:-:S05]  /*1d70*/  LOP3.LUT R0, R6, 0x7, RZ, 0xc0, !PT ;  /* 0x0000000706007812 */ /* 0x000fca00078ec0ff */
[----:B------:R-:W-:Y:S05]  /*1d80*/  @P0 BRA `(.L_x_26) ;  /* 0x0000000000180947 */ /* 0x000fea0003800000 */
[----:B------:R-:W0:Y:S02]  /*1d90*/  FLO.U32 R4, R0 ;  /* 0x0000000000047300 */ /* 0x000e2400000e0000 */
[----:B0-----:R-:W-:-:S04]  /*1da0*/  IADD3 R4, PT, PT, -R4, 0x1f, RZ ;  /* 0x0000001f04047810 */ /* 0x001fc80007ffe1ff */
[----:B------:R-:W-:Y:S01]  /*1db0*/  IADD3 R3, PT, PT, R3, 0x1d, -R4 ;  /* 0x0000001d03037810 */ /* 0x000fe20007ffe804 */
[----:B------:R-:W-:-:S05]  /*1dc0*/  VIADD R5, R4, 0xffffffe4 ;  /* 0xffffffe404057836 */ /* 0x000fca0000000000 */
[----:B------:R-:W-:-:S04]  /*1dd0*/  SHF.L.U32 R5, R0, R5, RZ ;  /* 0x0000000500057219 */ /* 0x000fc800000006ff */
[----:B------:R-:W-:-:S07]  /*1de0*/  LOP3.LUT R0, R5, 0x7, RZ, 0xc0, !PT ;  /* 0x0000000705007812 */ /* 0x000fce00078ec0ff */
.L_x_26:
[----:B------:R-:W-:Y:S05]  /*1df0*/  BSYNC.RECONVERGENT B1 ;  /* 0x0000000000017941 */ /* 0x000fea0003800200 */
.L_x_25:
[----:B------:R-:W-:Y:S02]  /*1e00*/  SHF.L.U32 R0, R0, 0x14, RZ ;  /* 0x0000001400007819 */ /* 0x000fe400000006ff */
[----:B------:R-:W-:-:S04]  /*1e10*/  LEA R3, R3, 0x3b800000, 0x17 ;  /* 0x3b80000003037811 */ /* 0x000fc800078eb8ff */
[----:B------:R-:W-:-:S07]  /*1e20*/  LOP3.LUT R4, R3, R0, R7, 0xfe, !PT ;  /* 0x0000000003047212 */ /* 0x000fce00078efe07 */
.L_x_24:
[----:B------:R-:W-:Y:S05]  /*1e30*/  BSYNC.RECONVERGENT B0 ;  /* 0x0000000000007941 */ /* 0x000fea0003800200 */
.L_x_23:
[----:B------:R-:W1:Y:S02]  /*1e40*/  F2I.S64.TRUNC R4, R4 ;  /* 0x0000000400047311 */ /* 0x000e64000020d900 */
[----:B-1----:R-:W-:Y:S05]  /*1e50*/  BRA `(.L_x_8) ;  /* 0x00000004000c7947 */ /* 0x002fea0003800000 */
.L_x_21:
[----:B------:R-:W2:Y:S01]  /*1e60*/  LDG.E.U8 R6, desc[UR36][R6.64] ;  /* 0x0000002406067981 */ /* 0x000ea2000c1e1100 */
[----:B------:R-:W-:Y:S01]  /*1e70*/  BSSY.RECONVERGENT B0, `(.L_x_27) ;  /* 0x0000018000007945 */ /* 0x000fe20003800200 */
[----:B------:R-:W-:Y:S01]  /*1e80*/  IMAD.MOV.U32 R4, RZ, RZ, RZ ;  /* 0x000000ffff047224 */ /* 0x000fe200078e00ff */
[----:B--2---:R-:W-:-:S13]  /*1e90*/  ISETP.NE.AND P0, PT, R6, RZ, PT ;  /* 0x000000ff0600720c */ /* 0x004fda0003f05270 */
[----:B------:R-:W-:Y:S05]  /*1ea0*/  @!P0 BRA `(.L_x_28) ;  /* 0x0000000000508947 */ /* 0x000fea0003800000 */
[----:B------:R-:W-:-:S13]  /*1eb0*/  ISETP.NE.AND P0, PT, R6, 0x80, PT ;  /* 0x000000800600780c */ /* 0x000fda0003f05270 */
[----:B------:R-:W-:Y:S01]  /*1ec0*/  @!P0 IMAD.MOV.U32 R4, RZ, RZ, 0x7f800001 ;  /* 0x7f800001ff048424 */ /* 0x000fe200078e00ff */
[----:B------:R-:W-:Y:S06]  /*1ed0*/  @!P0 BRA `(.L_x_28) ;  /* 0x0000000000448947 */ /* 0x000fec0003800000 */
[--C-:B------:R-:W-:Y:S01]  /*1ee0*/  SHF.R.U32.HI R0, RZ, 0x2, R6.reuse ;  /* 0x00000002ff007819 */ /* 0x100fe20000011606 */
[----:B------:R-:W-:Y:S03]  /*1ef0*/  BSSY.RECONVERGENT B1, `(.L_x_29) ;  /* 0x000000c000017945 */ /* 0x000fe60003800200 */
[----:B------:R-:W-:Y:S02]  /*1f00*/  LOP3.LUT P0, R3, R0, 0x1f, RZ, 0xc0, !PT ;  /* 0x0000001f00037812 */ /* 0x000fe4000780c0ff */
[----:B------:R-:W-:-:S04]  /*1f10*/  SHF.R.U32.HI R0, RZ, 0x7, R6 ;  /* 0x00000007ff007819 */ /* 0x000fc80000011606 */
[----:B------:R-:W-:Y:S02]  /*1f20*/  SHF.L.U32 R7, R0, 0x1f, RZ ;  /* 0x0000001f00077819 */ /* 0x000fe400000006ff */
        /* <DEDUP_REMOVED lines=8> */
.L_x_30:
[----:B------:R-:W-:Y:S05]  /*1fb0*/  BSYNC.RECONVERGENT B1 ;  /* 0x0000000000017941 */ /* 0x000fea0003800200 */
.L_x_29:
[----:B------:R-:W-:Y:S01]  /*1fc0*/  IMAD.SHL.U32 R0, R0, 0x200000, RZ ;  /* 0x0020000000007824 */ /* 0x000fe200078e00ff */
[----:B------:R-:W-:-:S04]  /*1fd0*/  LEA R3, R3, 0x37800000, 0x17 ;  /* 0x3780000003037811 */ /* 0x000fc800078eb8ff */
[----:B------:R-:W-:-:S07]  /*1fe0*/  LOP3.LUT R4, R3, R0, R7, 0xfe, !PT ;  /* 0x0000000003047212 */ /* 0x000fce00078efe07 */
.L_x_28:
[----:B------:R-:W-:Y:S05]  /*1ff0*/  BSYNC.RECONVERGENT B0 ;  /* 0x0000000000007941 */ /* 0x000fea0003800200 */
.L_x_27:
[----:B------:R-:W1:Y:S02]  /*2000*/  F2I.S64.TRUNC R4, R4 ;  /* 0x0000000400047311 */ /* 0x000e64000020d900 */
[----:B-1----:R-:W-:Y:S05]  /*2010*/  BRA `(.L_x_8) ;  /* 0x00000000009c7947 */ /* 0x002fea0003800000 */
.L_x_20:
[----:B------:R-:W-:-:S09]  /*2020*/  UISETP.NE.AND UP0, UPT, UR4, 0x1c, UPT ;  /* 0x0000001c0400788c */ /* 0x000fd2000bf05270 */
[----:B------:R-:W-:Y:S05]  /*2030*/  BRA.U !UP0, `(.L_x_31) ;  /* 0x00000001088c7547 */ /* 0x000fea000b800000 */
[----:B------:R-:W-:-:S09]  /*2040*/  UISETP.NE.AND UP0, UPT, UR4, 0x1d, UPT ;  /* 0x0000001d0400788c */ /* 0x000fd2000bf05270 */
[----:B------:R-:W-:Y:S05]  /*2050*/  BRA.U !UP0, `(.L_x_32) ;  /* 0x00000001087c7547 */ /* 0x000fea000b800000 */
[----:B------:R-:W-:-:S09]  /*2060*/  UISETP.NE.AND UP0, UPT, UR4, 0x2c, UPT ;  /* 0x0000002c0400788c */ /* 0x000fd2000bf05270 */
[----:B------:R-:W-:Y:S05]  /*2070*/  BRA.U !UP0, `(.L_x_33) ;  /* 0x0000000108487547 */ /* 0x000fea000b800000 */
.L_x_7:
[----:B------:R-:W-:Y:S01]  /*2080*/  MOV R0, 0x0 ;  /* 0x0000000000007802 */ /* 0x000fe20000000f00 */
[----:B------:R-:W0:Y:S01]  /*2090*/  LDCU.64 UR4, c[0x4][0xf8] ;  /* 0x01001f00ff0477ac */ /* 0x000e220008000a00 */
[----:B------:R-:W-:Y:S02]  /*20a0*/  HFMA2 R8, -RZ, RZ, 0, 4.64916229248046875e-06 ;  /* 0x0000004eff087431 */ /* 0x000fe400000001ff */
[----:B------:R-:W-:Y:S01]  /*20b0*/  IMAD.MOV.U32 R12, RZ, RZ, 0x1 ;  /* 0x00000001ff0c7424 */ /* 0x000fe200078e00ff */
[----:B------:R1:W2:Y:S01]  /*20c0*/  LDC.64 R14, c[0x4][R0] ;  /* 0x01000000000e7b82 */ /* 0x0002a20000000a00 */
[----:B------:R-:W3:Y:S01]  /*20d0*/  LDCU.64 UR6, c[0x4][0x100] ;  /* 0x01002000ff0677ac */ /* 0x000ee20008000a00 */
[----:B------:R-:W-:Y:S01]  /*20e0*/  IMAD.MOV.U32 R13, RZ, RZ, RZ ;  /* 0x000000ffff0d7224 */ /* 0x000fe200078e00ff */
[----:B------:R-:W4:Y:S01]  /*20f0*/  LDCU.64 UR8, c[0x4][0x8] ;  /* 0x01000100ff0877ac */ /* 0x000f220008000a00 */
[----:B0-----:R-:W-:Y:S01]  /*2100*/  MOV R4, UR4 ;  /* 0x0000000400047c02 */ /* 0x001fe20008000f00 */
[----:B------:R-:W-:-:S02]  /*2110*/  IMAD.U32 R5, RZ, RZ, UR5 ;  /* 0x00000005ff057e24 */ /* 0x000fc4000f8e00ff */
[----:B---3--:R-:W-:Y:S01]  /*2120*/  IMAD.U32 R6, RZ, RZ, UR6 ;  /* 0x00000006ff067e24 */ /* 0x008fe2000f8e00ff */
[----:B------:R-:W-:Y:S01]  /*2130*/  MOV R7, UR7 ;  /* 0x0000000700077c02 */ /* 0x000fe20008000f00 */
[----:B----4-:R-:W-:Y:S02]  /*2140*/  IMAD.U32 R10, RZ, RZ, UR8 ;  /* 0x00000008ff0a7e24 */ /* 0x010fe4000f8e00ff */
[----:B-1----:R-:W-:-:S07]  /*2150*/  IMAD.U32 R11, RZ, RZ, UR9 ;  /* 0x00000009ff0b7e24 */ /* 0x002fce000f8e00ff */
[----:B------:R-:W-:-:S07]  /*2160*/  LEPC R20, `(.L_x_34) ;  /* 0x000000001014794e */ /* 0x000fce0000000000 */
[----:B--2---:R-:W-:Y:S05]  /*2170*/  CALL.ABS.NOINC R14 ;  /* 0x000000000e007343 */ /* 0x004fea0003c00000 */
.L_x_34:
[----:B------:R-:W-:Y:S01]  /*2180*/  CS2R R4, SRZ ;  /* 0x0000000000047805 */ /* 0x000fe2000001ff00 */
[----:B------:R-:W-:Y:S06]  /*2190*/  BRA `(.L_x_8) ;  /* 0x00000000003c7947 */ /* 0x000fec0003800000 */
.L_x_33:
[----:B------:R-:W2:Y:S01]  /*21a0*/  LDG.E.U8 R6, desc[UR36][R6.64] ;  /* 0x0000002406067981 */ /* 0x000ea2000c1e1100 */
[----:B------:R-:W-:Y:S01]  /*21b0*/  BSSY.RECONVERGENT B0, `(.L_x_35) ;  /* 0x0000007000007945 */ /* 0x000fe20003800200 */
[----:B------:R-:W-:Y:S02]  /*21c0*/  MOV R4, 0x400000 ;  /* 0x0040000000047802 */ /* 0x000fe40000000f00 */
[----:B--2---:R-:W-:-:S13]  /*21d0*/  ISETP.NE.AND P0, PT, R6, RZ, PT ;  /* 0x000000ff0600720c */ /* 0x004fda0003f05270 */
[----:B------:R-:W-:Y:S05]  /*21e0*/  @!P0 BRA `(.L_x_36) ;  /* 0x00000000000c8947 */ /* 0x000fea0003800000 */
[----:B------:R-:W-:-:S13]  /*21f0*/  ISETP.NE.AND P0, PT, R6, 0xff, PT ;  /* 0x000000ff0600780c */ /* 0x000fda0003f05270 */
[----:B------:R-:W-:Y:S02]  /*2200*/  @!P0 IMAD.MOV.U32 R4, RZ, RZ, 0x7f800001 ;  /* 0x7f800001ff048424 */ /* 0x000fe400078e00ff */
[----:B------:R-:W-:-:S07]  /*2210*/  @P0 IMAD.SHL.U32 R4, R6, 0x800000, RZ ;  /* 0x0080000006040824 */ /* 0x000fce00078e00ff */
.L_x_36:
[----:B------:R-:W-:Y:S05]  /*2220*/  BSYNC.RECONVERGENT B0 ;  /* 0x0000000000007941 */ /* 0x000fea0003800200 */
.L_x_35:
[----:B------:R-:W2:Y:S02]  /*2230*/  F2I.S64.TRUNC R4, R4 ;  /* 0x0000000400047311 */ /* 0x000ea4000020d900 */
[----:B--2---:R-:W-:Y:S05]  /*2240*/  BRA `(.L_x_8) ;  /* 0x0000000000107947 */ /* 0x004fea0003800000 */
.L_x_32:
[----:B------:R2:W5:Y:S01]  /*2250*/  LDG.E.64 R4, desc[UR36][R6.64] ;  /* 0x0000002406047981 */ /* 0x000562000c1e1b00 */
[----:B------:R-:W-:Y:S05]  /*2260*/  BRA `(.L_x_8) ;  /* 0x0000000000087947 */ /* 0x000fea0003800000 */
.L_x_31:
[----:B------:R1:W5:Y:S01]  /*2270*/  LDG.E R4, desc[UR36][R6.64] ;  /* 0x0000002406047981 */ /* 0x000362000c1e1900 */
[----:B------:R-:W-:-:S07]  /*2280*/  HFMA2 R5, -RZ, RZ, 0, 0 ;  /* 0x00000000ff057431 */ /* 0x000fce00000001ff */
.L_x_8:
[----:B01234-:R-:W0:Y:S01]  /*2290*/  LDC.64 R6, c[0x0][0x5a0] ;  /* 0x00016800ff067b82 */ /* 0x01fe220000000a00 */
[----:B------:R-:W1:Y:S01]  /*22a0*/  LDCU.64 UR4, c[0x0][0x598] ;  /* 0x0000b300ff0477ac */ /* 0x000e620008000a00 */
[----:B------:R-:W-:Y:S01]  /*22b0*/  CS2R R54, SRZ ;  /* 0x0000000000367805 */ /* 0x000fe2000001ff00 */
[----:B-1---5:R-:W-:Y:S02]  /*22c0*/  IMAD R3, R5, UR4, RZ ;  /* 0x0000000405037c24 */ /* 0x022fe4000f8e02ff */
[----:B------:R-:W-:Y:S01]  /*22d0*/  IMAD.WIDE.U32 R10, R4, UR4, RZ ;  /* 0x00000004040a7c25 */ /* 0x000fe2000f8e00ff */
[----:B0-----:R-:W-:-:S03]  /*22e0*/  ISETP.GE.U32.AND P0, PT, R6, 0x1, PT ;  /* 0x000000010600780c */ /* 0x001fc60003f06070 */
[----:B------:R-:W-:Y:S01]  /*22f0*/  IMAD R3, R4, UR5, R3 ;  /* 0x0000000504037c24 */ /* 0x000fe2000f8e0203 */
[----:B------:R-:W-:-:S13]  /*2300*/  ISETP.GE.AND.EX P0, PT, R7, RZ, PT, P0 ;  /* 0x000000ff0700720c */ /* 0x000fda0003f06300 */
[----:B------:R-:W-:Y:S05]  /*2310*/  @!P0 BRA `(.L_x_37) ;  /* 0x0000000c003c8947 */ /* 0x000fea0003800000 */
[----:B------:R-:W0:Y:S01]  /*2320*/  LDC.64 R14, c[0x0][0x5b0] ;  /* 0x00016c00ff0e7b82 */ /* 0x000e220000000a00 */
[----:B------:R-:W-:Y:S01]  /*2330*/  ISETP.GE.U32.AND P0, PT, R6, 0x8, PT ;  /* 0x000000080600780c */ /* 0x000fe20003f06070 */
[----:B------:R-:W-:Y:S01]  /*2340*/  IMAD.IADD R13, R11, 0x1, R3 ;  /* 0x000000010b0d7824 */ /* 0x000fe200078e0203 */
[----:B------:R-:W-:Y:S01]  /*2350*/  MOV R3, RZ ;  /* 0x000000ff00037202 */ /* 0x000fe20000000f00 */
[----:B------:R-:W-:Y:S01]  /*2360*/  IMAD.MOV.U32 R4, RZ, RZ, RZ ;  /* 0x000000ffff047224 */ /* 0x000fe200078e00ff */
[----:B------:R-:W-:Y:S02]  /*2370*/  ISETP.GE.U32.AND.EX P0, PT, R7, RZ, PT, P0 ;  /* 0x000000ff0700720c */ /* 0x000fe40003f06100 */
[----:B------:R-:W-:-:S11]  /*2380*/  CS2R R54, SRZ ;  /* 0x0000000000367805 */ /* 0x000fd6000001ff00 */
[----:B------:R-:W-:Y:S05]  /*2390*/  @!P0 BRA `(.L_x_38) ;  /* 0x0000000400708947 */ /* 0x000fea0003800000 */
[----:B------:R-:W1:Y:S01]  /*23a0*/  LDCU.64 UR4, c[0x0][0x5a8] ;  /* 0x0000b500ff0477ac */ /* 0x000e620008000a00 */
[----:B------:R-:W-:Y:S01]  /*23b0*/  LOP3.LUT R3, R7, 0x7fffffff, RZ, 0xc0, !PT ;  /* 0x7fffffff07037812 */ /* 0x000fe200078ec0ff */
[----:B0-----:R-:W-:Y:S01]  /*23c0*/  IMAD.SHL.U32 R7, R15, 0x8, RZ ;  /* 0x000000080f077824 */ /* 0x001fe200078e00ff */
[----:B------:R-:W-:Y:S01]  /*23d0*/  LOP3.LUT R4, R6, 0xfffffff8, RZ, 0xc0, !PT ;  /* 0xfffffff806047812 */ /* 0x000fe200078ec0ff */
[----:B------:R-:W0:Y:S01]  /*23e0*/  LDCU.64 UR6, c[0x0][0x590] ;  /* 0x0000b200ff0677ac */ /* 0x000e220008000a00 */
[C---:B------:R-:W-:Y:S01]  /*23f0*/  IMAD.WIDE.U32 R20, R14.reuse, 0x8, RZ ;  /* 0x000000080e147825 */ /* 0x040fe200078e00ff */
[----:B------:R-:W-:Y:S01]  /*2400*/  BSSY.RECONVERGENT B0, `(.L_x_38) ;  /* 0x0000055000007945 */ /* 0x000fe20003800200 */
[----:B------:R-:W-:Y:S02]  /*2410*/  SHF.L.U64.HI R8, R14, 0x6, R15 ;  /* 0x000000060e087819 */ /* 0x000fe4000001020f */
[----:B------:R-:W-:Y:S01]  /*2420*/  CS2R R54, SRZ ;  /* 0x0000000000367805 */ /* 0x000fe2000001ff00 */
[----:B------:R-:W-:Y:S01]  /*2430*/  IMAD.IADD R16, R21, 0x1, R7 ;  /* 0x0000000115107824 */ /* 0x000fe200078e0207 */
[----:B------:R-:W-:Y:S01]  /*2440*/  MOV R7, R4 ;  /* 0x0000000400077202 */ /* 0x000fe20000000f00 */
[----:B------:R-:W-:Y:S01]  /*2450*/  IMAD.MOV.U32 R9, RZ, RZ, R3 ;  /* 0x000000ffff097224 */ /* 0x000fe200078e0003 */
[----:B-1----:R-:W-:-:S04]  /*2460*/  UIADD3 UR4, UP0, UPT, UR4, 0x20, URZ ;  /* 0x0000002004047890 */ /* 0x002fc8000ff1e0ff */
[----:B------:R-:W-:Y:S01]  /*2470*/  UIADD3.X UR5, UPT, UPT, URZ, UR5, URZ, UP0, !UPT ;  /* 0x00000005ff057290 */ /* 0x000fe200087fe4ff */
[----:B0-----:R-:W-:Y:S01]  /*2480*/  LEA R0, P0, R10, UR6, 0x3 ;  /* 0x000000060a007c11 */ /* 0x001fe2000f8018ff */
[----:B------:R-:W-:-:S03]  /*2490*/  IMAD.U32 R18, RZ, RZ, UR4 ;  /* 0x00000004ff127e24 */ /* 0x000fc6000f8e00ff */
[----:B------:R-:W-:Y:S02]  /*24a0*/  LEA.HI.X R5, R10, UR7, R13, 0x3, P0 ;  /* 0x000000070a057c11 */ /* 0x000fe400080f1c0d */
[----:B------:R-:W-:-:S07]  /*24b0*/  MOV R19, UR5 ;  /* 0x0000000500137c02 */ /* 0x000fce0008000f00 */
.L_x_39:
[----:B------:R-:W-:Y:S02]  /*24c0*/  IMAD.MOV.U32 R22, RZ, RZ, R0 ;  /* 0x000000ffff167224 */ /* 0x000fe400078e0000 */
[----:B------:R-:W-:Y:S01]  /*24d0*/  IMAD.MOV.U32 R23, RZ, RZ, R5 ;  /* 0x000000ffff177224 */ /* 0x000fe200078e0005 */
[----:B------:R-:W-:Y:S01]  /*24e0*/  IADD3 R24, P0, PT, R0, R20, RZ ;  /* 0x0000001400187210 */ /* 0x000fe20007f1e0ff */
[----:B------:R-:W2:Y:S04]  /*24f0*/  LDG.E.64 R50, desc[UR36][R18.64+-0x20] ;  /* 0xffffe02412327981 */ /* 0x000ea8000c1e1b00 */
[----:B------:R0:W2:Y:S01]  /*2500*/  LDG.E.64 R52, desc[UR36][R22.64] ;  /* 0x0000002416347981 */ /* 0x0000a2000c1e1b00 */
[----:B------:R-:W-:Y:S02]  /*2510*/  IADD3.X R25, PT, PT, R5, R16, RZ, P0, !PT ;  /* 0x0000001005197210 */ /* 0x000fe400007fe4ff */
[-C--:B------:R-:W-:Y:S01]  /*2520*/  IADD3 R26, P0, PT, R24, R20.reuse, RZ ;  /* 0x00000014181a7210 */ /* 0x080fe20007f1e0ff */
[----:B------:R-:W3:Y:S04]  /*2530*/  LDG.E.64 R46, desc[UR36][R18.64+-0x18] ;  /* 0xffffe824122e7981 */ /* 0x000ee8000c1e1b00 */
[----:B------:R1:W3:Y:S01]  /*2540*/  LDG.E.64 R48, desc[UR36][R24.64] ;  /* 0x0000002418307981 */ /* 0x0002e2000c1e1b00 */
[----:B------:R-:W-:Y:S01]  /*2550*/  IMAD.X R27, R25, 0x1, R16, P0 ;  /* 0x00000001191b7824 */ /* 0x000fe200000e0610 */
[----:B------:R-:W-:-:S02]  /*2560*/  IADD3 R28, P0, PT, R26, R20, RZ ;  /* 0x000000141a1c7210 */ /* 0x000fc40007f1e0ff */
[----:B------:R-:W4:Y:S04]  /*2570*/  LDG.E.64 R42, desc[UR36][R18.64+-0x10] ;  /* 0xfffff024122a7981 */ /* 0x000f28000c1e1b00 */
[----:B------:R-:W4:Y:S01]  /*2580*/  LDG.E.64 R44, desc[UR36][R26.64] ;  /* 0x000000241a2c7981 */ /* 0x000f22000c1e1b00 */
[----:B------:R-:W-:Y:S01]  /*2590*/  IMAD.X R29, R27, 0x1, R16, P0 ;  /* 0x000000011b1d7824 */ /* 0x000fe200000e0610 */
[----:B0-----:R-:W-:Y:S02]  /*25a0*/  IADD3 R22, P0, PT, R28, R20, RZ ;  /* 0x000000141c167210 */ /* 0x001fe40007f1e0ff */
[----:B------:R-:W5:Y:S04]  /*25b0*/  LDG.E.64 R38, desc[UR36][R18.64+-0x8] ;  /* 0xfffff82412267981 */ /* 0x000f68000c1e1b00 */
[----:B------:R-:W5:Y:S01]  /*25c0*/  LDG.E.64 R40, desc[UR36][R28.64] ;  /* 0x000000241c287981 */ /* 0x000f62000c1e1b00 */
[----:B------:R-:W-:-:S02]  /*25d0*/  IADD3.X R23, PT, PT, R29, R16, RZ, P0, !PT ;  /* 0x000000101d177210 */ /* 0x000fc400007fe4ff */
[-C--:B------:R-:W-:Y:S01]  /*25e0*/  IADD3 R58, P0, PT, R22, R20.reuse, RZ ;  /* 0x00000014163a7210 */ /* 0x080fe20007f1e0ff */
[----:B------:R-:W5:Y:S04]  /*25f0*/  LDG.E.64 R34, desc[UR36][R18.64] ;  /* 0x0000002412227981 */ /* 0x000f68000c1e1b00 */
[----:B------:R-:W5:Y:S01]  /*2600*/  LDG.E.64 R36, desc[UR36][R22.64] ;  /* 0x0000002416247981 */ /* 0x000f62000c1e1b00 */
[--C-:B------:R-:W-:Y:S01]  /*2610*/  IMAD.X R59, R23, 0x1, R16.reuse, P0 ;  /* 0x00000001173b7824 */ /* 0x100fe200000e0610 */
[-C--:B------:R-:W-:Y:S02]  /*2620*/  IADD3 R56, P0, PT, R58, R20.reuse, RZ ;  /* 0x000000143a387210 */ /* 0x080fe40007f1e0ff */
[----:B------:R-:W5:Y:S04]  /*2630*/  LDG.E.64 R30, desc[UR36][R18.64+0x8] ;  /* 0x00000824121e7981 */ /* 0x000f68000c1e1b00 */
[----:B------:R-:W5:Y:S01]  /*2640*/  LDG.E.64 R32, desc[UR36][R58.64] ;  /* 0x000000243a207981 */ /* 0x000f62000c1e1b00 */
[----:B------:R-:W-:Y:S01]  /*2650*/  IMAD.X R57, R59, 0x1, R16, P0 ;  /* 0x000000013b397824 */ /* 0x000fe200000e0610 */
[----:B-1----:R-:W-:-:S02]  /*2660*/  IADD3 R24, P0, PT, R56, R20, RZ ;  /* 0x0000001438187210 */ /* 0x002fc40007f1e0ff */
[----:B------:R-:W5:Y:S04]  /*2670*/  LDG.E.64 R26, desc[UR36][R18.64+0x10] ;  /* 0x00001024121a7981 */ /* 0x000f68000c1e1b00 */
[----:B------:R-:W5:Y:S01]  /*2680*/  LDG.E.64 R28, desc[UR36][R56.64] ;  /* 0x00000024381c7981 */ /* 0x000f62000c1e1b00 */
[----:B------:R-:W-:-:S03]  /*2690*/  IADD3.X R25, PT, PT, R57, R16, RZ, P0, !PT ;  /* 0x0000001039197210 */ /* 0x000fc600007fe4ff */
[----:B------:R0:W5:Y:S04]  /*26a0*/  LDG.E.64 R22, desc[UR36][R18.64+0x18] ;  /* 0x0000182412167981 */ /* 0x000168000c1e1b00 */
[----:B------:R-:W5:Y:S01]  /*26b0*/  LDG.E.64 R24, desc[UR36][R24.64] ;  /* 0x0000002418187981 */ /* 0x000f62000c1e1b00 */
[----:B------:R-:W-:-:S04]  /*26c0*/  IADD3 R7, P0, PT, R7, -0x8, RZ ;  /* 0xfffffff807077810 */ /* 0x000fc80007f1e0ff */
[----:B------:R-:W-:Y:S02]  /*26d0*/  IADD3.X R9, PT, PT, R9, -0x1, RZ, P0, !PT ;  /* 0xffffffff09097810 */ /* 0x000fe400007fe4ff */
[----:B------:R-:W-:-:S04]  /*26e0*/  ISETP.NE.U32.AND P0, PT, R7, RZ, PT ;  /* 0x000000ff0700720c */ /* 0x000fc80003f05070 */
[----:B------:R-:W-:Y:S02]  /*26f0*/  ISETP.NE.AND.EX P0, PT, R9, RZ, PT, P0 ;  /* 0x000000ff0900720c */ /* 0x000fe40003f05300 */
[----:B------:R-:W-:Y:S02]  /*2700*/  LEA R0, P1, R14, R0, 0x6 ;  /* 0x000000000e007211 */ /* 0x000fe400078230ff */
[----:B0-----:R-:W-:-:S03]  /*2710*/  IADD3 R18, P2, PT, R18, 0x40, RZ ;  /* 0x0000004012127810 */ /* 0x001fc60007f5e0ff */
[----:B------:R-:W-:Y:S02]  /*2720*/  IMAD.X R5, R5, 0x1, R8, P1 ;  /* 0x0000000105057824 */ /* 0x000fe400008e0608 */
[----:B------:R-:W-:Y:S02]  /*2730*/  IMAD.X R19, RZ, RZ, R19, P2 ;  /* 0x000000ffff137224 */ /* 0x000fe400010e0613 */
[----:B--2---:R-:W-:Y:S02]  /*2740*/  IMAD R53, R53, R50, RZ ;  /* 0x0000003235357224 */ /* 0x004fe400078e02ff */
[----:B------:R-:W-:-:S04]  /*2750*/  IMAD.WIDE.U32 R54, R50, R52, R54 ;  /* 0x0000003432367225 */ /* 0x000fc800078e0036 */
[----:B------:R-:W-:Y:S02]  /*2760*/  IMAD R53, R51, R52, R53 ;  /* 0x0000003433357224 */ /* 0x000fe400078e0235 */
[----:B---3--:R-:W-:Y:S02]  /*2770*/  IMAD R49, R49, R46, RZ ;  /* 0x0000002e31317224 */ /* 0x008fe400078e02ff */
[----:B------:R-:W-:Y:S02]  /*2780*/  IMAD.IADD R55, R55, 0x1, R53 ;  /* 0x0000000137377824 */ /* 0x000fe400078e0235 */
[-C--:B------:R-:W-:Y:S02]  /*2790*/  IMAD R49, R47, R48.reuse, R49 ;  /* 0x000000302f317224 */ /* 0x080fe400078e0231 */
[----:B------:R-:W-:-:S04]  /*27a0*/  IMAD.WIDE.U32 R46, R46, R48, R54 ;  /* 0x000000302e2e7225 */ /* 0x000fc800078e0036 */
[----:B----4-:R-:W-:Y:S02]  /*27b0*/  IMAD R45, R45, R42, RZ ;  /* 0x0000002a2d2d7224 */ /* 0x010fe400078e02ff */
[----:B------:R-:W-:Y:S02]  /*27c0*/  IMAD.IADD R47, R47, 0x1, R49 ;  /* 0x000000012f2f7824 */ /* 0x000fe400078e0231 */
[-C--:B------:R-:W-:Y:S02]  /*27d0*/  IMAD R45, R43, R44.reuse, R45 ;  /* 0x0000002c2b2d7224 */ /* 0x080fe400078e022d */
[----:B------:R-:W-:-:S04]  /*27e0*/  IMAD.WIDE.U32 R42, R42, R44, R46 ;  /* 0x0000002c2a2a7225 */ /* 0x000fc800078e002e */
[----:B-----5:R-:W-:Y:S01]  /*27f0*/  IMAD R41, R41, R38, RZ ;  /* 0x0000002629297224 */ /* 0x020fe200078e02ff */
[----:B------:R-:W-:-:S03]  /*2800*/  IADD3 R43, PT, PT, R43, R45, RZ ;  /* 0x0000002d2b2b7210 */ /* 0x000fc60007ffe0ff */
[-C--:B------:R-:W-:Y:S02]  /*2810*/  IMAD R41, R39, R40.reuse, R41 ;  /* 0x0000002827297224 */ /* 0x080fe400078e0229 */
[----:B------:R-:W-:-:S04]  /*2820*/  IMAD.WIDE.U32 R38, R38, R40, R42 ;  /* 0x0000002826267225 */ /* 0x000fc800078e002a */
[----:B------:R-:W-:Y:S02]  /*2830*/  IMAD R37, R37, R34, RZ ;  /* 0x0000002225257224 */ /* 0x000fe400078e02ff */
[----:B------:R-:W-:Y:S02]  /*2840*/  IMAD.IADD R39, R39, 0x1, R41 ;  /* 0x0000000127277824 */ /* 0x000fe400078e0229 */
[-C--:B------:R-:W-:Y:S02]  /*2850*/  IMAD R37, R35, R36.reuse, R37 ;  /* 0x0000002423257224 */ /* 0x080fe400078e0225 */
[----:B------:R-:W-:-:S04]  /*2860*/  IMAD.WIDE.U32 R34, R34, R36, R38 ;  /* 0x0000002422227225 */ /* 0x000fc800078e0026 */
[----:B------:R-:W-:Y:S02]  /*2870*/  IMAD R33, R33, R30, RZ ;  /* 0x0000001e21217224 */ /* 0x000fe400078e02ff */
[----:B------:R-:W-:Y:S02]  /*2880*/  IMAD.IADD R35, R35, 0x1, R37 ;  /* 0x0000000123237824 */ /* 0x000fe400078e0225 */
[-C--:B------:R-:W-:Y:S02]  /*2890*/  IMAD R33, R31, R32.reuse, R33 ;  /* 0x000000201f217224 */ /* 0x080fe400078e0221 */
[----:B------:R-:W-:-:S04]  /*28a0*/  IMAD.WIDE.U32 R30, R30, R32, R34 ;  /* 0x000000201e1e7225 */ /* 0x000fc800078e0022 */
[----:B------:R-:W-:Y:S01]  /*28b0*/  IMAD R29, R29, R26, RZ ;  /* 0x0000001a1d1d7224 */ /* 0x000fe200078e02ff */
[----:B------:R-:W-:-:S03]  /*28c0*/  IADD3 R31, PT, PT, R31, R33, RZ ;  /* 0x000000211f1f7210 */ /* 0x000fc60007ffe0ff */
[-C--:B------:R-:W-:Y:S02]  /*28d0*/  IMAD R29, R27, R28.reuse, R29 ;  /* 0x0000001c1b1d7224 */ /* 0x080fe400078e021d */
[----:B------:R-:W-:-:S04]  /*28e0*/  IMAD.WIDE.U32 R26, R26, R28, R30 ;  /* 0x0000001c1a1a7225 */ /* 0x000fc800078e001e */
[----:B------:R-:W-:Y:S02]  /*28f0*/  IMAD.IADD R27, R27, 0x1, R29 ;  /* 0x000000011b1b7824 */ /* 0x000fe400078e021d */
[----:B------:R-:W-:Y:S02]  /*2900*/  IMAD R25, R25, R22, RZ ;  /* 0x0000001619197224 */ /* 0x000fe400078e02ff */
[----:B------:R-:W-:-:S04]  /*2910*/  IMAD.WIDE.U32 R54, R22, R24, R26 ;  /* 0x0000001816367225 */ /* 0x000fc800078e001a */
[----:B------:R-:W-:-:S05]  /*2920*/  IMAD R25, R23, R24, R25 ;  /* 0x0000001817197224 */ /* 0x000fca00078e0219 */
[----:B------:R-:W-:Y:S01]  /*2930*/  IADD3 R55, PT, PT, R55, R25, RZ ;  /* 0x0000001937377210 */ /* 0x000fe20007ffe0ff */
[----:B------:R-:W-:Y:S06]  /*2940*/  @P0 BRA `(.L_x_39) ;  /* 0xfffffff800dc0947 */ /* 0x000fec000383ffff */
[----:B------:R-:W-:Y:S05]  /*2950*/  BSYNC.RECONVERGENT B0 ;  /* 0x0000000000007941 */ /* 0x000fea0003800200 */
.L_x_38:
[----:B------:R-:W-:-:S04]  /*2960*/  UISETP.NE.U32.AND UP0, UPT, UR43, URZ, UPT ;  /* 0x000000ff2b00728c */ /* 0x000fc8000bf05070 */
[----:B------:R-:W-:-:S09]  /*2970*/  UISETP.NE.AND.EX UP0, UPT, URZ, URZ, UPT, UP0 ;  /* 0x000000ffff00728c */ /* 0x000fd2000bf05300 */
[----:B------:R-:W-:Y:S05]  /*2980*/  BRA.U !UP0, `(.L_x_37) ;  /* 0x0000000508a07547 */ /* 0x000fea000b800000 */
[----:B------:R-:W-:Y:S02]  /*2990*/  UISETP.GE.U32.AND UP1, UPT, UR43, 0x4, UPT ;  /* 0x000000042b00788c */ /* 0x000fe4000bf26070 */
[----:B------:R-:W-:Y:S02]  /*29a0*/  UISETP.NE.U32.AND UP0, UPT, UR38, URZ, UPT ;  /* 0x000000ff2600728c */ /* 0x000fe4000bf05070 */
[----:B------:R-:W-:Y:S02]  /*29b0*/  UISETP.GE.U32.AND.EX UP1, UPT, URZ, URZ, UPT, UP1 ;  /* 0x000000ffff00728c */ /* 0x000fe4000bf26110 */
[----:B------:R-:W-:-:S07]  /*29c0*/  UISETP.NE.AND.EX UP0, UPT, URZ, URZ, UPT, UP0 ;  /* 0x000000ffff00728c */ /* 0x000fce000bf05300 */
[----:B------:R-:W-:Y:S05]  /*29d0*/  BRA.U !UP1, `(.L_x_40) ;  /* 0x0000000109b47547 */ /* 0x000fea000b800000 */
[----:B------:R-:W1:Y:S01]  /*29e0*/  LDCU.64 UR4, c[0x0][0x5a8] ;  /* 0x0000b500ff0477ac */ /* 0x000e620008000a00 */
[-C--:B0-----:R-:W-:Y:S02]  /*29f0*/  IMAD R0, R3, R14.reuse, RZ ;  /* 0x0000000e03007224 */ /* 0x081fe400078e02ff */
[----:B------:R-:W-:Y:S01]  /*2a00*/  IMAD.MOV.U32 R12, RZ, RZ, R10 ;  /* 0x000000ffff0c7224 */ /* 0x000fe200078e000a */
[----:B------:R-:W0:Y:S01]  /*2a10*/  LDCU.64 UR6, c[0x0][0x590] ;  /* 0x0000b200ff0677ac */ /* 0x000e220008000a00 */
[C---:B------:R-:W-:Y:S02]  /*2a20*/  IMAD R5, R4.reuse, R15, R0 ;  /* 0x0000000f04057224 */ /* 0x040fe400078e0200 */
[----:B------:R-:W-:-:S04]  /*2a30*/  IMAD.WIDE.U32 R8, R4, R14, R12 ;  /* 0x0000000e04087225 */ /* 0x000fc800078e000c */
[----:B------:R-:W-:Y:S01]  /*2a40*/  IMAD.SHL.U32 R27, R14, 0x8, RZ ;  /* 0x000000080e1b7824 */ /* 0x000fe200078e00ff */
[----:B------:R-:W-:Y:S02]  /*2a50*/  IADD3 R5, PT, PT, R9, R5, RZ ;  /* 0x0000000509057210 */ /* 0x000fe40007ffe0ff */
[----:B-1----:R-:W-:Y:S02]  /*2a60*/  LEA R28, P0, R4, UR4, 0x3 ;  /* 0x00000004041c7c11 */ /* 0x002fe4000f8018ff */
[----:B0-----:R-:W-:Y:S02]  /*2a70*/  LEA R24, P1, R8, UR6, 0x3 ;  /* 0x0000000608187c11 */ /* 0x001fe4000f8218ff */
[----:B------:R-:W-:Y:S02]  /*2a80*/  LEA.HI.X R29, R4, UR5, R3, 0x3, P0 ;  /* 0x00000005041d7c11 */ /* 0x000fe400080f1c03 */
[----:B------:R-:W-:Y:S02]  /*2a90*/  LEA.HI.X R25, R8, UR7, R5, 0x3, P1 ;  /* 0x0000000708197c11 */ /* 0x000fe400088f1c05 */
[----:B------:R-:W-:Y:S01]  /*2aa0*/  SHF.L.U64.HI R5, R14, 0x3, R15 ;  /* 0x000000030e057819 */ /* 0x000fe2000001020f */
[----:B------:R-:W2:Y:S01]  /*2ab0*/  LDG.E.64 R30, desc[UR36][R28.64] ;  /* 0x000000241c1e7981 */ /* 0x000ea2000c1e1b00 */
[----:B------:R-:W-:-:S03]  /*2ac0*/  IADD3 R34, P0, PT, R27, R24, RZ ;  /* 0x000000181b227210 */ /* 0x000fc60007f1e0ff */
[----:B------:R-:W2:Y:S02]  /*2ad0*/  LDG.E.64 R32, desc[UR36][R24.64] ;  /* 0x0000002418207981 */ /* 0x000ea4000c1e1b00 */
[----:B------:R-:W-:Y:S02]  /*2ae0*/  IMAD.X R35, R5, 0x1, R25, P0 ;  /* 0x0000000105237824 */ /* 0x000fe400000e0619 */
[----:B------:R-:W3:Y:S01]  /*2af0*/  LDG.E.64 R20, desc[UR36][R28.64+0x8] ;  /* 0x000008241c147981 */ /* 0x000ee2000c1e1b00 */
[----:B------:R-:W-:-:S03]  /*2b00*/  IADD3 R36, P0, PT, R34, R27, RZ ;  /* 0x0000001b22247210 */ /* 0x000fc60007f1e0ff */
[----:B------:R0:W3:Y:S01]  /*2b10*/  LDG.E.64 R22, desc[UR36][R34.64] ;  /* 0x0000002422167981 */ /* 0x0000e2000c1e1b00 */
[----:B------:R-:W-:Y:S02]  /*2b20*/  IADD3.X R37, PT, PT, R35, R5, RZ, P0, !PT ;  /* 0x0000000523257210 */ /* 0x000fe400007fe4ff */
[----:B------:R-:W-:Y:S01]  /*2b30*/  IADD3 R26, P0, PT, R36, R27, RZ ;  /* 0x0000001b241a7210 */ /* 0x000fe20007f1e0ff */
[----:B------:R-:W4:Y:S04]  /*2b40*/  LDG.E.64 R8, desc[UR36][R28.64+0x10] ;  /* 0x000010241c087981 */ /* 0x000f28000c1e1b00 */
[----:B------:R-:W4:Y:S01]  /*2b50*/  LDG.E.64 R18, desc[UR36][R36.64] ;  /* 0x0000002424127981 */ /* 0x000f22000c1e1b00 */
[----:B------:R-:W-:-:S03]  /*2b60*/  IMAD.X R27, R37, 0x1, R5, P0 ;  /* 0x00000001251b7824 */ /* 0x000fc600000e0605 */
[----:B------:R-:W5:Y:S04]  /*2b70*/  LDG.E.64 R24, desc[UR36][R28.64+0x18] ;  /* 0x000018241c187981 */ /* 0x000f68000c1e1b00 */
[----:B------:R-:W5:Y:S01]  /*2b80*/  LDG.E.64 R26, desc[UR36][R26.64] ;  /* 0x000000241a1a7981 */ /* 0x000f62000c1e1b00 */
[----:B------:R-:W-:-:S05]  /*2b90*/  IADD3 R4, P0, PT, R4, 0x4, RZ ;  /* 0x0000000404047810 */ /* 0x000fca0007f1e0ff */
[----:B------:R-:W-:Y:S02]  /*2ba0*/  IMAD.X R3, RZ, RZ, R3, P0 ;  /* 0x000000ffff037224 */ /* 0x000fe400000e0603 */
[----:B--2---:R-:W-:Y:S02]  /*2bb0*/  IMAD R5, R33, R30, RZ ;  /* 0x0000001e21057224 */ /* 0x004fe400078e02ff */
[----:B0-----:R-:W-:-:S04]  /*2bc0*/  IMAD.WIDE.U32 R34, R30, R32, R54 ;  /* 0x000000201e227225 */ /* 0x001fc800078e0036 */
[----:B------:R-:W-:-:S04]  /*2bd0*/  IMAD R5, R31, R32, R5 ;  /* 0x000000201f057224 */ /* 0x000fc800078e0205 */
[----:B------:R-:W-:Y:S02]  /*2be0*/  IMAD.IADD R35, R35, 0x1, R5 ;  /* 0x0000000123237824 */ /* 0x000fe400078e0205 */
[----:B---3--:R-:W-:-:S04]  /*2bf0*/  IMAD R5, R23, R20, RZ ;  /* 0x0000001417057224 */ /* 0x008fc800078e02ff */
[-C--:B------:R-:W-:Y:S02]  /*2c00*/  IMAD R5, R21, R22.reuse, R5 ;  /* 0x0000001615057224 */ /* 0x080fe400078e0205 */
[----:B------:R-:W-:-:S05]  /*2c10*/  IMAD.WIDE.U32 R20, R20, R22, R34 ;  /* 0x0000001614147225 */ /* 0x000fca00078e0022 */
[----:B------:R-:W-:Y:S01]  /*2c20*/  IADD3 R21, PT, PT, R21, R5, RZ ;  /* 0x0000000515157210 */ /* 0x000fe20007ffe0ff */
[----:B----4-:R-:W-:Y:S02]  /*2c30*/  IMAD R5, R19, R8, RZ ;  /* 0x0000000813057224 */ /* 0x010fe400078e02ff */
[----:B-----5:R-:W-:Y:S02]  /*2c40*/  IMAD R7, R27, R24, RZ ;  /* 0x000000181b077224 */ /* 0x020fe400078e02ff */
[-C--:B------:R-:W-:Y:S02]  /*2c50*/  IMAD R5, R9, R18.reuse, R5 ;  /* 0x0000001209057224 */ /* 0x080fe400078e0205 */
[----:B------:R-:W-:-:S04]  /*2c60*/  IMAD.WIDE.U32 R8, R8, R18, R20 ;  /* 0x0000001208087225 */ /* 0x000fc800078e0014 */
[----:B------:R-:W-:Y:S02]  /*2c70*/  IMAD.IADD R9, R9, 0x1, R5 ;  /* 0x0000000109097824 */ /* 0x000fe400078e0205 */
[-C--:B------:R-:W-:Y:S02]  /*2c80*/  IMAD R7, R25, R26.reuse, R7 ;  /* 0x0000001a19077224 */ /* 0x080fe400078e0207 */
[----:B------:R-:W-:-:S05]  /*2c90*/  IMAD.WIDE.U32 R54, R24, R26, R8 ;  /* 0x0000001a18367225 */ /* 0x000fca00078e0008 */
[----:B------:R-:W-:-:S07]  /*2ca0*/  IADD3 R55, PT, PT, R55, R7, RZ ;  /* 0x0000000737377210 */ /* 0x000fce0007ffe0ff */
.L_x_40:
[----:B------:R-:W-:Y:S05]  /*2cb0*/  BRA.U !UP0, `(.L_x_37) ;  /* 0x0000000108d47547 */ /* 0x000fea000b800000 */
[----:B------:R-:W-:Y:S01]  /*2cc0*/  UISETP.NE.U32.AND UP0, UPT, UR45, URZ, UPT ;  /* 0x000000ff2d00728c */ /* 0x000fe2000bf05070 */
[----:B------:R-:W-:-:S03]  /*2cd0*/  LOP3.LUT R6, R6, 0x1, RZ, 0xc0, !PT ;  /* 0x0000000106067812 */ /* 0x000fc600078ec0ff */
[----:B------:R-:W-:Y:S01]  /*2ce0*/  UISETP.NE.AND.EX UP0, UPT, UR46, URZ, UPT, UP0 ;  /* 0x000000ff2e00728c */ /* 0x000fe2000bf05300 */
[----:B------:R-:W-:-:S04]  /*2cf0*/  ISETP.NE.U32.AND P0, PT, R6, 0x1, PT ;  /* 0x000000010600780c */ /* 0x000fc80003f05070 */
[----:B------:R-:W-:-:S04]  /*2d00*/  ISETP.NE.U32.AND.EX P0, PT, RZ, RZ, PT, P0 ;  /* 0x000000ffff00720c */ /* 0x000fc80003f05100 */
[----:B------:R-:W-:Y:S09]  /*2d10*/  BRA.U !UP0, `(.L_x_41) ;  /* 0x0000000108707547 */ /* 0x000ff2000b800000 */
[----:B------:R-:W1:Y:S01]  /*2d20*/  LDCU.64 UR4, c[0x0][0x5a8] ;  /* 0x0000b500ff0477ac */ /* 0x000e620008000a00 */
[-C--:B0-----:R-:W-:Y:S02]  /*2d30*/  IMAD R0, R3, R14.reuse, RZ ;  /* 0x0000000e03007224 */ /* 0x081fe400078e02ff */
[----:B------:R-:W-:Y:S01]  /*2d40*/  IMAD.MOV.U32 R6, RZ, RZ, R10 ;  /* 0x000000ffff067224 */ /* 0x000fe200078e000a */
[----:B------:R-:W0:Y:S01]  /*2d50*/  LDCU.64 UR6, c[0x0][0x590] ;  /* 0x0000b200ff0677ac */ /* 0x000e220008000a00 */
[----:B------:R-:W-:Y:S02]  /*2d60*/  IMAD.MOV.U32 R7, RZ, RZ, R13 ;  /* 0x000000ffff077224 */ /* 0x000fe400078e000d */
[C---:B------:R-:W-:Y:S02]  /*2d70*/  IMAD R5, R4.reuse, R15, R0 ;  /* 0x0000000f04057224 */ /* 0x040fe400078e0200 */
[----:B------:R-:W-:-:S05]  /*2d80*/  IMAD.WIDE.U32 R6, R4, R14, R6 ;  /* 0x0000000e04067225 */ /* 0x000fca00078e0006 */
[----:B------:R-:W-:Y:S02]  /*2d90*/  IADD3 R5, PT, PT, R7, R5, RZ ;  /* 0x0000000507057210 */ /* 0x000fe40007ffe0ff */
[----:B-1----:R-:W-:Y:S02]  /*2da0*/  LEA R8, P1, R4, UR4, 0x3 ;  /* 0x0000000404087c11 */ /* 0x002fe4000f8218ff */
[----:B0-----:R-:W-:Y:S02]  /*2db0*/  LEA R20, P2, R6, UR6, 0x3 ;  /* 0x0000000606147c11 */ /* 0x001fe4000f8418ff */
[----:B------:R-:W-:Y:S02]  /*2dc0*/  LEA.HI.X R9, R4, UR5, R3, 0x3, P1 ;  /* 0x0000000504097c11 */ /* 0x000fe400088f1c03 */
[----:B------:R-:W-:Y:S02]  /*2dd0*/  LEA.HI.X R21, R6, UR7, R5, 0x3, P2 ;  /* 0x0000000706157c11 */ /* 0x000fe400090f1c05 */
[C---:B------:R-:W-:Y:S01]  /*2de0*/  LEA R6, P1, R14.reuse, R20, 0x3 ;  /* 0x000000140e067211 */ /* 0x040fe200078218ff */
[----:B------:R-:W2:Y:S04]  /*2df0*/  LDG.E.64 R18, desc[UR36][R8.64] ;  /* 0x0000002408127981 */ /* 0x000ea8000c1e1b00 */
[----:B------:R-:W2:Y:S01]  /*2e00*/  LDG.E.64 R22, desc[UR36][R20.64] ;  /* 0x0000002414167981 */ /* 0x000ea2000c1e1b00 */
[----:B------:R-:W-:-:S03]  /*2e10*/  LEA.HI.X R7, R14, R21, R15, 0x3, P1 ;  /* 0x000000150e077211 */ /* 0x000fc600008f1c0f */
[----:B------:R-:W3:Y:S04]  /*2e20*/  LDG.E.64 R24, desc[UR36][R8.64+0x8] ;  /* 0x0000082408187981 */ /* 0x000ee8000c1e1b00 */
[----:B------:R-:W3:Y:S01]  /*2e30*/  LDG.E.64 R6, desc[UR36][R6.64] ;  /* 0x0000002406067981 */ /* 0x000ee2000c1e1b00 */
[----:B------:R-:W-:-:S05]  /*2e40*/  IADD3 R4, P1, PT, R4, 0x2, RZ ;  /* 0x0000000204047810 */ /* 0x000fca0007f3e0ff */
[----:B------:R-:W-:Y:S02]  /*2e50*/  IMAD.X R3, RZ, RZ, R3, P1 ;  /* 0x000000ffff037224 */ /* 0x000fe400008e0603 */
[----:B--2---:R-:W-:Y:S02]  /*2e60*/  IMAD R5, R23, R18, RZ ;  /* 0x0000001217057224 */ /* 0x004fe400078e02ff */
[----:B------:R-:W-:-:S04]  /*2e70*/  IMAD.WIDE.U32 R54, R18, R22, R54 ;  /* 0x0000001612367225 */ /* 0x000fc800078e0036 */
[----:B------:R-:W-:Y:S02]  /*2e80*/  IMAD R19, R19, R22, R5 ;  /* 0x0000001613137224 */ /* 0x000fe400078e0205 */
[----:B---3--:R-:W-:Y:S02]  /*2e90*/  IMAD R5, R7, R24, RZ ;  /* 0x0000001807057224 */ /* 0x008fe400078e02ff */
[----:B------:R-:W-:Y:S02]  /*2ea0*/  IMAD.IADD R55, R55, 0x1, R19 ;  /* 0x0000000137377824 */ /* 0x000fe400078e0213 */
[-C--:B------:R-:W-:Y:S02]  /*2eb0*/  IMAD R5, R25, R6.reuse, R5 ;  /* 0x0000000619057224 */ /* 0x080fe400078e0205 */
[----:B------:R-:W-:-:S05]  /*2ec0*/  IMAD.WIDE.U32 R54, R24, R6, R54 ;  /* 0x0000000618367225 */ /* 0x000fca00078e0036 */
[----:B------:R-:W-:-:S07]  /*2ed0*/  IADD3 R55, PT, PT, R55, R5, RZ ;  /* 0x0000000537377210 */ /* 0x000fce0007ffe0ff */
.L_x_41:
[----:B------:R-:W-:Y:S05]  /*2ee0*/  @P0 BRA `(.L_x_37) ;  /* 0x0000000000480947 */ /* 0x000fea0003800000 */
        /* <DEDUP_REMOVED lines=11> */
[----:B------:R-:W-:-:S03]  /*2fa0*/  LEA.HI.X R11, R6, UR7, R5, 0x3, P1 ;  /* 0x00000007060b7c11 */ /* 0x000fc600088f1c05 */
[----:B------:R-:W2:Y:S04]  /*2fb0*/  LDG.E.64 R4, desc[UR36][R8.64] ;  /* 0x0000002408047981 */ /* 0x000ea8000c1e1b00 */
[----:B------:R-:W2:Y:S02]  /*2fc0*/  LDG.E.64 R6, desc[UR36][R10.64] ;  /* 0x000000240a067981 */ /* 0x000ea4000c1e1b00 */
[----:B--2---:R-:W-:Y:S02]  /*2fd0*/  IMAD R3, R7, R4, RZ ;  /* 0x0000000407037224 */ /* 0x004fe400078e02ff */
[----:B------:R-:W-:-:S04]  /*2fe0*/  IMAD.WIDE.U32 R54, R4, R6, R54 ;  /* 0x0000000604367225 */ /* 0x000fc800078e0036 */
[----:B------:R-:W-:-:S04]  /*2ff0*/  IMAD R3, R5, R6, R3 ;  /* 0x0000000605037224 */ /* 0x000fc800078e0203 */
[----:B------:R-:W-:-:S07]  /*3000*/  IMAD.IADD R55, R55, 0x1, R3 ;  /* 0x0000000137377824 */ /* 0x000fce00078e0203 */
.L_x_37:
[----:B------:R-:W1:Y:S01]  /*3010*/  LDCU.64 UR6, c[0x0][0x580] ;  /* 0x0000b000ff0677ac */ /* 0x000e620008000a00 */
[----:B------:R-:W-:-:S04]  /*3020*/  UPRMT UR4, UR41, 0x9910, URZ ;  /* 0x0000991029047896 */ /* 0x000fc800080000ff */
[----:B------:R-:W-:Y:S01]  /*3030*/  UISETP.GT.AND UP0, UPT, UR4, 0x9, UPT ;  /* 0x000000090400788c */ /* 0x000fe2000bf04270 */
[----:B-1----:R-:W-:-:S05]  /*3040*/  IADD3 R2, P0, PT, R2, UR6, RZ ;  /* 0x0000000602027c10 */ /* 0x002fca000ff1e0ff */
        /* <DEDUP_REMOVED lines=10> */
[----:B------:R1:W-:Y:S01]  /*30f0*/  STG.E.U8 desc[UR36][R2.64], R54 ;  /* 0x0000003602007986 */ /* 0x0003e2000c101124 */
[----:B------:R-:W-:Y:S05]  /*3100*/  BRA `(.L_x_47) ;  /* 0x0000000c00407947 */ /* 0x000fea0003800000 */
.L_x_45:
[----:B------:R1:W-:Y:S01]  /*3110*/  STG.E.U8 desc[UR36][R2.64], R54 ;  /* 0x0000003602007986 */ /* 0x0003e2000c101124 */
[----:B------:R-:W-:Y:S05]  /*3120*/  BRA `(.L_x_47) ;  /* 0x0000000c00387947 */ /* 0x000fea0003800000 */
.L_x_44:
[----:B------:R-:W-:-:S09]  /*3130*/  UISETP.NE.AND UP0, UPT, UR4, 0x2, UPT ;  /* 0x000000020400788c */ /* 0x000fd2000bf05270 */
[----:B------:R-:W-:Y:S05]  /*3140*/  BRA.U !UP0, `(.L_x_48) ;  /* 0x0000000108207547 */ /* 0x000fea000b800000 */
[----:B------:R-:W-:-:S09]  /*3150*/  UISETP.NE.AND UP0, UPT, UR4, 0x3, UPT ;  /* 0x000000030400788c */ /* 0x000fd2000bf05270 */
[----:B------:R-:W-:Y:S05]  /*3160*/  BRA.U !UP0, `(.L_x_49) ;  /* 0x0000000108107547 */ /* 0x000fea000b800000 */
[----:B------:R-:W-:-:S09]  /*3170*/  UISETP.NE.AND UP0, UPT, UR4, 0x4, UPT ;  /* 0x000000040400788c */ /* 0x000fd2000bf05270 */
[----:B------:R-:W-:Y:S05]  /*3180*/  BRA.U UP0, `(.L_x_46) ;  /* 0x0000000900907547 */ /* 0x000fea000b800000 */
[----:B------:R1:W-:Y:S01]  /*3190*/  STG.E.64 desc[UR36][R2.64], R54 ;  /* 0x0000003602007986 */ /* 0x0003e2000c101b24 */
[----:B------:R-:W-:Y:S05]  /*31a0*/  BRA `(.L_x_47) ;  /* 0x0000000c00187947 */ /* 0x000fea0003800000 */
.L_x_49:
[----:B------:R1:W-:Y:S01]  /*31b0*/  STG.E desc[UR36][R2.64], R54 ;  /* 0x0000003602007986 */ /* 0x0003e2000c101924 */
[----:B------:R-:W-:Y:S05]  /*31c0*/  BRA `(.L_x_47) ;  /* 0x0000000c00107947 */ /* 0x000fea0003800000 */
.L_x_48:
[----:B------:R1:W-:Y:S01]  /*31d0*/  STG.E.U16 desc[UR36][R2.64], R54 ;  /* 0x0000003602007986 */ /* 0x0003e2000c101524 */
[----:B------:R-:W-:Y:S05]  /*31e0*/  BRA `(.L_x_47) ;  /* 0x0000000c00087947 */ /* 0x000fea0003800000 */
.L_x_43:
[----:B------:R-:W-:-:S09]  /*31f0*/  UISETP.GT.AND UP0, UPT, UR4, 0x6, UPT ;  /* 0x000000060400788c */ /* 0x000fd2000bf04270 */
[----:B------:R-:W-:Y:S05]  /*3200*/  BRA.U UP0, `(.L_x_50) ;  /* 0x00000001002c7547 */ /* 0x000fea000b800000 */
[----:B------:R-:W-:-:S09]  /*3210*/  UISETP.NE.AND UP0, UPT, UR4, 0x5, UPT ;  /* 0x000000050400788c */ /* 0x000fd2000bf05270 */
[----:B------:R-:W-:Y:S05]  /*3220*/  BRA.U !UP0, `(.L_x_51) ;  /* 0x0000000108147547 */ /* 0x000fea000b800000 */
[----:B------:R-:W-:-:S09]  /*3230*/  UISETP.NE.AND UP0, UPT, UR4, 0x6, UPT ;  /* 0x000000060400788c */ /* 0x000fd2000bf05270 */
[----:B------:R-:W-:Y:S05]  /*3240*/  BRA.U UP0, `(.L_x_46) ;  /* 0x0000000900607547 */ /* 0x000fea000b800000 */
[----:B------:R-:W1:Y:S02]  /*3250*/  I2F.S64 R55, R54 ;  /* 0x0000003600377312 */ /* 0x000e640000301400 */
[----:B-1----:R1:W-:Y:S01]  /*3260*/  STG.E desc[UR36][R2.64], R55 ;  /* 0x0000003702007986 */ /* 0x0023e2000c101924 */
[----:B------:R-:W-:Y:S05]  /*3270*/  BRA `(.L_x_47) ;  /* 0x0000000800e47947 */ /* 0x000fea0003800000 */
.L_x_51:
[----:B------:R-:W1:Y:S02]  /*3280*/  I2F.S64 R0, R54 ;  /* 0x0000003600007312 */ /* 0x000e640000301400 */
[----:B-1----:R-:W-:-:S05]  /*3290*/  F2FP.F16.F32.PACK_AB R0, RZ, R0 ;  /* 0x00000000ff00723e */ /* 0x002fca00000000ff */
[----:B------:R1:W-:Y:S01]  /*32a0*/  STG.E.U16 desc[UR36][R2.64], R0 ;  /* 0x0000000002007986 */ /* 0x0003e2000c101524 */
[----:B------:R-:W-:Y:S05]  /*32b0*/  BRA `(.L_x_47) ;  /* 0x0000000800d47947 */ /* 0x000fea0003800000 */
.L_x_50:
[----:B------:R-:W-:-:S09]  /*32c0*/  UISETP.NE.AND UP0, UPT, UR4, 0x7, UPT ;  /* 0x000000070400788c */ /* 0x000fd2000bf05270 */
[----:B------:R-:W-:Y:S05]  /*32d0*/  BRA.U !UP0, `(.L_x_52) ;  /* 0x0000000108347547 */ /* 0x000fea000b800000 */
[----:B------:R-:W-:-:S09]  /*32e0*/  UISETP.NE.AND UP0, UPT, UR4, 0x8, UPT ;  /* 0x000000080400788c */ /* 0x000fd2000bf05270 */
[----:B------:R-:W-:Y:S05]  /*32f0*/  BRA.U !UP0, `(.L_x_53) ;  /* 0x0000000108187547 */ /* 0x000fea000b800000 */
[----:B------:R-:W-:-:S09]  /*3300*/  UISETP.NE.AND UP0, UPT, UR4, 0x9, UPT ;  /* 0x000000090400788c */ /* 0x000fd2000bf05270 */
[----:B------:R-:W-:Y:S05]  /*3310*/  BRA.U UP0, `(.L_x_46) ;  /* 0x00000009002c7547 */ /* 0x000fea000b800000 */
[----:B------:R-:W-:Y:S01]  /*3320*/  HFMA2 R5, -RZ, RZ, 0, 0 ;  /* 0x00000000ff057431 */ /* 0x000fe200000001ff */
[----:B------:R-:W1:Y:S04]  /*3330*/  I2F.S64 R4, R54 ;  /* 0x0000003600047312 */ /* 0x000e680000301400 */
[----:B-1----:R1:W-:Y:S01]  /*3340*/  STG.E.64 desc[UR36][R2.64], R4 ;  /* 0x0000000402007986 */ /* 0x0023e2000c101b24 */
[----:B------:R-:W-:Y:S05]  /*3350*/  BRA `(.L_x_47) ;  /* 0x0000000800ac7947 */ /* 0x000fea0003800000 */
.L_x_53:
[----:B------:R-:W1:Y:S02]  /*3360*/  I2F.S64 R54, R54 ;  /* 0x0000003600367312 */ /* 0x000e640000301400 */
[----:B-1----:R-:W-:-:S04]  /*3370*/  F2FP.F16.F32.PACK_AB R5, RZ, R54 ;  /* 0x00000036ff05723e */ /* 0x002fc800000000ff */
[----:B------:R-:W-:-:S05]  /*3380*/  PRMT R5, R5, 0x5410, RZ ;  /* 0x0000541005057816 */ /* 0x000fca00000000ff */
[----:B------:R1:W-:Y:S01]  /*3390*/  STG.E desc[UR36][R2.64], R5 ;  /* 0x0000000502007986 */ /* 0x0003e2000c101924 */
[----:B------:R-:W-:Y:S05]  /*33a0*/  BRA `(.L_x_47) ;  /* 0x0000000800987947 */ /* 0x000fea0003800000 */
.L_x_52:
[----:B------:R-:W1:Y:S02]  /*33b0*/  I2F.F64.S64 R4, R54 ;  /* 0x0000003600047312 */ /* 0x000e640000301c00 */
[----:B-1----:R1:W-:Y:S01]  /*33c0*/  STG.E.64 desc[UR36][R2.64], R4 ;  /* 0x0000000402007986 */ /* 0x0023e2000c101b24 */
[----:B------:R-:W-:Y:S05]  /*33d0*/  BRA `(.L_x_47) ;  /* 0x00000008008c7947 */ /* 0x000fea0003800000 */
.L_x_42:
        /* <DEDUP_REMOVED lines=8> */
[----:B------:R-:W-:-:S04]  /*3460*/  ISETP.NE.U32.AND P0, PT, R54, RZ, PT ;  /* 0x000000ff3600720c */ /* 0x000fc80003f05070 */
[----:B------:R-:W-:-:S04]  /*3470*/  ISETP.NE.AND.EX P0, PT, R55, RZ, PT, P0 ;  /* 0x000000ff3700720c */ /* 0x000fc80003f05300 */
[----:B------:R-:W-:-:S05]  /*3480*/  SEL R5, RZ, 0x1, !P0 ;  /* 0x00000001ff057807 */ /* 0x000fca0004000000 */
[----:B------:R1:W-:Y:S01]  /*3490*/  STG.E.U8 desc[UR36][R2.64], R5 ;  /* 0x0000000502007986 */ /* 0x0003e2000c101124 */
[----:B------:R-:W-:Y:S05]  /*34a0*/  BRA `(.L_x_47) ;  /* 0x0000000800587947 */ /* 0x000fea0003800000 */
.L_x_56:
[----:B------:R-:W-:Y:S01]  /*34b0*/  CS2R R6, SRZ ;  /* 0x0000000000067805 */ /* 0x000fe2000001ff00 */
[----:B------:R-:W1:Y:S04]  /*34c0*/  I2F.F64.S64 R4, R54 ;  /* 0x0000003600047312 */ /* 0x000e680000301c00 */
[----:B-1----:R1:W-:Y:S01]  /*34d0*/  STG.E.128 desc[UR36][R2.64], R4 ;  /* 0x0000000402007986 */ /* 0x0023e2000c101d24 */
[----:B------:R-:W-:Y:S05]  /*34e0*/  BRA `(.L_x_47) ;  /* 0x0000000800487947 */ /* 0x000fea0003800000 */
.L_x_55:
[----:B------:R-:W-:-:S09]  /*34f0*/  UISETP.NE.AND UP0, UPT, UR4, 0xf, UPT ;  /* 0x0000000f0400788c */ /* 0x000fd2000bf05270 */
[----:B------:R-:W-:Y:S05]  /*3500*/  BRA.U !UP0, `(.L_x_57) ;  /* 0x0000000108a07547 */ /* 0x000fea000b800000 */
[----:B------:R-:W-:-:S09]  /*3510*/  UISETP.NE.AND UP0, UPT, UR4, 0x17, UPT ;  /* 0x000000170400788c */ /* 0x000fd2000bf05270 */
[----:B------:R-:W-:Y:S05]  /*3520*/  BRA.U !UP0, `(.L_x_58) ;  /* 0x00000001084c7547 */ /* 0x000fea000b800000 */
[----:B------:R-:W-:-:S09]  /*3530*/  UISETP.NE.AND UP0, UPT, UR4, 0x18, UPT ;  /* 0x000000180400788c */ /* 0x000fd2000bf05270 */
[----:B------:R-:W-:Y:S05]  /*3540*/  BRA.U UP0, `(.L_x_46) ;  /* 0x0000000500a07547 */ /* 0x000fea000b800000 */
[----:B------:R-:W1:Y:S01]  /*3550*/  I2F.S64 R55, R54 ;  /* 0x0000003600377312 */ /* 0x000e620000301400 */
[----:B------:R-:W-:Y:S01]  /*3560*/  BSSY.RECONVERGENT B0, `(.L_x_59) ;  /* 0x000000c000007945 */ /* 0x000fe20003800200 */
[----:B-1----:R-:W-:Y:S01]  /*3570*/  LOP3.LUT R6, R55, 0x7fffffff, RZ, 0xc0, !PT ;  /* 0x7fffffff37067812 */ /* 0x002fe200078ec0ff */
[----:B------:R-:W-:Y:S01]  /*3580*/  IMAD.MOV.U32 R0, RZ, RZ, 0x7f ;  /* 0x0000007fff007424 */ /* 0x000fe200078e00ff */
[----:B------:R-:W-:Y:S02]  /*3590*/  SHF.R.U32.HI R5, RZ, 0x18, R55 ;  /* 0x00000018ff057819 */ /* 0x000fe40000011637 */
[----:B------:R-:W-:-:S13]  /*35a0*/  ISETP.GT.U32.AND P0, PT, R6, 0x43efffff, PT ;  /* 0x43efffff0600780c */ /* 0x000fda0003f04070 */
[----:B------:R-:W-:Y:S05]  /*35b0*/  @P0 BRA `(.L_x_60) ;  /* 0x0000000000180947 */ /* 0x000fea0003800000 */
[----:B------:R-:W-:-:S13]  /*35c0*/  ISETP.GT.U32.AND P0, PT, R6, 0x3c7fffff, PT ;  /* 0x3c7fffff0600780c */ /* 0x000fda0003f04070 */
[----:B------:R-:W-:-:S04]  /*35d0*/  @P0 SHF.R.U32.HI R0, RZ, 0x14, R55 ;  /* 0x00000014ff000819 */ /* 0x000fc80000011637 */
[----:B------:R-:W-:Y:S01]  /*35e0*/  @P0 LOP3.LUT R4, R0, 0x1, RZ, 0xc0, !PT ;  /* 0x0000000100040812 */ /* 0x000fe200078ec0ff */
[----:B------:R-:W-:-:S03]  /*35f0*/  @!P0 FADD.FTZ R0, R6, 16384 ;  /* 0x4680000006008421 */ /* 0x000fc60000010000 */
[----:B------:R-:W-:-:S04]  /*3600*/  @P0 IADD3 R4, PT, PT, R55, 0x407ffff, R4 ;  /* 0x0407ffff37040810 */ /* 0x000fc80007ffe004 */
[----:B------:R-:W-:-:S07]  /*3610*/  @P0 SHF.R.U32.HI R0, RZ, 0x14, R4 ;  /* 0x00000014ff000819 */ /* 0x000fce0000011604 */
.L_x_60:
[----:B------:R-:W-:Y:S05]  /*3620*/  BSYNC.RECONVERGENT B0 ;  /* 0x0000000000007941 */ /* 0x000fea0003800200 */
.L_x_59:
[----:B------:R-:W-:-:S05]  /*3630*/  LOP3.LUT R5, R0, 0x80, R5, 0xf8, !PT ;  /* 0x0000008000057812 */ /* 0x000fca00078ef805 */
[----:B------:R1:W-:Y:S01]  /*3640*/  STG.E.U8 desc[UR36][R2.64], R5 ;  /* 0x0000000502007986 */ /* 0x0003e2000c101124 */
[----:B------:R-:W-:Y:S05]  /*3650*/  BRA `(.L_x_47) ;  /* 0x0000000400ec7947 */ /* 0x000fea0003800000 */
.L_x_58:
[----:B------:R-:W1:Y:S01]  /*3660*/  I2F.S64 R55, R54 ;  /* 0x0000003600377312 */ /* 0x000e620000301400 */
[----:B------:R-:W-:Y:S01]  /*3670*/  BSSY.RECONVERGENT B0, `(.L_x_61) ;  /* 0x000000e000007945 */ /* 0x000fe20003800200 */
[----:B-1----:R-:W-:Y:S02]  /*3680*/  LOP3.LUT R6, R55, 0x7fffffff, RZ, 0xc0, !PT ;  /* 0x7fffffff37067812 */ /* 0x002fe400078ec0ff */
[----:B------:R-:W-:Y:S02]  /*3690*/  SHF.R.U32.HI R5, RZ, 0x18, R55 ;  /* 0x00000018ff057819 */ /* 0x000fe40000011637 */
[----:B------:R-:W-:-:S13]  /*36a0*/  ISETP.GE.U32.AND P1, PT, R6, 0x47800000, PT ;  /* 0x478000000600780c */ /* 0x000fda0003f26070 */
[----:B------:R-:W-:Y:S01]  /*36b0*/  @P1 IMAD.MOV.U32 R0, RZ, RZ, 0x7f ;  /* 0x0000007fff001424 */ /* 0x000fe200078e00ff */
[----:B------:R-:W-:-:S04]  /*36c0*/  @P1 ISETP.GT.U32.AND P0, PT, R6, 0x7f800000, PT ;  /* 0x7f8000000600180c */ /* 0x000fc80003f04070 */
[----:B------:R-:W-:Y:S01]  /*36d0*/  @P1 SEL R0, R0, 0x7c, P0 ;  /* 0x0000007c00001807 */ /* 0x000fe20000000000 */
[----:B------:R-:W-:Y:S08]  /*36e0*/  @P1 BRA `(.L_x_62) ;  /* 0x0000000000181947 */ /* 0x000ff00003800000 */
[----:B------:R-:W-:-:S13]  /*36f0*/  ISETP.GT.U32.AND P0, PT, R6, 0x387fffff, PT ;  /* 0x387fffff0600780c */ /* 0x000fda0003f04070 */
[----:B------:R-:W-:-:S04]  /*3700*/  @P0 SHF.R.U32.HI R0, RZ, 0x15, R55 ;  /* 0x00000015ff000819 */ /* 0x000fc80000011637 */
[----:B------:R-:W-:Y:S01]  /*3710*/  @P0 LOP3.LUT R4, R0, 0x1, RZ, 0xc0, !PT ;  /* 0x0000000100040812 */ /* 0x000fe200078ec0ff */
[----:B------:R-:W-:-:S03]  /*3720*/  @!P0 FADD.FTZ R0, R6, 128 ;  /* 0x4300000006008421 */ /* 0x000fc60000010000 */
[----:B------:R-:W-:-:S04]  /*3730*/  @P0 IADD3 R4, PT, PT, R55, 0x80fffff, R4 ;  /* 0x080fffff37040810 */ /* 0x000fc80007ffe004 */
[----:B------:R-:W-:-:S07]  /*3740*/  @P0 SHF.R.U32.HI R0, RZ, 0x15, R4 ;  /* 0x00000015ff000819 */ /* 0x000fce0000011604 */
.L_x_62:
[----:B------:R-:W-:Y:S05]  /*3750*/  BSYNC.RECONVERGENT B0 ;  /* 0x0000000000007941 */ /* 0x000fea0003800200 */
.L_x_61:
[----:B------:R-:W-:-:S05]  /*3760*/  LOP3.LUT R5, R0, 0x80, R5, 0xf8, !PT ;  /* 0x0000008000057812 */ /* 0x000fca00078ef805 */
[----:B------:R1:W-:Y:S01]  /*3770*/  STG.E.U8 desc[UR36][R2.64], R5 ;  /* 0x0000000502007986 */ /* 0x0003e2000c101124 */
[----:B------:R-:W-:Y:S05]  /*3780*/  BRA `(.L_x_47) ;  /* 0x0000000400a07947 */ /* 0x000fea0003800000 */
.L_x_57:
[----:B------:R-:W1:Y:S02]  /*3790*/  I2F.S64 R0, R54 ;  /* 0x0000003600007312 */ /* 0x000e640000301400 */
[----:B-1----:R-:W-:-:S05]  /*37a0*/  F2FP.BF16.F32.PACK_AB R0, RZ, R0 ;  /* 0x00000000ff00723e */ /* 0x002fca00000010ff */
[----:B------:R1:W-:Y:S01]  /*37b0*/  STG.E.U16 desc[UR36][R2.64], R0 ;  /* 0x0000000002007986 */ /* 0x0003e2000c101524 */
[----:B------:R-:W-:Y:S05]  /*37c0*/  BRA `(.L_x_47) ;  /* 0x0000000400907947 */ /* 0x000fea0003800000 */
.L_x_54:
        /* <DEDUP_REMOVED lines=8> */
[----:B------:R1:W-:Y:S01]  /*3850*/  STG.E.U16 desc[UR36][R2.64], R54 ;  /* 0x0000003602007986 */ /* 0x0003e2000c101524 */
[----:B------:R-:W-:Y:S05]  /*3860*/  BRA `(.L_x_47) ;  /* 0x0000000400687947 */ /* 0x000fea0003800000 */
.L_x_65:
[----:B------:R-:W1:Y:S01]  /*3870*/  I2F.S64 R5, R54 ;  /* 0x0000003600057312 */ /* 0x000e620000301400 */
[----:B------:R-:W-:Y:S01]  /*3880*/  BSSY.RECONVERGENT B0, `(.L_x_66) ;  /* 0x0000014000007945 */ /* 0x000fe20003800200 */
[----:B-1----:R-:W-:Y:S02]  /*3890*/  LOP3.LUT R4, R5, 0x7fffffff, RZ, 0xc0, !PT ;  /* 0x7fffffff05047812 */ /* 0x002fe400078ec0ff */
[----:B------:R-:W-:Y:S02]  /*38a0*/  MOV R0, 0x80 ;  /* 0x0000008000007802 */ /* 0x000fe40000000f00 */
[----:B------:R-:W-:-:S13]  /*38b0*/  ISETP.GT.U32.AND P0, PT, R4, 0x437fffff, PT ;  /* 0x437fffff0400780c */ /* 0x000fda0003f04070 */
[----:B------:R-:W-:Y:S05]  /*38c0*/  @P0 BRA `(.L_x_67) ;  /* 0x00000000003c0947 */ /* 0x000fea0003800000 */
[----:B------:R-:W-:-:S13]  /*38d0*/  ISETP.GT.U32.AND P0, PT, R4, 0x3bffffff, PT ;  /* 0x3bffffff0400780c */ /* 0x000fda0003f04070 */
[----:B------:R-:W-:Y:S05]  /*38e0*/  @P0 BRA `(.L_x_68) ;  /* 0x0000000000140947 */ /* 0x000fea0003800000 */
[----:B------:R-:W-:-:S05]  /*38f0*/  FADD.FTZ R0, R4, 8192 ;  /* 0x4600000004007421 */ /* 0x000fca0000010000 */
[----:B------:R-:W-:Y:S02]  /*3900*/  LOP3.LUT P0, R4, R0, 0xff, RZ, 0xc0, !PT ;  /* 0x000000ff00047812 */ /* 0x000fe4000780c0ff */
[----:B------:R-:W-:-:S11]  /*3910*/  PRMT R0, RZ, 0x7610, R0 ;  /* 0x00007610ff007816 */ /* 0x000fd60000000000 */
[----:B------:R-:W-:Y:S05]  /*3920*/  @!P0 BRA `(.L_x_67) ;  /* 0x0000000000248947 */ /* 0x000fea0003800000 */
[----:B------:R-:W-:Y:S05]  /*3930*/  BRA `(.L_x_69) ;  /* 0x0000000000147947 */ /* 0x000fea0003800000 */
.L_x_68:
[----:B------:R-:W-:-:S04]  /*3940*/  SHF.R.U32.HI R0, RZ, 0x14, R5 ;  /* 0x00000014ff007819 */ /* 0x000fc80000011605 */
[----:B------:R-:W-:-:S04]  /*3950*/  LOP3.LUT R0, R0, 0x1, RZ, 0xc0, !PT ;  /* 0x0000000100007812 */ /* 0x000fc800078ec0ff */
[----:B------:R-:W-:-:S04]  /*3960*/  IADD3 R0, PT, PT, R5, 0x487ffff, R0 ;  /* 0x0487ffff05007810 */ /* 0x000fc80007ffe000 */
[----:B------:R-:W-:-:S04]  /*3970*/  SHF.R.U32.HI R0, RZ, 0x14, R0 ;  /* 0x00000014ff007819 */ /* 0x000fc80000011600 */
[----:B------:R-:W-:-:S07]  /*3980*/  LOP3.LUT R4, R0, 0xff, RZ, 0xc0, !PT ;  /* 0x000000ff00047812 */ /* 0x000fce00078ec0ff */
.L_x_69:
[----:B------:R-:W-:-:S04]  /*3990*/  SHF.R.U32.HI R5, RZ, 0x18, R5 ;  /* 0x00000018ff057819 */ /* 0x000fc80000011605 */
[----:B------:R-:W-:-:S04]  /*39a0*/  LOP3.LUT R4, R4, 0x80, R5, 0xf8, !PT ;  /* 0x0000008004047812 */ /* 0x000fc800078ef805 */
[----:B------:R-:W-:-:S07]  /*39b0*/  PRMT R0, R4, 0x7610, R0 ;  /* 0x0000761004007816 */ /* 0x000fce0000000000 */
.L_x_67:
[----:B------:R-:W-:Y:S05]  /*39c0*/  BSYNC.RECONVERGENT B0 ;  /* 0x0000000000007941 */ /* 0x000fea0003800200 */
.L_x_66:
[----:B------:R2:W-:Y:S01]  /*39d0*/  STG.E.U8 desc[UR36][R2.64], R0 ;  /* 0x0000000002007986 */ /* 0x0005e2000c101124 */
[----:B------:R-:W-:Y:S05]  /*39e0*/  BRA `(.L_x_47) ;  /* 0x0000000400087947 */ /* 0x000fea0003800000 */
.L_x_64:
[----:B------:R-:W1:Y:S01]  /*39f0*/  I2F.S64 R5, R54 ;  /* 0x0000003600057312 */ /* 0x000e620000301400 */
[----:B------:R-:W-:Y:S01]  /*3a00*/  BSSY.RECONVERGENT B0, `(.L_x_70) ;  /* 0x0000014000007945 */ /* 0x000fe20003800200 */
[----:B-1----:R-:W-:Y:S01]  /*3a10*/  LOP3.LUT R4, R5, 0x7fffffff, RZ, 0xc0, !PT ;  /* 0x7fffffff05047812 */ /* 0x002fe200078ec0ff */
[----:B------:R-:W-:-:S03]  /*3a20*/  IMAD.MOV.U32 R0, RZ, RZ, 0x80 ;  /* 0x00000080ff007424 */ /* 0x000fc600078e00ff */
        /* <DEDUP_REMOVED lines=9> */
.L_x_72:
[----:B------:R-:W-:-:S04]  /*3ac0*/  SHF.R.U32.HI R0, RZ, 0x15, R5 ;  /* 0x00000015ff007819 */ /* 0x000fc80000011605 */
[----:B------:R-:W-:-:S04]  /*3ad0*/  LOP3.LUT R0, R0, 0x1, RZ, 0xc0, !PT ;  /* 0x0000000100007812 */ /* 0x000fc800078ec0ff */
[----:B------:R-:W-:-:S04]  /*3ae0*/  IADD3 R0, PT, PT, R5, 0x88fffff, R0 ;  /* 0x088fffff05007810 */ /* 0x000fc80007ffe000 */
[----:B------:R-:W-:-:S04]  /*3af0*/  SHF.R.U32.HI R0, RZ, 0x15, R0 ;  /* 0x00000015ff007819 */ /* 0x000fc80000011600 */
[----:B------:R-:W-:-:S07]  /*3b00*/  LOP3.LUT R4, R0, 0xff, RZ, 0xc0, !PT ;  /* 0x000000ff00047812 */ /* 0x000fce00078ec0ff */
.L_x_73:
[----:B------:R-:W-:-:S04]  /*3b10*/  SHF.R.U32.HI R5, RZ, 0x18, R5 ;  /* 0x00000018ff057819 */ /* 0x000fc80000011605 */
[----:B------:R-:W-:-:S04]  /*3b20*/  LOP3.LUT R4, R4, 0x80, R5, 0xf8, !PT ;  /* 0x0000008004047812 */ /* 0x000fc800078ef805 */
[----:B------:R-:W-:-:S07]  /*3b30*/  PRMT R0, R4, 0x7610, R0 ;  /* 0x0000761004007816 */ /* 0x000fce0000000000 */
.L_x_71:
[----:B------:R-:W-:Y:S05]  /*3b40*/  BSYNC.RECONVERGENT B0 ;  /* 0x0000000000007941 */ /* 0x000fea0003800200 */
.L_x_70:
[----:B------:R3:W-:Y:S01]  /*3b50*/  STG.E.U8 desc[UR36][R2.64], R0 ;  /* 0x0000000002007986 */ /* 0x0007e2000c101124 */
[----:B------:R-:W-:Y:S05]  /*3b60*/  BRA `(.L_x_47) ;  /* 0x0000000000a87947 */ /* 0x000fea0003800000 */
.L_x_63:
[----:B------:R-:W-:-:S09]  /*3b70*/  UISETP.NE.AND UP0, UPT, UR4, 0x1c, UPT ;  /* 0x0000001c0400788c */ /* 0x000fd2000bf05270 */
[----:B------:R-:W-:Y:S05]  /*3b80*/  BRA.U !UP0, `(.L_x_74) ;  /* 0x00000001089c7547 */ /* 0x000fea000b800000 */
[----:B------:R-:W-:-:S09]  /*3b90*/  UISETP.NE.AND UP0, UPT, UR4, 0x1d, UPT ;  /* 0x0000001d0400788c */ /* 0x000fd2000bf05270 */
[----:B------:R-:W-:Y:S05]  /*3ba0*/  BRA.U !UP0, `(.L_x_75) ;  /* 0x00000001088c7547 */ /* 0x000fea000b800000 */
[----:B------:R-:W-:-:S09]  /*3bb0*/  UISETP.NE.AND UP0, UPT, UR4, 0x2c, UPT ;  /* 0x0000002c0400788c */ /* 0x000fd2000bf05270 */
[----:B------:R-:W-:Y:S05]  /*3bc0*/  BRA.U !UP0, `(.L_x_76) ;  /* 0x0000000108447547 */ /* 0x000fea000b800000 */
.L_x_46:
[----:B------:R-:W-:Y:S01]  /*3bd0*/  MOV R0, 0x0 ;  /* 0x0000000000007802 */ /* 0x000fe20000000f00 */
[----:B------:R-:W1:Y:S01]  /*3be0*/  LDCU.64 UR6, c[0x4][0xf8] ;  /* 0x01001f00ff0677ac */ /* 0x000e620008000a00 */
[----:B------:R-:W-:Y:S02]  /*3bf0*/  HFMA2 R12, -RZ, RZ, 0, 5.9604644775390625e-08 ;  /* 0x00000001ff0c7431 */ /* 0x000fe400000001ff */
[----:B------:R-:W-:Y:S01]  /*3c00*/  IMAD.MOV.U32 R8, RZ, RZ, 0x65 ;  /* 0x00000065ff087424 */ /* 0x000fe200078e00ff */
[----:B------:R2:W3:Y:S01]  /*3c10*/  LDC.64 R2, c[0x4][R0] ;  /* 0x0100000000027b82 */ /* 0x0004e20000000a00 */
[----:B------:R-:W4:Y:S01]  /*3c20*/  LDCU.64 UR8, c[0x4][0x100] ;  /* 0x01002000ff0877ac */ /* 0x000f220008000a00 */
[----:B------:R-:W-:Y:S01]  /*3c30*/  IMAD.MOV.U32 R13, RZ, RZ, RZ ;  /* 0x000000ffff0d7224 */ /* 0x000fe200078e00ff */
[----:B------:R-:W5:Y:S01]  /*3c40*/  LDCU.64 UR4, c[0x4][0x10] ;  /* 0x01000200ff0477ac */ /* 0x000f620008000a00 */
[----:B-1----:R-:W-:Y:S01]  /*3c50*/  IMAD.U32 R4, RZ, RZ, UR6 ;  /* 0x00000006ff047e24 */ /* 0x002fe2000f8e00ff */
[----:B------:R-:W-:Y:S01]  /*3c60*/  MOV R5, UR7 ;  /* 0x0000000700057c02 */ /* 0x000fe20008000f00 */
[----:B----4-:R-:W-:-:S02]  /*3c70*/  IMAD.U32 R6, RZ, RZ, UR8 ;  /* 0x00000008ff067e24 */ /* 0x010fc4000f8e00ff */
[----:B------:R-:W-:Y:S01]  /*3c80*/  IMAD.U32 R7, RZ, RZ, UR9 ;  /* 0x00000009ff077e24 */ /* 0x000fe2000f8e00ff */
[----:B-----5:R-:W-:Y:S01]  /*3c90*/  MOV R10, UR4 ;  /* 0x00000004000a7c02 */ /* 0x020fe20008000f00 */
[----:B--2---:R-:W-:-:S07]  /*3ca0*/  IMAD.U32 R11, RZ, RZ, UR5 ;  /* 0x00000005ff0b7e24 */ /* 0x004fce000f8e00ff */
[----:B------:R-:W-:-:S07]  /*3cb0*/  LEPC R20, `(.L_x_77) ;  /* 0x000000001014794e */ /* 0x000fce0000000000 */
[----:B0--3--:R-:W-:Y:S05]  /*3cc0*/  CALL.ABS.NOINC R2 ;  /* 0x0000000002007343 */ /* 0x009fea0003c00000 */
.L_x_77:
[----:B------:R-:W-:Y:S05]  /*3cd0*/  BRA `(.L_x_47) ;  /* 0x00000000004c7947 */ /* 0x000fea0003800000 */
.L_x_76:
[----:B------:R-:W1:Y:S02]  /*3ce0*/  I2F.S64 R54, R54 ;  /* 0x0000003600367312 */ /* 0x000e640000301400 */
[----:B-1----:R-:W-:-:S04]  /*3cf0*/  SHF.R.U32.HI R4, RZ, 0x17, R54 ;  /* 0x00000017ff047819 */ /* 0x002fc80000011636 */
[----:B------:R-:W-:-:S04]  /*3d00*/  LOP3.LUT R5, R4, 0xff, RZ, 0xc0, !PT ;  /* 0x000000ff04057812 */ /* 0x000fc800078ec0ff */
[----:B------:R-:W-:-:S13]  /*3d10*/  ISETP.NE.AND P1, PT, R5, 0xff, PT ;  /* 0x000000ff0500780c */ /* 0x000fda0003f25270 */
[--C-:B------:R-:W-:Y:S02]  /*3d20*/  @P1 SHF.R.U32.HI R0, RZ, 0x16, R54.reuse ;  /* 0x00000016ff001819 */ /* 0x100fe40000011636 */
[----:B------:R-:W-:Y:S01]  /*3d30*/  @P1 LOP3.LUT P0, RZ, R5, 0x3fffff, R54, 0xf8, !PT ;  /* 0x003fffff05ff1812 */ /* 0x000fe2000780f836 */
[----:B------:R-:W-:Y:S01]  /*3d40*/  IMAD.MOV.U32 R5, RZ, RZ, 0xff ;  /* 0x000000ffff057424 */ /* 0x000fe200078e00ff */
[----:B------:R-:W-:-:S04]  /*3d50*/  @P1 LOP3.LUT R0, R0, 0x1, RZ, 0xc0, !PT ;  /* 0x0000000100001812 */ /* 0x000fc800078ec0ff */
[----:B------:R-:W-:Y:S02]  /*3d60*/  @P1 ISETP.EQ.U32.AND P2, PT, R0, 0x1, P0 ;  /* 0x000000010000180c */ /* 0x000fe40000742070 */
[----:B------:R-:W-:Y:S02]  /*3d70*/  PLOP3.LUT P0, PT, PT, PT, PT, 0x80, 0x8 ;  /* 0x000000000008781c */ /* 0x000fe40003f0f070 */
[----:B------:R-:W-:Y:S02]  /*3d80*/  @P1 PLOP3.LUT P0, PT, P2, PT, PT, 0x80, 0x8 ;  /* 0x000000000008181c */ /* 0x000fe4000170f070 */
[----:B------:R-:W-:-:S11]  /*3d90*/  @P1 IADD3 R0, PT, PT, R4, 0x1, RZ ;  /* 0x0000000104001810 */ /* 0x000fd60007ffe0ff */
[----:B------:R-:W-:-:S04]  /*3da0*/  @!P0 IMAD.MOV R0, RZ, RZ, R4 ;  /* 0x000000ffff008224 */ /* 0x000fc800078e0204 */
[----:B------:R-:W-:-:S05]  /*3db0*/  @P1 IMAD.MOV.U32 R5, RZ, RZ, R0 ;  /* 0x000000ffff051224 */ /* 0x000fca00078e0000 */
[----:B------:R1:W-:Y:S01]  /*3dc0*/  STG.E.U8 desc[UR36][R2.64], R5 ;  /* 0x0000000502007986 */ /* 0x0003e2000c101124 */
[----:B------:R-:W-:Y:S05]  /*3dd0*/  BRA `(.L_x_47) ;  /* 0x00000000000c7947 */ /* 0x000fea0003800000 */
.L_x_75:
[----:B------:R1:W-:Y:S01]  /*3de0*/  STG.E.64 desc[UR36][R2.64], R54 ;  /* 0x0000003602007986 */ /* 0x0003e2000c101b24 */
[----:B------:R-:W-:Y:S05]  /*3df0*/  BRA `(.L_x_47) ;  /* 0x0000000000047947 */ /* 0x000fea0003800000 */
.L_x_74:
[----:B------:R4:W-:Y:S02]  /*3e00*/  STG.E desc[UR36][R2.64], R54 ;  /* 0x0000003602007986 */ /* 0x0009e4000c101924 */
.L_x_47:
[----:B------:R-:W-:-:S07]  /*3e10*/  IADD3 R17, PT, PT, R17, 0x80, RZ ;  /* 0x0000008011117810 */ /* 0x000fce0007ffe0ff */
.L_x_1:
[----:B------:R-:W-:Y:S05]  /*3e20*/  BSYNC.RECONVERGENT B6 ;  /* 0x0000000000067941 */ /* 0x000fea0003800200 */
.L_x_0:
[----:B------:R-:W5:Y:S01]  /*3e30*/  LDCU UR4, c[0x0][0x380] ;  /* 0x00007000ff0477ac */ /* 0x000f620008000800 */
[----:B------:R-:W-:Y:S01]  /*3e40*/  BSSY.RECONVERGENT B6, `(.L_x_78) ;  /* 0x00003cf000067945 */ /* 0x000fe20003800200 */
[----:B-----5:R-:W-:-:S13]  /*3e50*/  ISETP.GE.AND P0, PT, R17, UR4, PT ;  /* 0x0000000411007c0c */ /* 0x020fda000bf06270 */
[----:B------:R-:W-:Y:S05]  /*3e60*/  @P0 BRA `(.L_x_79) ;  /* 0x0000003c00300947 */ /* 0x000fea0003800000 */
[----:B------:R-:W5:Y:S01]  /*3e70*/  LDCU UR4, c[0x0][0x388] ;  /* 0x00007100ff0477ac */ /* 0x000f620008000800 */
[----:B-123--:R-:W-:Y:S02]  /*3e80*/  IMAD.MOV.U32 R0, RZ, RZ, RZ ;  /* 0x000000ffff007224 */ /* 0x00efe400078e00ff */
[----:B----4-:R-:W-:Y:S01]  /*3e90*/  IMAD.MOV.U32 R2, RZ, RZ, RZ ;  /* 0x000000ffff027224 */ /* 0x010fe200078e00ff */
[----:B-----5:R-:W-:-:S09]  /*3ea0*/  UISETP.NE.AND UP0, UPT, UR4, URZ, UPT ;  /* 0x000000ff0400728c */ /* 0x020fd2000bf05270 */
[----:B------:R-:W-:Y:S05]  /*3eb0*/  BRA.U !UP0, `(.L_x_80) ;  /* 0x0000001108a87547 */ /* 0x000fea000b800000 */
[----:B------:R-:W1:Y:S01]  /*3ec0*/  LDCU.64 UR4, c[0x0][0x390] ;  /* 0x00007200ff0477ac */ /* 0x000e620008000a00 */
[----:B------:R-:W-:Y:S01]  /*3ed0*/  HFMA2 R16, -RZ, RZ, 0, 0 ;  /* 0x00000000ff107431 */ /* 0x000fe200000001ff */
[----:B------:R-:W2:Y:S01]  /*3ee0*/  LDCU UR6, c[0x0][0x38c] ;  /* 0x00007180ff0677ac */ /* 0x000ea20008000800 */
[----:B------:R-:W3:Y:S01]  /*3ef0*/  LDCU.64 UR8, c[0x0][0x4b8] ;  /* 0x00009700ff0877ac */ /* 0x000ee20008000a00 */
[----:B------:R-:W-:Y:S02]  /*3f00*/  UISETP.NE.AND UP0, UPT, UR44, URZ, UPT ;  /* 0x000000ff2c00728c */ /* 0x000fe4000bf05270 */
[----:B-1----:R-:W-:-:S05]  /*3f10*/  IMAD.HI.U32 R4, R17, UR4, R16 ;  /* 0x0000000411047c27 */ /* 0x002fca000f8e0010 */
[----:B------:R-:W-:-:S05]  /*3f20*/  SHF.R.U32.HI R5, RZ, UR5, R4 ;  /* 0x00000005ff057c19 */ /* 0x000fca0008011604 */
[----:B------:R-:W-:-:S04]  /*3f30*/  IMAD.MOV R0, RZ, RZ, -R5 ;  /* 0x000000ffff007224 */ /* 0x000fc800078e0a05 */
[----:B--2---:R-:W-:-:S04]  /*3f40*/  IMAD R0, R0, UR6, R17 ;  /* 0x0000000600007c24 */ /* 0x004fc8000f8e0211 */
[C---:B---3--:R-:W-:Y:S02]  /*3f50*/  IMAD R2, R0.reuse, UR8, RZ ;  /* 0x0000000800027c24 */ /* 0x048fe4000f8e02ff */
[----:B------:R-:W-:Y:S01]  /*3f60*/  IMAD R0, R0, UR9, RZ ;  /* 0x0000000900007c24 */ /* 0x000fe2000f8e02ff */
[----:B------:R-:W-:Y:S06]  /*3f70*/  BRA.U !UP0, `(.L_x_80) ;  /* 0x0000001108787547 */ /* 0x000fec000b800000 */
[----:B------:R-:W1:Y:S01]  /*3f80*/  LDCU.64 UR6, c[0x0][0x398] ;  /* 0x00007300ff0677ac */ /* 0x000e620008000a00 */
[----:B------:R-:W-:Y:S01]  /*3f90*/  IMAD.MOV.U32 R4, RZ, RZ, RZ ;  /* 0x000000ffff047224 */ /* 0x000fe200078e00ff */
[----:B------:R-:W2:Y:S01]  /*3fa0*/  LDCU UR4, c[0x0][0x3a0] ;  /* 0x00007400ff0477ac */ /* 0x000ea20008000800 */
[----:B------:R-:W3:Y:S01]  /*3fb0*/  LDCU.64 UR8, c[0x0][0x4c0] ;  /* 0x00009800ff0877ac */ /* 0x000ee20008000a00 */
[----:B------:R-:W-:Y:S01]  /*3fc0*/  UISETP.NE.AND UP0, UPT, UR39, 0x2, UPT ;  /* 0x000000022700788c */ /* 0x000fe2000bf05270 */
[----:B-1----:R-:W-:-:S05]  /*3fd0*/  IMAD.HI.U32 R6, R5, UR7, R4 ;  /* 0x0000000705067c27 */ /* 0x002fca000f8e0004 */
[----:B--2---:R-:W-:-:S04]  /*3fe0*/  SHF.R.U32.HI R7, RZ, UR4, R6 ;  /* 0x00000004ff077c19 */ /* 0x004fc80008011606 */
[----:B------:R-:W-:-:S05]  /*3ff0*/  IADD3 R3, PT, PT, -R7, RZ, RZ ;  /* 0x000000ff07037210 */ /* 0x000fca0007ffe1ff */
[----:B------:R-:W-:-:S04]  /*4000*/  IMAD R5, R3, UR6, R5 ;  /* 0x0000000603057c24 */ /* 0x000fc8000f8e0205 */
[C---:B---3--:R-:W-:Y:S02]  /*4010*/  IMAD R2, R5.reuse, UR8, R2 ;  /* 0x0000000805027c24 */ /* 0x048fe4000f8e0202 */
[----:B------:R-:W-:Y:S01]  /*4020*/  IMAD R0, R5, UR9, R0 ;  /* 0x0000000905007c24 */ /* 0x000fe2000f8e0200 */
[----:B------:R-:W-:Y:S06]  /*4030*/  BRA.U !UP0, `(.L_x_80) ;  /* 0x0000001108487547 */ /* 0x000fec000b800000 */
[----:B------:R-:W1:Y:S01]  /*4040*/  LDCU.64 UR4, c[0x0][0x3a8] ;  /* 0x00007500ff0477ac */ /* 0x000e620008000a00 */
[----:B------:R-:W-:Y:S01]  /*4050*/  IMAD.MOV.U32 R6, RZ, RZ, RZ ;  /* 0x000000ffff067224 */ /* 0x000fe200078e00ff */
[----:B------:R-:W2:Y:S01]  /*4060*/  LDCU UR6, c[0x0][0x3a4] ;  /* 0x00007480ff0677ac */ /* 0x000ea20008000800 */
[----:B------:R-:W3:Y:S01]  /*4070*/  LDCU.64 UR8, c[0x0][0x4c8] ;  /* 0x00009900ff0877ac */ /* 0x000ee20008000a00 */
[----:B------:R-:W-:Y:S01]  /*4080*/  UISETP.NE.AND UP0, UPT, UR39, 0x3, UPT ;  /* 0x000000032700788c */ /* 0x000fe2000bf05270 */
[----:B-1----:R-:W-:-:S05]  /*4090*/  IMAD.HI.U32 R4, R7, UR4, R6 ;  /* 0x0000000407047c27 */ /* 0x002fca000f8e0006 */
[----:B------:R-:W-:-:S05]  /*40a0*/  SHF.R.U32.HI R5, RZ, UR5, R4 ;  /* 0x00000005ff057c19 */ /* 0x000fca0008011604 */
[----:B------:R-:W-:-:S04]  /*40b0*/  IMAD.MOV R3, RZ, RZ, -R5 ;  /* 0x000000ffff037224 */ /* 0x000fc800078e0a05 */
[----:B--2---:R-:W-:-:S04]  /*40c0*/  IMAD R7, R3, UR6, R7 ;  /* 0x0000000603077c24 */ /* 0x004fc8000f8e0207 */
[C---:B---3--:R-:W-:Y:S02]  /*40d0*/  IMAD R2, R7.reuse, UR8, R2 ;  /* 0x0000000807027c24 */ /* 0x048fe4000f8e0202 */
[----:B------:R-:W-:Y:S01]  /*40e0*/  IMAD R0, R7, UR9, R0 ;  /* 0x0000000907007c24 */ /* 0x000fe2000f8e0200 */
[----:B------:R-:W-:Y:S06]  /*40f0*/  BRA.U !UP0, `(.L_x_80) ;  /* 0x0000001108187547 */ /* 0x000fec000b800000 */
[----:B------:R-:W1:Y:S01]  /*4100*/  LDCU.64 UR6, c[0x0][0x3b0] ;  /* 0x00007600ff0677ac */ /* 0x000e620008000a00 */
[----:B------:R-:W-:Y:S01]  /*4110*/  MOV R4, RZ ;  /* 0x000000ff00047202 */ /* 0x000fe20000000f00 */
[----:B------:R-:W2:Y:S01]  /*4120*/  LDCU UR4, c[0x0][0x3b8] ;  /* 0x00007700ff0477ac */ /* 0x000ea20008000800 */
[----:B------:R-:W3:Y:S01]  /*4130*/  LDCU.64 UR8, c[0x0][0x4d0] ;  /* 0x00009a00ff0877ac */ /* 0x000ee20008000a00 */
[----:B------:R-:W-:Y:S02]  /*4140*/  UISETP.NE.AND UP0, UPT, UR39, 0x4, UPT ;  /* 0x000000042700788c */ /* 0x000fe4000bf05270 */
[----:B-1----:R-:W-:-:S05]  /*4150*/  IMAD.HI.U32 R6, R5, UR7, R4 ;  /* 0x0000000705067c27 */ /* 0x002fca000f8e0004 */
[----:B--2---:R-:W-:-:S05]  /*4160*/  SHF.R.U32.HI R7, RZ, UR4, R6 ;  /* 0x00000004ff077c19 */ /* 0x004fca0008011606 */
[----:B------:R-:W-:-:S04]  /*4170*/  IMAD.MOV R3, RZ, RZ, -R7 ;  /* 0x000000ffff037224 */ /* 0x000fc800078e0a07 */
        /* <DEDUP_REMOVED lines=10> */
[----:B------:R-:W-:-:S04]  /*4220*/  SHF.R.U32.HI R5, RZ, UR5, R4 ;  /* 0x00000005ff057c19 */ /* 0x000fc80008011604 */
[----:B------:R-:W-:-:S05]  /*4230*/  IADD3 R3, PT, PT, -R5, RZ, RZ ;  /* 0x000000ff05037210 */ /* 0x000fca0007ffe1ff */
[----:B--2---:R-:W-:-:S04]  /*4240*/  IMAD R7, R3, UR6, R7 ;  /* 0x0000000603077c24 */ /* 0x004fc8000f8e0207 */
        /* <DEDUP_REMOVED lines=16> */
[----:B------:R-:W-:Y:S01]  /*4350*/  HFMA2 R6, -RZ, RZ, 0, 0 ;  /* 0x00000000ff067431 */ /* 0x000fe200000001ff */
[----:B------:R-:W2:Y:S01]  /*4360*/  LDCU UR6, c[0x0][0x3d4] ;  /* 0x00007a80ff0677ac */ /* 0x000ea20008000800 */
[----:B------:R-:W3:Y:S01]  /*4370*/  LDCU.64 UR8, c[0x0][0x4e8] ;  /* 0x00009d00ff0877ac */ /* 0x000ee20008000a00 */
[----:B------:R-:W-:Y:S02]  /*4380*/  UISETP.NE.AND UP0, UPT, UR39, 0x7, UPT ;  /* 0x000000072700788c */ /* 0x000fe4000bf05270 */
        /* <DEDUP_REMOVED lines=214> */
[----:B------:R-:W3:Y:S03]  /*50f0*/  LDCU.64 UR8, c[0x0][0x578] ;  /* 0x0000af00ff0877ac */ /* 0x000ee60008000a00 */
[----:B-1----:R-:W-:-:S05]  /*5100*/  IMAD.HI.U32 R3, R7, UR4, R6 ;  /* 0x0000000407037c27 */ /* 0x002fca000f8e0006 */
[----:B------:R-:W-:-:S05]  /*5110*/  SHF.R.U32.HI R3, RZ, UR5, R3 ;  /* 0x00000005ff037c19 */ /* 0x000fca0008011603 */
[----:B------:R-:W-:-:S04]  /*5120*/  IMAD.MOV R3, RZ, RZ, -R3 ;  /* 0x000000ffff037224 */ /* 0x000fc800078e0a03 */
[----:B--2---:R-:W-:-:S04]  /*5130*/  IMAD R7, R3, UR6, R7 ;  /* 0x0000000603077c24 */ /* 0x004fc8000f8e0207 */
[C---:B---3--:R-:W-:Y:S02]  /*5140*/  IMAD R2, R7.reuse, UR8, R2 ;  /* 0x0000000807027c24 */ /* 0x048fe4000f8e0202 */
[----:B------:R-:W-:-:S07]  /*5150*/  IMAD R0, R7, UR9, R0 ;  /* 0x0000000907007c24 */ /* 0x000fce000f8e0200 */
.L_x_80:
        /* <DEDUP_REMOVED lines=17> */
.L_x_84:
[----:B------:R1:W5:Y:S01]  /*5270*/  LDG.E.U8 R4, desc[UR36][R6.64] ;  /* 0x0000002406047981 */ /* 0x000362000c1e1100 */
[----:B------:R-:W-:Y:S01]  /*5280*/  MOV R5, RZ ;  /* 0x000000ff00057202 */ /* 0x000fe20000000f00 */
[----:B------:R-:W-:Y:S06]  /*5290*/  BRA `(.L_x_86) ;  /* 0x0000000c00447947 */ /* 0x000fec0003800000 */
.L_x_83:
        /* <DEDUP_REMOVED lines=8> */
.L_x_88:
[----:B------:R-:W2:Y:S02]  /*5320*/  LDG.E R4, desc[UR36][R6.64] ;  /* 0x0000002406047981 */ /* 0x000ea4000c1e1900 */
[----:B--2---:R-:W-:Y:S01]  /*5330*/  SHF.R.S32.HI R5, RZ, 0x1f, R4 ;  /* 0x0000001fff057819 */ /* 0x004fe20000011404 */
[----:B------:R-:W-:Y:S06]  /*5340*/  BRA `(.L_x_86) ;  /* 0x0000000c00187947 */ /* 0x000fec0003800000 */
.L_x_87:
[----:B------:R-:W2:Y:S02]  /*5350*/  LDG.E.S16 R4, desc[UR36][R6.64] ;  /* 0x0000002406047981 */ /* 0x000ea4000c1e1700 */
[----:B--2---:R-:W-:Y:S01]  /*5360*/  SHF.R.S32.HI R5, RZ, 0x1f, R4 ;  /* 0x0000001fff057819 */ /* 0x004fe20000011404 */
[----:B------:R-:W-:Y:S06]  /*5370*/  BRA `(.L_x_86) ;  /* 0x0000000c000c7947 */ /* 0x000fec0003800000 */
.L_x_82:
[----:B------:R-:W-:-:S09]  /*5380*/  UISETP.GT.AND UP0, UPT, UR4, 0x6, UPT ;  /* 0x000000060400788c */ /* 0x000fd2000bf04270 */
[----:B------:R-:W-:Y:S05]  /*5390*/  BRA.U UP0, `(.L_x_89) ;  /* 0x00000001002c7547 */ /* 0x000fea000b800000 */
[----:B------:R-:W-:-:S09]  /*53a0*/  UISETP.NE.AND UP0, UPT, UR4, 0x5, UPT ;  /* 0x000000050400788c */ /* 0x000fd2000bf05270 */
[----:B------:R-:W-:Y:S05]  /*53b0*/  BRA.U !UP0, `(.L_x_90) ;  /* 0x0000000108147547 */ /* 0x000fea000b800000 */
[----:B------:R-:W-:-:S09]  /*53c0*/  UISETP.NE.AND UP0, UPT, UR4, 0x6, UPT ;  /* 0x000000060400788c */ /* 0x000fd2000bf05270 */
[----:B------:R-:W-:Y:S05]  /*53d0*/  BRA.U UP0, `(.L_x_85) ;  /* 0x00000009009c7547 */ /* 0x000fea000b800000 */
[----:B------:R-:W2:Y:S02]  /*53e0*/  LDG.E R4, desc[UR36][R6.64] ;  /* 0x0000002406047981 */ /* 0x000ea4000c1e1900 */
[----:B--2---:R-:W4:Y:S02]  /*53f0*/  F2I.S64.TRUNC R4, R4 ;  /* 0x0000000400047311 */ /* 0x004f24000020d900 */
[----:B----4-:R-:W-:Y:S05]  /*5400*/  BRA `(.L_x_86) ;  /* 0x0000000800e87947 */ /* 0x010fea0003800000 */
.L_x_90:
[----:B------:R-:W2:Y:S02]  /*5410*/  LDG.E.U16 R6, desc[UR36][R6.64] ;  /* 0x0000002406067981 */ /* 0x000ea4000c1e1500 */
[----:B--2---:R-:W-:-:S06]  /*5420*/  HADD2.F32 R4, -RZ, R6.H0_H0 ;  /* 0x20000006ff047230 */ /* 0x004fcc0000004100 */
[----:B------:R-:W4:Y:S02]  /*5430*/  F2I.S64.TRUNC R4, R4 ;  /* 0x0000000400047311 */ /* 0x000f24000020d900 */
[----:B----4-:R-:W-:Y:S05]  /*5440*/  BRA `(.L_x_86) ;  /* 0x0000000800d87947 */ /* 0x010fea0003800000 */
.L_x_89:
[----:B------:R-:W-:-:S09]  /*5450*/  UISETP.NE.AND UP0, UPT, UR4, 0x7, UPT ;  /* 0x000000070400788c */ /* 0x000fd2000bf05270 */
[----:B------:R-:W-:Y:S05]  /*5460*/  BRA.U !UP0, `(.L_x_91) ;  /* 0x00000001082c7547 */ /* 0x000fea000b800000 */
[----:B------:R-:W-:-:S09]  /*5470*/  UISETP.NE.AND UP0, UPT, UR4, 0x8, UPT ;  /* 0x000000080400788c */ /* 0x000fd2000bf05270 */
[----:B------:R-:W-:Y:S05]  /*5480*/  BRA.U !UP0, `(.L_x_92) ;  /* 0x0000000108147547 */ /* 0x000fea000b800000 */
[----:B------:R-:W-:-:S09]  /*5490*/  UISETP.NE.AND UP0, UPT, UR4, 0x9, UPT ;  /* 0x000000090400788c */ /* 0x000fd2000bf05270 */
[----:B------:R-:W-:Y:S05]  /*54a0*/  BRA.U UP0, `(.L_x_85) ;  /* 0x0000000900687547 */ /* 0x000fea000b800000 */
[----:B------:R-:W2:Y:S02]  /*54b0*/  LDG.E R4, desc[UR36][R6.64] ;  /* 0x0000002406047981 */ /* 0x000ea4000c1e1900 */
[----:B--2---:R-:W4:Y:S02]  /*54c0*/  F2I.S64.TRUNC R4, R4 ;  /* 0x0000000400047311 */ /* 0x004f24000020d900 */
[----:B----4-:R-:W-:Y:S05]  /*54d0*/  BRA `(.L_x_86) ;  /* 0x0000000800b47947 */ /* 0x010fea0003800000 */
.L_x_92:
[----:B------:R-:W2:Y:S02]  /*54e0*/  LDG.E.U16 R6, desc[UR36][R6.64] ;  /* 0x0000002406067981 */ /* 0x000ea4000c1e1500 */
[----:B--2---:R-:W-:-:S06]  /*54f0*/  HADD2.F32 R4, -RZ, R6.H0_H0 ;  /* 0x20000006ff047230 */ /* 0x004fcc0000004100 */
[----:B------:R-:W4:Y:S02]  /*5500*/  F2I.S64.TRUNC R4, R4 ;  /* 0x0000000400047311 */ /* 0x000f24000020d900 */
[----:B----4-:R-:W-:Y:S05]  /*5510*/  BRA `(.L_x_86) ;  /* 0x0000000800a47947 */ /* 0x010fea0003800000 */
.L_x_91:
[----:B------:R-:W2:Y:S02]  /*5520*/  LDG.E.64 R4, desc[UR36][R6.64] ;  /* 0x0000002406047981 */ /* 0x000ea4000c1e1b00 */
[----:B--2---:R-:W4:Y:S02]  /*5530*/  F2I.S64.F64.TRUNC R4, R4 ;  /* 0x0000000400047311 */ /* 0x004f24000030d900 */
[----:B----4-:R-:W-:Y:S05]  /*5540*/  BRA `(.L_x_86) ;  /* 0x0000000800987947 */ /* 0x010fea0003800000 */
.L_x_81:
        /* <DEDUP_REMOVED lines=13> */
.L_x_95:
[----:B------:R-:W2:Y:S02]  /*5620*/  LDG.E.64 R4, desc[UR36][R6.64] ;  /* 0x0000002406047981 */ /* 0x000ea4000c1e1b00 */
[----:B--2---:R-:W4:Y:S02]  /*5630*/  F2I.S64.F64.TRUNC R4, R4 ;  /* 0x0000000400047311 */ /* 0x004f24000030d900 */
[----:B----4-:R-:W-:Y:S05]  /*5640*/  BRA `(.L_x_86) ;  /* 0x0000000800587947 */ /* 0x010fea0003800000 */
.L_x_94:
        /* <DEDUP_REMOVED lines=11> */
[----:B------:R-:W1:Y:S02]  /*5700*/  FLO.U32 R4, R3 ;  /* 0x0000000300047300 */ /* 0x000e6400000e0000 */
[----:B-1----:R-:W-:-:S05]  /*5710*/  IMAD.MOV R4, RZ, RZ, -R4 ;  /* 0x000000ffff047224 */ /* 0x002fca00078e0a04 */
        /* <DEDUP_REMOVED lines=11> */
[----:B------:R4:W1:Y:S02]  /*57d0*/  F2I.S64.TRUNC R4, R3 ;  /* 0x0000000300047311 */ /* 0x000864000020d900 */
[----:B-1--4-:R-:W-:Y:S05]  /*57e0*/  BRA `(.L_x_86) ;  /* 0x0000000400f07947 */ /* 0x012fea0003800000 */
.L_x_97:
[----:B------:R-:W2:Y:S02]  /*57f0*/  LDG.E.U8 R4, desc[UR36][R6.64] ;  /* 0x0000002406047981 */ /* 0x000ea4000c1e1100 */
[C---:B--2---:R-:W-:Y:S01]  /*5800*/  SHF.L.U32 R0, R4.reuse, 0x19, RZ ;  /* 0x0000001904007819 */ /* 0x044fe200000006ff */
[----:B------:R-:W-:-:S03]  /*5810*/  IMAD.SHL.U32 R4, R4, 0x100, RZ ;  /* 0x0000010004047824 */ /* 0x000fc600078e00ff */
[----:B------:R-:W-:-:S13]  /*5820*/  ISETP.GE.U32.AND P0, PT, R0, 0x8000000, PT ;  /* 0x080000000000780c */ /* 0x000fda0003f06070 */
[----:B------:R-:W-:Y:S02]  /*5830*/  @!P0 LOP3.LUT R3, R4, 0x7f00, RZ, 0xc0, !PT ;  /* 0x00007f0004038812 */ /* 0x000fe400078ec0ff */
[----:B------:R-:W-:Y:S02]  /*5840*/  @P0 LEA.HI R0, R0, 0x70000000, RZ, 0x1c ;  /* 0x7000000000000811 */ /* 0x000fe400078fe0ff */
[----:B------:R-:W-:Y:S02]  /*5850*/  @!P0 LOP3.LUT R3, R3, 0x3f000000, RZ, 0xfc, !PT ;  /* 0x3f00000003038812 */ /* 0x000fe400078efcff */
[----:B------:R-:W-:Y:S01]  /*5860*/  PRMT R4, R4, 0x9910, RZ ;  /* 0x0000991004047816 */ /* 0x000fe200000000ff */
[----:B------:R-:W-:Y:S02]  /*5870*/  @P0 FMUL.FTZ R0, R0, 1.9259299443872358531e-34 ;  /* 0x0780000000000820 */ /* 0x000fe40000410000 */
[----:B------:R-:W-:Y:S02]  /*5880*/  @!P0 FADD.FTZ R0, R3, -0.5 ;  /* 0xbf00000003008421 */ /* 0x000fe40000010000 */
[----:B------:R-:W-:-:S05]  /*5890*/  IMAD.MOV.U32 R3, RZ, RZ, R4 ;  /* 0x000000ffff037224 */ /* 0x000fca00078e0004 */
[----:B------:R-:W-:-:S04]  /*58a0*/  LOP3.LUT R0, R0, 0x80000000, R3, 0xf8, !PT ;  /* 0x8000000000007812 */ /* 0x000fc800078ef803 */
[----:B------:R4:W1:Y:S02]  /*58b0*/  F2I.S64.TRUNC R4, R0 ;  /* 0x0000000000047311 */ /* 0x000864000020d900 */
[----:B-1--4-:R-:W-:Y:S05]  /*58c0*/  BRA `(.L_x_86) ;  /* 0x0000000400b87947 */ /* 0x012fea0003800000 */
.L_x_96:
[----:B------:R-:W2:Y:S02]  /*58d0*/  LDG.E.U16 R4, desc[UR36][R6.64] ;  /* 0x0000002406047981 */ /* 0x000ea4000c1e1500 */
[----:B--2---:R-:W-:-:S06]  /*58e0*/  SHF.L.U32 R4, R4, 0x10, RZ ;  /* 0x0000001004047819 */ /* 0x004fcc00000006ff */
[----:B------:R-:W4:Y:S02]  /*58f0*/  F2I.S64.TRUNC R4, R4 ;  /* 0x0000000400047311 */ /* 0x000f24000020d900 */
[----:B----4-:R-:W-:Y:S05]  /*5900*/  BRA `(.L_x_86) ;  /* 0x0000000400a87947 */ /* 0x010fea0003800000 */
.L_x_93:
        /* <DEDUP_REMOVED lines=11> */
.L_x_100:
        /* <DEDUP_REMOVED lines=15> */
[----:B------:R-:W1:Y:S02]  /*5ab0*/  FLO.U32 R4, R0 ;  /* 0x0000000000047300 */ /* 0x000e6400000e0000 */
[----:B-1----:R-:W-:-:S04]  /*5ac0*/  IADD3 R4, PT, PT, -R4, 0x1f, RZ ;  /* 0x0000001f04047810 */ /* 0x002fc80007ffe1ff */
[----:B------:R-:W-:Y:S01]  /*5ad0*/  IADD3 R3, PT, PT, R3, 0x1d, -R4 ;  /* 0x0000001d03037810 */ /* 0x000fe20007ffe804 */
[----:B------:R-:W-:-:S05]  /*5ae0*/  VIADD R5, R4, 0xffffffe4 ;  /* 0xffffffe404057836 */ /* 0x000fca0000000000 */
[----:B------:R-:W-:-:S04]  /*5af0*/  SHF.L.U32 R5, R0, R5, RZ ;  /* 0x0000000500057219 */ /* 0x000fc800000006ff */
[----:B------:R-:W-:-:S07]  /*5b00*/  LOP3.LUT R0, R5, 0x7, RZ, 0xc0, !PT ;  /* 0x0000000705007812 */ /* 0x000fce00078ec0ff */
.L_x_104:
[----:B------:R-:W-:Y:S05]  /*5b10*/  BSYNC.RECONVERGENT B1 ;  /* 0x0000000000017941 */ /* 0x000fea0003800200 */
.L_x_103:
[----:B------:R-:W-:Y:S02]  /*5b20*/  SHF.L.U32 R0, R0, 0x14, RZ ;  /* 0x0000001400007819 */ /* 0x000fe400000006ff */
[----:B------:R-:W-:-:S04]  /*5b30*/  LEA R3, R3, 0x3b800000, 0x17 ;  /* 0x3b80000003037811 */ /* 0x000fc800078eb8ff */
[----:B------:R-:W-:-:S07]  /*5b40*/  LOP3.LUT R4, R3, R0, R7, 0xfe, !PT ;  /* 0x0000000003047212 */ /* 0x000fce00078efe07 */
.L_x_102:
[----:B------:R-:W-:Y:S05]  /*5b50*/  BSYNC.RECONVERGENT B0 ;  /* 0x0000000000007941 */ /* 0x000fea0003800200 */
.L_x_101:
[----:B------:R-:W2:Y:S02]  /*5b60*/  F2I.S64.TRUNC R4, R4 ;  /* 0x0000000400047311 */ /* 0x000ea4000020d900 */
[----:B--2---:R-:W-:Y:S05]  /*5b70*/  BRA `(.L_x_86) ;  /* 0x00000004000c7947 */ /* 0x004fea0003800000 */
.L_x_99:
        /* <DEDUP_REMOVED lines=21> */
.L_x_108:
[----:B------:R-:W-:Y:S05]  /*5cd0*/  BSYNC.RECONVERGENT B1 ;  /* 0x0000000000017941 */ /* 0x000fea0003800200 */
.L_x_107:
[----:B------:R-:W-:Y:S01]  /*5ce0*/  IMAD.SHL.U32 R0, R0, 0x200000, RZ ;  /* 0x0020000000007824 */ /* 0x000fe200078e00ff */
[----:B------:R-:W-:-:S04]  /*5cf0*/  LEA R3, R3, 0x37800000, 0x17 ;  /* 0x3780000003037811 */ /* 0x000fc800078eb8ff */
[----:B------:R-:W-:-:S07]  /*5d00*/  LOP3.LUT R4, R3, R0, R7, 0xfe, !PT ;  /* 0x0000000003047212 */ /* 0x000fce00078efe07 */
.L_x_106:
[----:B------:R-:W-:Y:S05]  /*5d10*/  BSYNC.RECONVERGENT B0 ;  /* 0x0000000000007941 */ /* 0x000fea0003800200 */
.L_x_105:
[----:B------:R-:W2:Y:S02]  /*5d20*/  F2I.S64.TRUNC R4, R4 ;  /* 0x0000000400047311 */ /* 0x000ea4000020d900 */
[----:B--2---:R-:W-:Y:S05]  /*5d30*/  BRA `(.L_x_86) ;  /* 0x00000000009c7947 */ /* 0x004fea0003800000 */
.L_x_98:
[----:B------:R-:W-:-:S09]  /*5d40*/  UISETP.NE.AND UP0, UPT, UR4, 0x1c, UPT ;  /* 0x0000001c0400788c */ /* 0x000fd2000bf05270 */
[----:B------:R-:W-:Y:S05]  /*5d50*/  BRA.U !UP0, `(.L_x_109) ;  /* 0x00000001088c7547 */ /* 0x000fea000b800000 */
[----:B------:R-:W-:-:S09]  /*5d60*/  UISETP.NE.AND UP0, UPT, UR4, 0x1d, UPT ;  /* 0x0000001d0400788c */ /* 0x000fd2000bf05270 */
[----:B------:R-:W-:Y:S05]  /*5d70*/  BRA.U !UP0, `(.L_x_110) ;  /* 0x00000001087c7547 */ /* 0x000fea000b800000 */
[----:B------:R-:W-:-:S09]  /*5d80*/  UISETP.NE.AND UP0, UPT, UR4, 0x2c, UPT ;  /* 0x0000002c0400788c */ /* 0x000fd2000bf05270 */
[----:B------:R-:W-:Y:S05]  /*5d90*/  BRA.U UP0, `(.L_x_85) ;  /* 0x00000001002c7547 */ /* 0x000fea000b800000 */
[----:B------:R-:W2:Y:S01]  /*5da0*/  LDG.E.U8 R6, desc[UR36][R6.64] ;  /* 0x0000002406067981 */ /* 0x000ea2000c1e1100 */
[----:B------:R-:W-:Y:S01]  /*5db0*/  BSSY.RECONVERGENT B0, `(.L_x_111) ;  /* 0x0000007000007945 */ /* 0x000fe20003800200 */
[----:B------:R-:W-:Y:S01]  /*5dc0*/  HFMA2 R4, -RZ, RZ, 3.814697265625e-06, 0 ;  /* 0x00400000ff047431 */ /* 0x000fe200000001ff */
[----:B--2---:R-:W-:-:S13]  /*5dd0*/  ISETP.NE.AND P0, PT, R6, RZ, PT ;  /* 0x000000ff0600720c */ /* 0x004fda0003f05270 */
[----:B------:R-:W-:Y:S05]  /*5de0*/  @!P0 BRA `(.L_x_112) ;  /* 0x00000000000c8947 */ /* 0x000fea0003800000 */
[----:B------:R-:W-:-:S13]  /*5df0*/  ISETP.NE.AND P0, PT, R6, 0xff, PT ;  /* 0x000000ff0600780c */ /* 0x000fda0003f05270 */
[----:B------:R-:W-:Y:S02]  /*5e00*/  @!P0 IMAD.MOV.U32 R4, RZ, RZ, 0x7f800001 ;  /* 0x7f800001ff048424 */ /* 0x000fe400078e00ff */
[----:B------:R-:W-:-:S07]  /*5e10*/  @P0 IMAD.SHL.U32 R4, R6, 0x800000, RZ ;  /* 0x0080000006040824 */ /* 0x000fce00078e00ff */
.L_x_112:
[----:B------:R-:W-:Y:S05]  /*5e20*/  BSYNC.RECONVERGENT B0 ;  /* 0x0000000000007941 */ /* 0x000fea0003800200 */
.L_x_111:
[----:B------:R-:W3:Y:S02]  /*5e30*/  F2I.S64.TRUNC R4, R4 ;  /* 0x0000000400047311 */ /* 0x000ee4000020d900 */
[----:B---3--:R-:W-:Y:S05]  /*5e40*/  BRA `(.L_x_86) ;  /* 0x0000000000587947 */ /* 0x008fea0003800000 */
.L_x_85:
[----:B------:R-:W-:Y:S01]  /*5e50*/  MOV R0, 0x0 ;  /* 0x0000000000007802 */ /* 0x000fe20000000f00 */
[----:B------:R-:W1:Y:S01]  /*5e60*/  LDCU.64 UR4, c[0x4][0xf8] ;  /* 0x01001f00ff0477ac */ /* 0x000e620008000a00 */
[----:B------:R-:W-:Y:S02]  /*5e70*/  HFMA2 R8, -RZ, RZ, 0, 4.64916229248046875e-06 ;  /* 0x0000004eff087431 */ /* 0x000fe400000001ff */
[----:B------:R-:W-:Y:S01]  /*5e80*/  IMAD.MOV.U32 R12, RZ, RZ, 0x1 ;  /* 0x00000001ff0c7424 */ /* 0x000fe200078e00ff */
[----:B0-----:R0:W2:Y:S01]  /*5e90*/  LDC.64 R14, c[0x4][R0] ;  /* 0x01000000000e7b82 */ /* 0x0010a20000000a00 */
[----:B------:R-:W3:Y:S01]  /*5ea0*/  LDCU.64 UR6, c[0x4][0x100] ;  /* 0x01002000ff0677ac */ /* 0x000ee20008000a00 */
[----:B------:R-:W-:Y:S01]  /*5eb0*/  IMAD.MOV.U32 R13, RZ, RZ, RZ ;  /* 0x000000ffff0d7224 */ /* 0x000fe200078e00ff */
[----:B------:R-:W4:Y:S01]  /*5ec0*/  LDCU.64 UR8, c[0x4][0x8] ;  /* 0x01000100ff0877ac */ /* 0x000f220008000a00 */
[----:B-1----:R-:W-:Y:S01]  /*5ed0*/  MOV R4, UR4 ;  /* 0x0000000400047c02 */ /* 0x002fe20008000f00 */
[----:B------:R-:W-:-:S02]  /*5ee0*/  IMAD.U32 R5, RZ, RZ, UR5 ;  /* 0x00000005ff057e24 */ /* 0x000fc4000f8e00ff */
[----:B---3--:R-:W-:Y:S01]  /*5ef0*/  IMAD.U32 R6, RZ, RZ, UR6 ;  /* 0x00000006ff067e24 */ /* 0x008fe2000f8e00ff */
[----:B------:R-:W-:Y:S01]  /*5f00*/  MOV R7, UR7 ;  /* 0x0000000700077c02 */ /* 0x000fe20008000f00 */
[----:B----4-:R-:W-:Y:S02]  /*5f10*/  IMAD.U32 R10, RZ, RZ, UR8 ;  /* 0x00000008ff0a7e24 */ /* 0x010fe4000f8e00ff */
[----:B0-----:R-:W-:-:S07]  /*5f20*/  IMAD.U32 R11, RZ, RZ, UR9 ;  /* 0x00000009ff0b7e24 */ /* 0x001fce000f8e00ff */
[----:B------:R-:W-:-:S07]  /*5f30*/  LEPC R20, `(.L_x_113) ;  /* 0x000000001014794e */ /* 0x000fce0000000000 */
[----:B--2---:R-:W-:Y:S05]  /*5f40*/  CALL.ABS.NOINC R14 ;  /* 0x000000000e007343 */ /* 0x004fea0003c00000 */
.L_x_113:
[----:B------:R-:W-:Y:S01]  /*5f50*/  CS2R R4, SRZ ;  /* 0x0000000000047805 */ /* 0x000fe2000001ff00 */
[----:B------:R-:W-:Y:S06]  /*5f60*/  BRA `(.L_x_86) ;  /* 0x0000000000107947 */ /* 0x000fec0003800000 */
.L_x_110:
[----:B------:R3:W5:Y:S01]  /*5f70*/  LDG.E.64 R4, desc[UR36][R6.64] ;  /* 0x0000002406047981 */ /* 0x000762000c1e1b00 */
[----:B------:R-:W-:Y:S05]  /*5f80*/  BRA `(.L_x_86) ;  /* 0x0000000000087947 */ /* 0x000fea0003800000 */
.L_x_109:
[----:B------:R2:W5:Y:S01]  /*5f90*/  LDG.E R4, desc[UR36][R6.64] ;  /* 0x0000002406047981 */ /* 0x000562000c1e1900 */
[----:B------:R-:W-:-:S07]  /*5fa0*/  MOV R5, RZ ;  /* 0x000000ff00057202 */ /* 0x000fce0000000f00 */
.L_x_86:
[----:B-1234-:R-:W1:Y:S01]  /*5fb0*/  LDC.64 R6, c[0x0][0x5a0] ;  /* 0x00016800ff067b82 */ /* 0x01ee620000000a00 */
[----:B------:R-:W2:Y:S01]  /*5fc0*/  LDCU.64 UR4, c[0x0][0x598] ;  /* 0x0000b300ff0477ac */ /* 0x000ea20008000a00 */
[----:B------:R-:W-:Y:S01]  /*5fd0*/  CS2R R54, SRZ ;  /* 0x0000000000367805 */ /* 0x000fe2000001ff00 */
[----:B--2--5:R-:W-:Y:S02]  /*5fe0*/  IMAD R3, R5, UR4, RZ ;  /* 0x0000000405037c24 */ /* 0x024fe4000f8e02ff */
[----:B------:R-:W-:Y:S01]  /*5ff0*/  IMAD.WIDE.U32 R10, R4, UR4, RZ ;  /* 0x00000004040a7c25 */ /* 0x000fe2000f8e00ff */
[----:B-1----:R-:W-:-:S03]  /*6000*/  ISETP.GE.U32.AND P0, PT, R6, 0x1, PT ;  /* 0x000000010600780c */ /* 0x002fc60003f06070 */
[----:B------:R-:W-:Y:S01]  /*6010*/  IMAD R3, R4, UR5, R3 ;  /* 0x0000000504037c24 */ /* 0x000fe2000f8e0203 */
[----:B------:R-:W-:-:S13]  /*6020*/  ISETP.GE.AND.EX P0, PT, R7, RZ, PT, P0 ;  /* 0x000000ff0700720c */ /* 0x000fda0003f06300 */
[----:B------:R-:W-:Y:S05]  /*6030*/  @!P0 BRA `(.L_x_114) ;  /* 0x0000000c003c8947 */ /* 0x000fea0003800000 */
[----:B0-----:R-:W0:Y:S01]  /*6040*/  LDC.64 R14, c[0x0][0x5b0] ;  /* 0x00016c00ff0e7b82 */ /* 0x001e220000000a00 */
[----:B------:R-:W-:Y:S01]  /*6050*/  ISETP.GE.U32.AND P0, PT, R6, 0x8, PT ;  /* 0x000000080600780c */ /* 0x000fe20003f06070 */
[----:B------:R-:W-:Y:S02]  /*6060*/  IMAD.IADD R13, R11, 0x1, R3 ;  /* 0x000000010b0d7824 */ /* 0x000fe400078e0203 */
[----:B------:R-:W-:Y:S02]  /*6070*/  HFMA2 R3, -RZ, RZ, 0, 0 ;  /* 0x00000000ff037431 */ /* 0x000fe400000001ff */
        /* <DEDUP_REMOVED lines=22> */
.L_x_116:
        /* <DEDUP_REMOVED lines=37> */
[----:B0-----:R-:W-:Y:S02]  /*6430*/  IADD3 R18, P2, PT, R18, 0x40, RZ ;  /* 0x0000004012127810 */ /* 0x001fe40007f5e0ff */
[----:B------:R-:W-:Y:S02]  /*6440*/  IADD3.X R5, PT, PT, R5, R8, RZ, P1, !PT ;  /* 0x0000000805057210 */ /* 0x000fe40000ffe4ff */
[----:B------:R-:W-:Y:S01]  /*6450*/  IADD3.X R19, PT, PT, RZ, R19, RZ, P2, !PT ;  /* 0x00000013ff137210 */ /* 0x000fe200017fe4ff */
        /* <DEDUP_REMOVED lines=30> */
[----:B------:R-:W-:-:S04]  /*6640*/  IMAD R25, R23, R24, R25 ;  /* 0x0000001817197224 */ /* 0x000fc800078e0219 */
[----:B------:R-:W-:Y:S01]  /*6650*/  IMAD.IADD R55, R55, 0x1, R25 ;  /* 0x0000000137377824 */ /* 0x000fe200078e0219 */
[----:B------:R-:W-:Y:S06]  /*6660*/  @P0 BRA `(.L_x_116) ;  /* 0xfffffff800dc0947 */ /* 0x000fec000383ffff */
[----:B------:R-:W-:Y:S05]  /*6670*/  BSYNC.RECONVERGENT B0 ;  /* 0x0000000000007941 */ /* 0x000fea0003800200 */
.L_x_115:
        /* <DEDUP_REMOVED lines=23> */
[----:B------:R-:W2:Y:S01]  /*67f0*/  LDG.E.64 R32, desc[UR36][R22.64] ;  /* 0x0000002416207981 */ /* 0x000ea2000c1e1b00 */
        /* <DEDUP_REMOVED lines=8> */
[----:B------:R-:W-:-:S03]  /*6880*/  IADD3.X R39, PT, PT, R37, R5, RZ, P0, !PT ;  /* 0x0000000525277210 */ /* 0x000fc600007fe4ff */
[----:B------:R-:W5:Y:S04]  /*6890*/  LDG.E.64 R8, desc[UR36][R28.64+0x18] ;  /* 0x000018241c087981 */ /* 0x000f68000c1e1b00 */
[----:B------:R-:W5:Y:S01]  /*68a0*/  LDG.E.64 R22, desc[UR36][R38.64] ;  /* 0x0000002426167981 */ /* 0x000f62000c1e1b00 */
[----:B------:R-:W-:-:S04]  /*68b0*/  IADD3 R4, P0, PT, R4, 0x4, RZ ;  /* 0x0000000404047810 */ /* 0x000fc80007f1e0ff */
[----:B------:R-:W-:Y:S01]  /*68c0*/  IADD3.X R3, PT, PT, RZ, R3, RZ, P0, !PT ;  /* 0x00000003ff037210 */ /* 0x000fe200007fe4ff */
        /* <DEDUP_REMOVED lines=14> */
[----:B------:R-:W-:-:S04]  /*69b0*/  IMAD.WIDE.U32 R54, R8, R22, R18 ;  /* 0x0000001608367225 */ /* 0x000fc800078e0012 */
[----:B------:R-:W-:-:S07]  /*69c0*/  IMAD.IADD R55, R55, 0x1, R7 ;  /* 0x0000000137377824 */ /* 0x000fce00078e0207 */
.L_x_117:
        /* <DEDUP_REMOVED lines=8> */
[----:B------:R-:W-:Y:S01]  /*6a50*/  MOV R6, R10 ;  /* 0x0000000a00067202 */ /* 0x000fe20000000f00 */
[-C--:B0-----:R-:W-:Y:S01]  /*6a60*/  IMAD R0, R3, R14.reuse, RZ ;  /* 0x0000000e03007224 */ /* 0x081fe200078e02ff */
        /* <DEDUP_REMOVED lines=15> */
[----:B------:R-:W-:-:S04]  /*6b60*/  IADD3 R4, P1, PT, R4, 0x2, RZ ;  /* 0x0000000204047810 */ /* 0x000fc80007f3e0ff */
        /* <DEDUP_REMOVED lines=8> */
[----:B------:R-:W-:-:S07]  /*6bf0*/  IMAD.IADD R55, R55, 0x1, R5 ;  /* 0x0000000137377824 */ /* 0x000fce00078e0205 */
.L_x_118:
[----:B------:R-:W-:Y:S05]  /*6c00*/  @P0 BRA `(.L_x_114) ;  /* 0x0000000000480947 */ /* 0x000fea0003800000 */
        /* <DEDUP_REMOVED lines=18> */
.L_x_114:
[----:B------:R-:W1:Y:S01]  /*6d30*/  LDCU.64 UR6, c[0x0][0x580] ;  /* 0x0000b000ff0677ac */ /* 0x000e620008000a00 */
[----:B------:R-:W-:-:S04]  /*6d40*/  UPRMT UR4, UR41, 0x9910, URZ ;  /* 0x0000991029047896 */ /* 0x000fc800080000ff */
[----:B------:R-:W-:Y:S01]  /*6d50*/  UISETP.GT.AND UP0, UPT, UR4, 0x9, UPT ;  /* 0x000000090400788c */ /* 0x000fe2000bf04270 */
[----:B-1----:R-:W-:-:S04]  /*6d60*/  IADD3 R2, P0, PT, R2, UR6, RZ ;  /* 0x0000000602027c10 */ /* 0x002fc8000ff1e0ff */
[----:B------:R-:W-:-:S04]  /*6d70*/  IADD3.X R3, PT, PT, RZ, UR7, RZ, P0, !PT ;  /* 0x00000007ff037c10 */ /* 0x000fc800087fe4ff */
        /* <DEDUP_REMOVED lines=11> */
.L_x_122:
[----:B------:R1:W-:Y:S01]  /*6e30*/  STG.E.U8 desc[UR36][R2.64], R54 ;  /* 0x0000003602007986 */ /* 0x0003e2000c101124 */
[----:B------:R-:W-:Y:S05]  /*6e40*/  BRA `(.L_x_124) ;  /* 0x0000000c00347947 */ /* 0x000fea0003800000 */
.L_x_121:
        /* <DEDUP_REMOVED lines=8> */
.L_x_126:
[----:B------:R1:W-:Y:S01]  /*6ed0*/  STG.E desc[UR36][R2.64], R54 ;  /* 0x0000003602007986 */ /* 0x0003e2000c101924 */
[----:B------:R-:W-:Y:S05]  /*6ee0*/  BRA `(.L_x_124) ;  /* 0x0000000c000c7947 */ /* 0x000fea0003800000 */
.L_x_125:
[----:B------:R1:W-:Y:S01]  /*6ef0*/  STG.E.U16 desc[UR36][R2.64], R54 ;  /* 0x0000003602007986 */ /* 0x0003e2000c101524 */
[----:B------:R-:W-:Y:S05]  /*6f00*/  BRA `(.L_x_124) ;  /* 0x0000000c00047947 */ /* 0x000fea0003800000 */
.L_x_120:
        /* <DEDUP_REMOVED lines=9> */
.L_x_128:
[----:B------:R-:W1:Y:S02]  /*6fa0*/  I2F.S64 R0, R54 ;  /* 0x0000003600007312 */ /* 0x000e640000301400 */
[----:B-1----:R-:W-:-:S05]  /*6fb0*/  F2FP.F16.F32.PACK_AB R0, RZ, R0 ;  /* 0x00000000ff00723e */ /* 0x002fca00000000ff */
[----:B------:R1:W-:Y:S01]  /*6fc0*/  STG.E.U16 desc[UR36][R2.64], R0 ;  /* 0x0000000002007986 */ /* 0x0003e2000c101524 */
[----:B------:R-:W-:Y:S05]  /*6fd0*/  BRA `(.L_x_124) ;  /* 0x0000000800d07947 */ /* 0x000fea0003800000 */
.L_x_127:
[----:B------:R-:W-:-:S09]  /*6fe0*/  UISETP.NE.AND UP0, UPT, UR4, 0x7, UPT ;  /* 0x000000070400788c */ /* 0x000fd2000bf05270 */
[----:B------:R-:W-:Y:S05]  /*6ff0*/  BRA.U !UP0, `(.L_x_129) ;  /* 0x0000000108347547 */ /* 0x000fea000b800000 */
[----:B------:R-:W-:-:S09]  /*7000*/  UISETP.NE.AND UP0, UPT, UR4, 0x8, UPT ;  /* 0x000000080400788c */ /* 0x000fd2000bf05270 */
[----:B------:R-:W-:Y:S05]  /*7010*/  BRA.U !UP0, `(.L_x_130) ;  /* 0x0000000108187547 */ /* 0x000fea000b800000 */
[----:B------:R-:W-:-:S09]  /*7020*/  UISETP.NE.AND UP0, UPT, UR4, 0x9, UPT ;  /* 0x000000090400788c */ /* 0x000fd2000bf05270 */
[----:B------:R-:W-:Y:S05]  /*7030*/  BRA.U UP0, `(.L_x_123) ;  /* 0x0000000500d47547 */ /* 0x000fea000b800000 */
[----:B------:R-:W-:Y:S01]  /*7040*/  IMAD.MOV.U32 R5, RZ, RZ, RZ ;  /* 0x000000ffff057224 */ /* 0x000fe200078e00ff */
[----:B------:R-:W1:Y:S04]  /*7050*/  I2F.S64 R4, R54 ;  /* 0x0000003600047312 */ /* 0x000e680000301400 */
[----:B-1----:R1:W-:Y:S01]  /*7060*/  STG.E.64 desc[UR36][R2.64], R4 ;  /* 0x0000000402007986 */ /* 0x0023e2000c101b24 */
[----:B------:R-:W-:Y:S05]  /*7070*/  BRA `(.L_x_124) ;  /* 0x0000000800a87947 */ /* 0x000fea0003800000 */
.L_x_130:
[----:B------:R-:W1:Y:S02]  /*7080*/  I2F.S64 R54, R54 ;  /* 0x0000003600367312 */ /* 0x000e640000301400 */
[----:B-1----:R-:W-:-:S04]  /*7090*/  F2FP.F16.F32.PACK_AB R5, RZ, R54 ;  /* 0x00000036ff05723e */ /* 0x002fc800000000ff */
[----:B------:R-:W-:-:S05]  /*70a0*/  PRMT R5, R5, 0x5410, RZ ;  /* 0x0000541005057816 */ /* 0x000fca00000000ff */
[----:B------:R1:W-:Y:S01]  /*70b0*/  STG.E desc[UR36][R2.64], R5 ;  /* 0x0000000502007986 */ /* 0x0003e2000c101924 */
[----:B------:R-:W-:Y:S05]  /*70c0*/  BRA `(.L_x_124) ;  /* 0x0000000800947947 */ /* 0x000fea0003800000 */
.L_x_129:
[----:B------:R-:W1:Y:S02]  /*70d0*/  I2F.F64.S64 R4, R54 ;  /* 0x0000003600047312 */ /* 0x000e640000301c00 */
[----:B-1----:R1:W-:Y:S01]  /*70e0*/  STG.E.64 desc[UR36][R2.64], R4 ;  /* 0x0000000402007986 */ /* 0x0023e2000c101b24 */
[----:B------:R-:W-:Y:S05]  /*70f0*/  BRA `(.L_x_124) ;  /* 0x0000000800887947 */ /* 0x000fea0003800000 */
.L_x_119:
[----:B------:R-:W-:-:S09]  /*7100*/  UISETP.GT.AND UP0, UPT, UR4, 0x18, UPT ;  /* 0x000000180400788c */ /* 0x000fd2000bf04270 */
[----:B------:R-:W-:Y:S05]  /*7110*/  BRA.U !UP0, `(.L_x_131) ;  /* 0x0000000508487547 */ /* 0x000fea000b800000 */
        /* <DEDUP_REMOVED lines=10> */
.L_x_134:
[----:B------:R-:W1:Y:S01]  /*71c0*/  I2F.S64 R5, R54 ;  /* 0x0000003600057312 */ /* 0x000e620000301400 */
[----:B------:R-:W-:Y:S01]  /*71d0*/  BSSY.RECONVERGENT B0, `(.L_x_135) ;  /* 0x0000013000007945 */ /* 0x000fe20003800200 */
[----:B-1----:R-:W-:Y:S01]  /*71e0*/  LOP3.LUT R4, R5, 0x7fffffff, RZ, 0xc0, !PT ;  /* 0x7fffffff05047812 */ /* 0x002fe200078ec0ff */
[----:B------:R-:W-:-:S03]  /*71f0*/  HFMA2 R0, -RZ, RZ, 0, 7.62939453125e-06 ;  /* 0x00000080ff007431 */ /* 0x000fc600000001ff */
[----:B------:R-:W-:-:S13]  /*7200*/  ISETP.GT.U32.AND P0, PT, R4, 0x437fffff, PT ;  /* 0x437fffff0400780c */ /* 0x000fda0003f04070 */
[----:B------:R-:W-:Y:S05]  /*7210*/  @P0 BRA `(.L_x_136) ;  /* 0x0000000000380947 */ /* 0x000fea0003800000 */
[----:B------:R-:W-:-:S13]  /*7220*/  ISETP.GE.U32.AND P0, PT, R4, 0x3c000000, PT ;  /* 0x3c0000000400780c */ /* 0x000fda0003f06070 */
[----:B------:R-:W-:-:S04]  /*7230*/  @P0 SHF.R.U32.HI R0, RZ, 0x14, R5 ;  /* 0x00000014ff000819 */ /* 0x000fc80000011605 */
[----:B------:R-:W-:-:S04]  /*7240*/  @P0 LOP3.LUT R0, R0, 0x1, RZ, 0xc0, !PT ;  /* 0x0000000100000812 */ /* 0x000fc800078ec0ff */
[----:B------:R-:W-:-:S04]  /*7250*/  @P0 IADD3 R0, PT, PT, R5, 0x487ffff, R0 ;  /* 0x0487ffff05000810 */ /* 0x000fc80007ffe000 */
[----:B------:R-:W-:-:S04]  /*7260*/  @P0 SHF.R.U32.HI R0, RZ, 0x14, R0 ;  /* 0x00000014ff000819 */ /* 0x000fc80000011600 */
[----:B------:R-:W-:Y:S01]  /*7270*/  @P0 LOP3.LUT R0, R0, 0xff, RZ, 0xc0, !PT ;  /* 0x000000ff00000812 */ /* 0x000fe200078ec0ff */
[----:B------:R-:W-:Y:S06]  /*7280*/  @P0 BRA `(.L_x_137) ;  /* 0x0000000000140947 */ /* 0x000fec0003800000 */
[----:B------:R-:W-:-:S05]  /*7290*/  FADD.FTZ R0, R4, 8192 ;  /* 0x4600000004007421 */ /* 0x000fca0000010000 */
[----:B------:R-:W-:Y:S02]  /*72a0*/  LOP3.LUT P0, R4, R0, 0xff, RZ, 0xc0, !PT ;  /* 0x000000ff00047812 */ /* 0x000fe4000780c0ff */
[----:B------:R-:W-:-:S11]  /*72b0*/  PRMT R0, RZ, 0x7610, R0 ;  /* 0x00007610ff007816 */ /* 0x000fd60000000000 */
[----:B------:R-:W-:Y:S05]  /*72c0*/  @!P0 BRA `(.L_x_136) ;  /* 0x00000000000c8947 */ /* 0x000fea0003800000 */
[----:B------:R-:W-:-:S07]  /*72d0*/  IMAD.MOV.U32 R0, RZ, RZ, R4 ;  /* 0x000000ffff007224 */ /* 0x000fce00078e0004 */
.L_x_137:
[----:B------:R-:W-:-:S04]  /*72e0*/  SHF.R.U32.HI R5, RZ, 0x18, R5 ;  /* 0x00000018ff057819 */ /* 0x000fc80000011605 */
[----:B------:R-:W-:-:S07]  /*72f0*/  LOP3.LUT R0, R0, 0x80, R5, 0xf8, !PT ;  /* 0x0000008000007812 */ /* 0x000fce00078ef805 */
.L_x_136:
[----:B------:R-:W-:Y:S05]  /*7300*/  BSYNC.RECONVERGENT B0 ;  /* 0x0000000000007941 */ /* 0x000fea0003800200 */
.L_x_135:
[----:B------:R1:W-:Y:S01]  /*7310*/  STG.E.U8 desc[UR36][R2.64], R0 ;  /* 0x0000000002007986 */ /* 0x0003e2000c101124 */
[----:B------:R-:W-:Y:S05]  /*7320*/  BRA `(.L_x_124) ;  /* 0x0000000400fc7947 */ /* 0x000fea0003800000 */
.L_x_133:
[----:B------:R-:W1:Y:S01]  /*7330*/  I2F.S64 R5, R54 ;  /* 0x0000003600057312 */ /* 0x000e620000301400 */
[----:B------:R-:W-:Y:S01]  /*7340*/  BSSY.RECONVERGENT B0, `(.L_x_138) ;  /* 0x0000013000007945 */ /* 0x000fe20003800200 */
[----:B-1----:R-:W-:Y:S02]  /*7350*/  LOP3.LUT R4, R5, 0x7fffffff, RZ, 0xc0, !PT ;  /* 0x7fffffff05047812 */ /* 0x002fe400078ec0ff */
[----:B------:R-:W-:Y:S02]  /*7360*/  MOV R0, 0x80 ;  /* 0x0000008000007802 */ /* 0x000fe40000000f00 */
        /* <DEDUP_REMOVED lines=14> */
.L_x_140:
[----:B------:R-:W-:-:S04]  /*7450*/  SHF.R.U32.HI R5, RZ, 0x18, R5 ;  /* 0x00000018ff057819 */ /* 0x000fc80000011605 */
[----:B------:R-:W-:-:S07]  /*7460*/  LOP3.LUT R0, R0, 0x80, R5, 0xf8, !PT ;  /* 0x0000008000007812 */ /* 0x000fce00078ef805 */
.L_x_139:
[----:B------:R-:W-:Y:S05]  /*7470*/  BSYNC.RECONVERGENT B0 ;  /* 0x0000000000007941 */ /* 0x000fea0003800200 */
.L_x_138:
[----:B------:R1:W-:Y:S01]  /*7480*/  STG.E.U8 desc[UR36][R2.64], R0 ;  /* 0x0000000002007986 */ /* 0x0003e2000c101124 */
[----:B------:R-:W-:Y:S05]  /*7490*/  BRA `(.L_x_124) ;  /* 0x0000000400a07947 */ /* 0x000fea0003800000 */
.L_x_132:
[----:B------:R-:W-:-:S09]  /*74a0*/  UISETP.NE.AND UP0, UPT, UR4, 0x1c, UPT ;  /* 0x0000001c0400788c */ /* 0x000fd2000bf05270 */
[----:B------:R-:W-:Y:S05]  /*74b0*/  BRA.U !UP0, `(.L_x_141) ;  /* 0x0000000108587547 */ /* 0x000fea000b800000 */
[----:B------:R-:W-:-:S09]  /*74c0*/  UISETP.NE.AND UP0, UPT, UR4, 0x1d, UPT ;  /* 0x0000001d0400788c */ /* 0x000fd2000bf05270 */
[----:B------:R-:W-:Y:S05]  /*74d0*/  BRA.U !UP0, `(.L_x_142) ;  /* 0x0000000108487547 */ /* 0x000fea000b800000 */
[----:B------:R-:W-:-:S09]  /*74e0*/  UISETP.NE.AND UP0, UPT, UR4, 0x2c, UPT ;  /* 0x0000002c0400788c */ /* 0x000fd2000bf05270 */
[----:B------:R-:W-:Y:S05]  /*74f0*/  BRA.U UP0, `(.L_x_123) ;  /* 0x0000000100a47547 */ /* 0x000fea000b800000 */
[----:B------:R-:W1:Y:S02]  /*7500*/  I2F.S64 R54, R54 ;  /* 0x0000003600367312 */ /* 0x000e640000301400 */
[----:B-1----:R-:W-:-:S04]  /*7510*/  SHF.R.U32.HI R4, RZ, 0x17, R54 ;  /* 0x00000017ff047819 */ /* 0x002fc80000011636 */
[----:B------:R-:W-:-:S04]  /*7520*/  LOP3.LUT R5, R4, 0xff, RZ, 0xc0, !PT ;  /* 0x000000ff04057812 */ /* 0x000fc800078ec0ff */
[----:B------:R-:W-:-:S13]  /*7530*/  ISETP.NE.AND P1, PT, R5, 0xff, PT ;  /* 0x000000ff0500780c */ /* 0x000fda0003f25270 */
[--C-:B------:R-:W-:Y:S02]  /*7540*/  @P1 SHF.R.U32.HI R0, RZ, 0x16, R54.reuse ;  /* 0x00000016ff001819 */ /* 0x100fe40000011636 */
[----:B------:R-:W-:Y:S01]  /*7550*/  @P1 LOP3.LUT P0, RZ, R5, 0x3fffff, R54, 0xf8, !PT ;  /* 0x003fffff05ff1812 */ /* 0x000fe2000780f836 */
[----:B------:R-:W-:Y:S01]  /*7560*/  HFMA2 R5, -RZ, RZ, 0, 1.5199184417724609375e-05 ;  /* 0x000000ffff057431 */ /* 0x000fe200000001ff */
[----:B------:R-:W-:-:S04]  /*7570*/  @P1 LOP3.LUT R0, R0, 0x1, RZ, 0xc0, !PT ;  /* 0x0000000100001812 */ /* 0x000fc800078ec0ff */
[----:B------:R-:W-:Y:S01]  /*7580*/  @P1 ISETP.EQ.U32.AND P2, PT, R0, 0x1, P0 ;  /* 0x000000010000180c */ /* 0x000fe20000742070 */
[----:B------:R-:W-:Y:S01]  /*7590*/  @P1 VIADD R0, R4, 0x1 ;  /* 0x0000000104001836 */ /* 0x000fe20000000000 */
[----:B------:R-:W-:Y:S02]  /*75a0*/  PLOP3.LUT P0, PT, PT, PT, PT, 0x80, 0x8 ;  /* 0x000000000008781c */ /* 0x000fe40003f0f070 */
[----:B------:R-:W-:-:S13]  /*75b0*/  @P1 PLOP3.LUT P0, PT, P2, PT, PT, 0x80, 0x8 ;  /* 0x000000000008181c */ /* 0x000fda000170f070 */
[----:B------:R-:W-:-:S05]  /*75c0*/  @!P0 IADD3 R0, PT, PT, R4, RZ, RZ ;  /* 0x000000ff04008210 */ /* 0x000fca0007ffe0ff */
[----:B------:R-:W-:-:S05]  /*75d0*/  @P1 IMAD.MOV.U32 R5, RZ, RZ, R0 ;  /* 0x000000ffff051224 */ /* 0x000fca00078e0000 */
[----:B------:R1:W-:Y:S01]  /*75e0*/  STG.E.U8 desc[UR36][R2.64], R5 ;  /* 0x0000000502007986 */ /* 0x0003e2000c101124 */
[----:B------:R-:W-:Y:S05]  /*75f0*/  BRA `(.L_x_124) ;  /* 0x0000000400487947 */ /* 0x000fea0003800000 */
.L_x_142:
[----:B------:R1:W-:Y:S01]  /*7600*/  STG.E.64 desc[UR36][R2.64], R54 ;  /* 0x0000003602007986 */ /* 0x0003e2000c101b24 */
[----:B------:R-:W-:Y:S05]  /*7610*/  BRA `(.L_x_124) ;  /* 0x0000000400407947 */ /* 0x000fea0003800000 */
.L_x_141:
[----:B------:R1:W-:Y:S01]  /*7620*/  STG.E desc[UR36][R2.64], R54 ;  /* 0x0000003602007986 */ /* 0x0003e2000c101924 */
[----:B------:R-:W-:Y:S05]  /*7630*/  BRA `(.L_x_124) ;  /* 0x0000000400387947 */ /* 0x000fea0003800000 */
.L_x_131:
        /* <DEDUP_REMOVED lines=11> */
.L_x_144:
[----:B------:R-:W-:Y:S01]  /*76f0*/  CS2R R6, SRZ ;  /* 0x0000000000067805 */ /* 0x000fe2000001ff00 */
[----:B------:R-:W1:Y:S04]  /*7700*/  I2F.F64.S64 R4, R54 ;  /* 0x0000003600047312 */ /* 0x000e680000301c00 */
[----:B-1----:R1:W-:Y:S01]  /*7710*/  STG.E.128 desc[UR36][R2.64], R4 ;  /* 0x0000000402007986 */ /* 0x0023e2000c101d24 */
[----:B------:R-:W-:Y:S05]  /*7720*/  BRA `(.L_x_124) ;  /* 0x0000000000fc7947 */ /* 0x000fea0003800000 */
.L_x_143:
[----:B------:R-:W-:-:S09]  /*7730*/  UISETP.NE.AND UP0, UPT, UR4, 0xf, UPT ;  /* 0x0000000f0400788c */ /* 0x000fd2000bf05270 */
[----:B------:R-:W-:Y:S05]  /*7740*/  BRA.U !UP0, `(.L_x_145) ;  /* 0x0000000108e87547 */ /* 0x000fea000b800000 */
[----:B------:R-:W-:-:S09]  /*7750*/  UISETP.NE.AND UP0, UPT, UR4, 0x17, UPT ;  /* 0x000000170400788c */ /* 0x000fd2000bf05270 */
[----:B------:R-:W-:Y:S05]  /*7760*/  BRA.U !UP0, `(.L_x_146) ;  /* 0x0000000108907547 */ /* 0x000fea000b800000 */
[----:B------:R-:W-:-:S09]  /*7770*/  UISETP.NE.AND UP0, UPT, UR4, 0x18, UPT ;  /* 0x000000180400788c */ /* 0x000fd2000bf05270 */
[----:B------:R-:W-:Y:S05]  /*7780*/  BRA.U !UP0, `(.L_x_147) ;  /* 0x0000000108447547 */ /* 0x000fea000b800000 */
.L_x_123:
[----:B------:R-:W-:Y:S01]  /*7790*/  MOV R0, 0x0 ;  /* 0x0000000000007802 */ /* 0x000fe20000000f00 */
[----:B------:R-:W1:Y:S01]  /*77a0*/  LDCU.64 UR4, c[0x4][0xf8] ;  /* 0x01001f00ff0477ac */ /* 0x000e620008000a00 */
[----:B------:R-:W-:Y:S02]  /*77b0*/  HFMA2 R8, -RZ, RZ, 0, 6.020069122314453125e-06 ;  /* 0x00000065ff087431 */ /* 0x000fe400000001ff */
[----:B------:R-:W-:Y:S01]  /*77c0*/  IMAD.MOV.U32 R12, RZ, RZ, 0x1 ;  /* 0x00000001ff0c7424 */ /* 0x000fe200078e00ff */
[----:B------:R2:W3:Y:S01]  /*77d0*/  LDC.64 R2, c[0x4][R0] ;  /* 0x0100000000027b82 */ /* 0x0004e20000000a00 */
[----:B------:R-:W4:Y:S01]  /*77e0*/  LDCU.64 UR6, c[0x4][0x100] ;  /* 0x01002000ff0677ac */ /* 0x000f220008000a00 */
[----:B------:R-:W-:Y:S01]  /*77f0*/  MOV R13, RZ ;  /* 0x000000ff000d7202 */ /* 0x000fe20000000f00 */
[----:B------:R-:W5:Y:S01]  /*7800*/  LDCU.64 UR8, c[0x4][0x10] ;  /* 0x01000200ff0877ac */ /* 0x000f620008000a00 */
[----:B-1----:R-:W-:Y:S01]  /*7810*/  MOV R4, UR4 ;  /* 0x0000000400047c02 */ /* 0x002fe20008000f00 */
[----:B------:R-:W-:Y:S01]  /*7820*/  IMAD.U32 R5, RZ, RZ, UR5 ;  /* 0x00000005ff057e24 */ /* 0x000fe2000f8e00ff */
[----:B----4-:R-:W-:Y:S01]  /*7830*/  MOV R6, UR6 ;  /* 0x0000000600067c02 */ /* 0x010fe20008000f00 */
[----:B------:R-:W-:Y:S01]  /*7840*/  IMAD.U32 R7, RZ, RZ, UR7 ;  /* 0x00000007ff077e24 */ /* 0x000fe2000f8e00ff */
[----:B-----5:R-:W-:Y:S01]  /*7850*/  MOV R10, UR8 ;  /* 0x00000008000a7c02 */ /* 0x020fe20008000f00 */
[----:B--2---:R-:W-:-:S07]  /*7860*/  IMAD.U32 R11, RZ, RZ, UR9 ;  /* 0x00000009ff0b7e24 */ /* 0x004fce000f8e00ff */
[----:B------:R-:W-:-:S07]  /*7870*/  LEPC R20, `(.L_x_148) ;  /* 0x000000001014794e */ /* 0x000fce0000000000 */
[----:B0--3--:R-:W-:Y:S05]  /*7880*/  CALL.ABS.NOINC R2 ;  /* 0x0000000002007343 */ /* 0x009fea0003c00000 */
.L_x_148:
[----:B------:R-:W-:Y:S05]  /*7890*/  BRA `(.L_x_124) ;  /* 0x0000000000a07947 */ /* 0x000fea0003800000 */
.L_x_147:
[----:B------:R-:W1:Y:S01]  /*78a0*/  I2F.S64 R55, R54 ;  /* 0x0000003600377312 */ /* 0x000e620000301400 */
[----:B------:R-:W-:Y:S01]  /*78b0*/  BSSY.RECONVERGENT B0, `(.L_x_149) ;  /* 0x000000c000007945 */ /* 0x000fe20003800200 */
[----:B-1----:R-:W-:Y:S01]  /*78c0*/  LOP3.LUT R4, R55, 0x7fffffff, RZ, 0xc0, !PT ;  /* 0x7fffffff37047812 */ /* 0x002fe200078ec0ff */
[----:B------:R-:W-:Y:S01]  /*78d0*/  IMAD.MOV.U32 R0, RZ, RZ, 0x7f ;  /* 0x0000007fff007424 */ /* 0x000fe200078e00ff */
[----:B------:R-:W-:Y:S02]  /*78e0*/  SHF.R.U32.HI R5, RZ, 0x18, R55 ;  /* 0x00000018ff057819 */ /* 0x000fe40000011637 */
[----:B------:R-:W-:-:S13]  /*78f0*/  ISETP.GT.U32.AND P0, PT, R4, 0x43efffff, PT ;  /* 0x43efffff0400780c */ /* 0x000fda0003f04070 */
[----:B------:R-:W-:Y:S05]  /*7900*/  @P0 BRA `(.L_x_150) ;  /* 0x0000000000180947 */ /* 0x000fea0003800000 */
[----:B------:R-:W-:-:S13]  /*7910*/  ISETP.GE.U32.AND P0, PT, R4, 0x3c800000, PT ;  /* 0x3c8000000400780c */ /* 0x000fda0003f06070 */
[----:B------:R-:W-:-:S04]  /*7920*/  @P0 SHF.R.U32.HI R0, RZ, 0x14, R55 ;  /* 0x00000014ff000819 */ /* 0x000fc80000011637 */
[----:B------:R-:W-:-:S04]  /*7930*/  @P0 LOP3.LUT R0, R0, 0x1, RZ, 0xc0, !PT ;  /* 0x0000000100000812 */ /* 0x000fc800078ec0ff */
[----:B------:R-:W-:-:S04]  /*7940*/  @P0 IADD3 R0, PT, PT, R55, 0x407ffff, R0 ;  /* 0x0407ffff37000810 */ /* 0x000fc80007ffe000 */
[----:B------:R-:W-:Y:S01]  /*7950*/  @P0 SHF.R.U32.HI R0, RZ, 0x14, R0 ;  /* 0x00000014ff000819 */ /* 0x000fe20000011600 */
[----:B------:R-:W-:-:S07]  /*7960*/  @!P0 FADD.FTZ R0, R4, 16384 ;  /* 0x4680000004008421 */ /* 0x000fce0000010000 */
.L_x_150:
[----:B------:R-:W-:Y:S05]  /*7970*/  BSYNC.RECONVERGENT B0 ;  /* 0x0000000000007941 */ /* 0x000fea0003800200 */
.L_x_149:
[----:B------:R-:W-:-:S05]  /*7980*/  LOP3.LUT R5, R0, 0x80, R5, 0xf8, !PT ;  /* 0x0000008000057812 */ /* 0x000fca00078ef805 */
[----:B------:R4:W-:Y:S01]  /*7990*/  STG.E.U8 desc[UR36][R2.64], R5 ;  /* 0x0000000502007986 */ /* 0x0009e2000c101124 */
[----:B------:R-:W-:Y:S05]  /*79a0*/  BRA `(.L_x_124) ;  /* 0x00000000005c7947 */ /* 0x000fea0003800000 */
.L_x_146:
[----:B------:R-:W1:Y:S01]  /*79b0*/  I2F.S64 R5, R54 ;  /* 0x0000003600057312 */ /* 0x000e620000301400 */
[----:B------:R-:W-:Y:S01]  /*79c0*/  BSSY.RECONVERGENT B0, `(.L_x_151) ;  /* 0x000000e000007945 */ /* 0x000fe20003800200 */
[----:B-1----:R-:W-:-:S04]  /*79d0*/  LOP3.LUT R4, R5, 0x7fffffff, RZ, 0xc0, !PT ;  /* 0x7fffffff05047812 */ /* 0x002fc800078ec0ff */
[----:B------:R-:W-:-:S13]  /*79e0*/  ISETP.GT.U32.AND P0, PT, R4, 0x477fffff, PT ;  /* 0x477fffff0400780c */ /* 0x000fda0003f04070 */
[----:B------:R-:W-:Y:S05]  /*79f0*/  @P0 BRA `(.L_x_152) ;  /* 0x00000000001c0947 */ /* 0x000fea0003800000 */
[----:B------:R-:W-:-:S13]  /*7a00*/  ISETP.GE.U32.AND P0, PT, R4, 0x38800000, PT ;  /* 0x388000000400780c */ /* 0x000fda0003f06070 */
[----:B------:R-:W-:-:S04]  /*7a10*/  @P0 SHF.R.U32.HI R0, RZ, 0x15, R5 ;  /* 0x00000015ff000819 */ /* 0x000fc80000011605 */
[----:B------:R-:W-:-:S04]  /*7a20*/  @P0 LOP3.LUT R0, R0, 0x1, RZ, 0xc0, !PT ;  /* 0x0000000100000812 */ /* 0x000fc800078ec0ff */
[----:B------:R-:W-:-:S04]  /*7a30*/  @P0 IADD3 R0, PT, PT, R5, 0x80fffff, R0 ;  /* 0x080fffff05000810 */ /* 0x000fc80007ffe000 */
[----:B------:R-:W-:Y:S01]  /*7a40*/  @P0 SHF.R.U32.HI R0, RZ, 0x15, R0 ;  /* 0x00000015ff000819 */ /* 0x000fe20000011600 */
[----:B------:R-:W-:Y:S01]  /*7a50*/  @!P0 FADD.FTZ R0, R4, 128 ;  /* 0x4300000004008421 */ /* 0x000fe20000010000 */
[----:B------:R-:W-:Y:S06]  /*7a60*/  BRA `(.L_x_153) ;  /* 0x00000000000c7947 */ /* 0x000fec0003800000 */
.L_x_152:
[----:B------:R-:W-:Y:S01]  /*7a70*/  HFMA2 R0, -RZ, RZ, 0, 7.569789886474609375e-06 ;  /* 0x0000007fff007431 */ /* 0x000fe200000001ff */
[----:B------:R-:W-:-:S04]  /*7a80*/  ISETP.GT.U32.AND P0, PT, R4, 0x7f800000, PT ;  /* 0x7f8000000400780c */ /* 0x000fc80003f04070 */
[----:B------:R-:W-:-:S09]  /*7a90*/  SEL R0, R0, 0x7c, P0 ;  /* 0x0000007c00007807 */ /* 0x000fd20000000000 */
.L_x_153:
[----:B------:R-:W-:Y:S05]  /*7aa0*/  BSYNC.RECONVERGENT B0 ;  /* 0x0000000000007941 */ /* 0x000fea0003800200 */
.L_x_151:
[----:B------:R-:W-:-:S04]  /*7ab0*/  SHF.R.U32.HI R5, RZ, 0x18, R5 ;  /* 0x00000018ff057819 */ /* 0x000fc80000011605 */
[----:B------:R-:W-:-:S05]  /*7ac0*/  LOP3.LUT R5, R0, 0x80, R5, 0xf8, !PT ;  /* 0x0000008000057812 */ /* 0x000fca00078ef805 */
[----:B------:R3:W-:Y:S01]  /*7ad0*/  STG.E.U8 desc[UR36][R2.64], R5 ;  /* 0x0000000502007986 */ /* 0x0007e2000c101124 */
[----:B------:R-:W-:Y:S05]  /*7ae0*/  BRA `(.L_x_124) ;  /* 0x00000000000c7947 */ /* 0x000fea0003800000 */
.L_x_145:
[----:B------:R-:W1:Y:S02]  /*7af0*/  I2F.S64 R0, R54 ;  /* 0x0000003600007312 */ /* 0x000e640000301400 */
[----:B-1----:R-:W-:-:S05]  /*7b00*/  F2FP.BF16.F32.PACK_AB R0, RZ, R0 ;  /* 0x00000000ff00723e */ /* 0x002fca00000010ff */
[----:B------:R1:W-:Y:S02]  /*7b10*/  STG.E.U16 desc[UR36][R2.64], R0 ;  /* 0x0000000002007986 */ /* 0x0003e4000c101524 */
.L_x_124:
[----:B------:R-:W-:-:S07]  /*7b20*/  VIADD R17, R17, 0x80 ;  /* 0x0000008011117836 */ /* 0x000fce0000000000 */
.L_x_79:
[----:B------:R-:W-:Y:S05]  /*7b30*/  BSYNC.RECONVERGENT B6 ;  /* 0x0000000000067941 */ /* 0x000fea0003800200 */
.L_x_78:
[----:B------:R-:W5:Y:S01]  /*7b40*/  LDCU UR4, c[0x0][0x380] ;  /* 0x00007000ff0477ac */ /* 0x000f620008000800 */
[----:B------:R-:W-:Y:S01]  /*7b50*/  BSSY.RECONVERGENT B6, `(.L_x_154) ;  /* 0x00003cf000067945 */ /* 0x000fe20003800200 */
[----:B-----5:R-:W-:-:S13]  /*7b60*/  ISETP.GE.AND P0, PT, R17, UR4, PT ;  /* 0x0000000411007c0c */ /* 0x020fda000bf06270 */
[----:B------:R-:W-:Y:S05]  /*7b70*/  @P0 BRA `(.L_x_155) ;  /* 0x0000003c00300947 */ /* 0x000fea0003800000 */
[----:B------:R-:W5:Y:S01]  /*7b80*/  LDCU UR4, c[0x0][0x388] ;  /* 0x00007100ff0477ac */ /* 0x000f620008000800 */
[----:B-123--:R-:W-:Y:S01]  /*7b90*/  MOV R0, RZ ;  /* 0x000000ff00007202 */ /* 0x00efe20000000f00 */
        /* <DEDUP_REMOVED lines=301> */
.L_x_156:
        /* <DEDUP_REMOVED lines=17> */
.L_x_160:
[----:B------:R4:W5:Y:S01]  /*8f80*/  LDG.E.U8 R4, desc[UR36][R6.64] ;  /* 0x0000002406047981 */ /* 0x000962000c1e1100 */
[----:B------:R-:W-:Y:S01]  /*8f90*/  IMAD.MOV.U32 R5, RZ, RZ, RZ ;  /* 0x000000ffff057224 */ /* 0x000fe200078e00ff */
[----:B------:R-:W-:Y:S06]  /*8fa0*/  BRA `(.L_x_162) ;  /* 0x0000000c00447947 */ /* 0x000fec0003800000 */
.L_x_159:
        /* <DEDUP_REMOVED lines=8> */
.L_x_164:
[----:B------:R-:W2:Y:S02]  /*9030*/  LDG.E R4, desc[UR36][R6.64] ;  /* 0x0000002406047981 */ /* 0x000ea4000c1e1900 */
[----:B--2---:R-:W-:Y:S01]  /*9040*/  SHF.R.S32.HI R5, RZ, 0x1f, R4 ;  /* 0x0000001fff057819 */ /* 0x004fe20000011404 */
[----:B------:R-:W-:Y:S06]  /*9050*/  BRA `(.L_x_162) ;  /* 0x0000000c00187947 */ /* 0x000fec0003800000 */
.L_x_163:
[----:B------:R-:W2:Y:S02]  /*9060*/  LDG.E.S16 R4, desc[UR36][R6.64] ;  /* 0x0000002406047981 */ /* 0x000ea4000c1e1700 */
[----:B--2---:R-:W-:Y:S01]  /*9070*/  SHF.R.S32.HI R5, RZ, 0x1f, R4 ;  /* 0x0000001fff057819 */ /* 0x004fe20000011404 */
[----:B------:R-:W-:Y:S06]  /*9080*/  BRA `(.L_x_162) ;  /* 0x0000000c000c7947 */ /* 0x000fec0003800000 */
.L_x_158:
        /* <DEDUP_REMOVED lines=9> */
.L_x_166:
[----:B------:R-:W2:Y:S02]  /*9120*/  LDG.E.U16 R6, desc[UR36][R6.64] ;  /* 0x0000002406067981 */ /* 0x000ea4000c1e1500 */
[----:B--2---:R-:W-:-:S06]  /*9130*/  HADD2.F32 R4, -RZ, R6.H0_H0 ;  /* 0x20000006ff047230 */ /* 0x004fcc0000004100 */
[----:B------:R-:W4:Y:S02]  /*9140*/  F2I.S64.TRUNC R4, R4 ;  /* 0x0000000400047311 */ /* 0x000f24000020d900 */
[----:B----4-:R-:W-:Y:S05]  /*9150*/  BRA `(.L_x_162) ;  /* 0x0000000800d87947 */ /* 0x010fea0003800000 */
.L_x_165:
        /* <DEDUP_REMOVED lines=9> */
.L_x_168:
[----:B------:R-:W2:Y:S02]  /*91f0*/  LDG.E.U16 R6, desc[UR36][R6.64] ;  /* 0x0000002406067981 */ /* 0x000ea4000c1e1500 */
[----:B--2---:R-:W-:-:S06]  /*9200*/  HADD2.F32 R4, -RZ, R6.H0_H0 ;  /* 0x20000006ff047230 */ /* 0x004fcc0000004100 */
[----:B------:R-:W4:Y:S02]  /*9210*/  F2I.S64.TRUNC R4, R4 ;  /* 0x0000000400047311 */ /* 0x000f24000020d900 */
[----:B----4-:R-:W-:Y:S05]  /*9220*/  BRA `(.L_x_162) ;  /* 0x0000000800a47947 */ /* 0x010fea0003800000 */
.L_x_167:
[----:B------:R-:W2:Y:S02]  /*9230*/  LDG.E.64 R4, desc[UR36][R6.64] ;  /* 0x0000002406047981 */ /* 0x000ea4000c1e1b00 */
[----:B--2---:R-:W4:Y:S02]  /*9240*/  F2I.S64.F64.TRUNC R4, R4 ;  /* 0x0000000400047311 */ /* 0x004f24000030d900 */
[----:B----4-:R-:W-:Y:S05]  /*9250*/  BRA `(.L_x_162) ;  /* 0x0000000800987947 */ /* 0x010fea0003800000 */
.L_x_157:
        /* <DEDUP_REMOVED lines=9> */
[----:B------:R-:W-:Y:S02]  /*92f0*/  MOV R5, RZ ;  /* 0x000000ff00057202 */ /* 0x000fe40000000f00 */
[----:B--2---:R-:W-:-:S04]  /*9300*/  ISETP.NE.AND P0, PT, R6, RZ, PT ;  /* 0x000000ff0600720c */ /* 0x004fc80003f05270 */
[----:B------:R-:W-:Y:S01]  /*9310*/  SEL R4, RZ, 0x1, !P0 ;  /* 0x00000001ff047807 */ /* 0x000fe20004000000 */
[----:B------:R-:W-:Y:S08]  /*9320*/  BRA `(.L_x_162) ;  /* 0x0000000800647947 */ /* 0x000ff00003800000 */
.L_x_171:
[----:B------:R-:W2:Y:S02]  /*9330*/  LDG.E.64 R4, desc[UR36][R6.64] ;  /* 0x0000002406047981 */ /* 0x000ea4000c1e1b00 */
[----:B--2---:R-:W1:Y:S02]  /*9340*/  F2I.S64.F64.TRUNC R4, R4 ;  /* 0x0000000400047311 */ /* 0x004e64000030d900 */
[----:B-1----:R-:W-:Y:S05]  /*9350*/  BRA `(.L_x_162) ;  /* 0x0000000800587947 */ /* 0x002fea0003800000 */
.L_x_170:
        /* <DEDUP_REMOVED lines=13> */
[----:B------:R-:W-:-:S04]  /*9430*/  VIADDMNMX.U32 R4, R4, R5, 0x4, !PT ;  /* 0x0000000404047446 */ /* 0x000fc80007800005 */
[----:B------:R-:W-:-:S04]  /*9440*/  IADD3 R4, PT, PT, R4, -0x4, RZ ;  /* 0xfffffffc04047810 */ /* 0x000fc80007ffe0ff */
[C---:B------:R-:W-:Y:S01]  /*9450*/  SHF.L.U32 R5, R3.reuse, R4, RZ ;  /* 0x0000000403057219 */ /* 0x040fe200000006ff */
[----:B------:R-:W-:Y:S01]  /*9460*/  IMAD.SHL.U32 R8, R4, 0x800000, RZ ;  /* 0x0080000004087824 */ /* 0x000fe200078e00ff */
[----:B------:R-:W-:-:S04]  /*9470*/  IADD3 R4, PT, PT, R3, 0x1000000, RZ ;  /* 0x0100000003047810 */ /* 0x000fc80007ffe0ff */
[----:B------:R-:W-:Y:S02]  /*9480*/  LEA.HI R5, R5, -R8, RZ, 0x1c ;  /* 0x8000000805057211 */ /* 0x000fe400078fe0ff */
[----:B------:R-:W-:-:S03]  /*9490*/  SHF.R.S32.HI R4, RZ, 0x8, R4 ;  /* 0x00000008ff047819 */ /* 0x000fc60000011404 */
[----:B------:R-:W-:-:S05]  /*94a0*/  VIADD R5, R5, 0x3c000000 ;  /* 0x3c00000005057836 */ /* 0x000fca0000000000 */
[----:B------:R-:W-:-:S04]  /*94b0*/  LOP3.LUT R4, R5, 0x7f800000, R4, 0xf8, !PT ;  /* 0x7f80000005047812 */ /* 0x000fc800078ef804 */
[----:B------:R-:W-:-:S04]  /*94c0*/  SEL R3, R4, RZ, P0 ;  /* 0x000000ff04037207 */ /* 0x000fc80000000000 */
[----:B------:R-:W-:-:S04]  /*94d0*/  LOP3.LUT R3, R3, 0x80000000, R0, 0xf8, !PT ;  /* 0x8000000003037812 */ /* 0x000fc800078ef800 */
[----:B------:R1:W2:Y:S02]  /*94e0*/  F2I.S64.TRUNC R4, R3 ;  /* 0x0000000300047311 */ /* 0x0002a4000020d900 */
[----:B-12---:R-:W-:Y:S05]  /*94f0*/  BRA `(.L_x_162) ;  /* 0x0000000400f07947 */ /* 0x006fea0003800000 */
.L_x_173:
        /* <DEDUP_REMOVED lines=9> */
[----:B------:R-:W-:Y:S01]  /*9590*/  @!P0 FADD.FTZ R0, R3, -0.5 ;  /* 0xbf00000003008421 */ /* 0x000fe20000010000 */
[----:B------:R-:W-:-:S04]  /*95a0*/  MOV R3, R4 ;  /* 0x0000000400037202 */ /* 0x000fc80000000f00 */
[----:B------:R-:W-:-:S04]  /*95b0*/  LOP3.LUT R0, R0, 0x80000000, R3, 0xf8, !PT ;  /* 0x8000000000007812 */ /* 0x000fc800078ef803 */
[----:B------:R1:W2:Y:S02]  /*95c0*/  F2I.S64.TRUNC R4, R0 ;  /* 0x0000000000047311 */ /* 0x0002a4000020d900 */
[----:B-12---:R-:W-:Y:S05]  /*95d0*/  BRA `(.L_x_162) ;  /* 0x0000000400b87947 */ /* 0x006fea0003800000 */
.L_x_172:
[----:B------:R-:W2:Y:S02]  /*95e0*/  LDG.E.U16 R4, desc[UR36][R6.64] ;  /* 0x0000002406047981 */ /* 0x000ea4000c1e1500 */
[----:B--2---:R-:W-:-:S06]  /*95f0*/  IMAD.U32 R4, R4, 0x10000, RZ ;  /* 0x0001000004047824 */ /* 0x004fcc00078e00ff */
[----:B------:R-:W1:Y:S02]  /*9600*/  F2I.S64.TRUNC R4, R4 ;  /* 0x0000000400047311 */ /* 0x000e64000020d900 */
[----:B-1----:R-:W-:Y:S05]  /*9610*/  BRA `(.L_x_162) ;  /* 0x0000000400a87947 */ /* 0x002fea0003800000 */
.L_x_169:
        /* <DEDUP_REMOVED lines=9> */
[----:B------:R-:W-:Y:S01]  /*96b0*/  HFMA2 R5, -RZ, RZ, 0, 0 ;  /* 0x00000000ff057431 */ /* 0x000fe200000001ff */
[----:B------:R-:W-:Y:S06]  /*96c0*/  BRA `(.L_x_162) ;  /* 0x00000004007c7947 */ /* 0x000fec0003800000 */
.L_x_176:
        /* <DEDUP_REMOVED lines=17> */
[----:B------:R-:W-:Y:S02]  /*97e0*/  IADD3 R5, PT, PT, R4, -0x1c, RZ ;  /* 0xffffffe404057810 */ /* 0x000fe40007ffe0ff */
[----:B------:R-:W-:Y:S02]  /*97f0*/  IADD3 R3, PT, PT, R3, 0x1d, -R4 ;  /* 0x0000001d03037810 */ /* 0x000fe40007ffe804 */
[----:B------:R-:W-:-:S04]  /*9800*/  SHF.L.U32 R5, R0, R5, RZ ;  /* 0x0000000500057219 */ /* 0x000fc800000006ff */
[----:B------:R-:W-:-:S07]  /*9810*/  LOP3.LUT R0, R5, 0x7, RZ, 0xc0, !PT ;  /* 0x0000000705007812 */ /* 0x000fce00078ec0ff */
.L_x_180:
[----:B------:R-:W-:Y:S05]  /*9820*/  BSYNC.RECONVERGENT B1 ;  /* 0x0000000000017941 */ /* 0x000fea0003800200 */
.L_x_179:
[----:B------:R-:W-:Y:S01]  /*9830*/  IMAD.SHL.U32 R0, R0, 0x100000, RZ ;  /* 0x0010000000007824 */ /* 0x000fe200078e00ff */
[----:B------:R-:W-:-:S04]  /*9840*/  LEA R3, R3, 0x3b800000, 0x17 ;  /* 0x3b80000003037811 */ /* 0x000fc800078eb8ff */
[----:B------:R-:W-:-:S07]  /*9850*/  LOP3.LUT R4, R3, R0, R7, 0xfe, !PT ;  /* 0x0000000003047212 */ /* 0x000fce00078efe07 */
.L_x_178:
[----:B------:R-:W-:Y:S05]  /*9860*/  BSYNC.RECONVERGENT B0 ;  /* 0x0000000000007941 */ /* 0x000fea0003800200 */
.L_x_177:
[----:B------:R-:W1:Y:S02]  /*9870*/  F2I.S64.TRUNC R4, R4 ;  /* 0x0000000400047311 */ /* 0x000e64000020d900 */
[----:B-1----:R-:W-:Y:S05]  /*9880*/  BRA `(.L_x_162) ;  /* 0x00000004000c7947 */ /* 0x002fea0003800000 */
.L_x_175:
[----:B------:R-:W2:Y:S01]  /*9890*/  LDG.E.U8 R6, desc[UR36][R6.64] ;  /* 0x0000002406067981 */ /* 0x000ea2000c1e1100 */
[----:B------:R-:W-:Y:S01]  /*98a0*/  BSSY.RECONVERGENT B0, `(.L_x_181) ;  /* 0x0000018000007945 */ /* 0x000fe20003800200 */
[----:B------:R-:W-:Y:S01]  /*98b0*/  HFMA2 R4, -RZ, RZ, 0, 0 ;  /* 0x00000000ff047431 */ /* 0x000fe200000001ff */
        /* <DEDUP_REMOVED lines=18> */
.L_x_184:
[----:B------:R-:W-:Y:S05]  /*99e0*/  BSYNC.RECONVERGENT B1 ;  /* 0x0000000000017941 */ /* 0x000fea0003800200 */
.L_x_183:
[----:B------:R-:W-:Y:S02]  /*99f0*/  SHF.L.U32 R0, R0, 0x15, RZ ;  /* 0x0000001500007819 */ /* 0x000fe400000006ff */
[----:B------:R-:W-:-:S04]  /*9a00*/  LEA R3, R3, 0x37800000, 0x17 ;  /* 0x3780000003037811 */ /* 0x000fc800078eb8ff */
[----:B------:R-:W-:-:S07]  /*9a10*/  LOP3.LUT R4, R3, R0, R7, 0xfe, !PT ;  /* 0x0000000003047212 */ /* 0x000fce00078efe07 */
.L_x_182:
[----:B------:R-:W-:Y:S05]  /*9a20*/  BSYNC.RECONVERGENT B0 ;  /* 0x0000000000007941 */ /* 0x000fea0003800200 */
.L_x_181:
[----:B------:R-:W2:Y:S02]  /*9a30*/  F2I.S64.TRUNC R4, R4 ;  /* 0x0000000400047311 */ /* 0x000ea4000020d900 */
[----:B--2---:R-:W-:Y:S05]  /*9a40*/  BRA `(.L_x_162) ;  /* 0x00000000009c7947 */ /* 0x004fea0003800000 */
.L_x_174:
        /* <DEDUP_REMOVED lines=8> */
[----:B------:R-:W-:Y:S01]  /*9ad0*/  IMAD.MOV.U32 R4, RZ, RZ, 0x400000 ;  /* 0x00400000ff047424 */ /* 0x000fe200078e00ff */
[----:B--2---:R-:W-:-:S13]  /*9ae0*/  ISETP.NE.AND P0, PT, R6, RZ, PT ;  /* 0x000000ff0600720c */ /* 0x004fda0003f05270 */
[----:B------:R-:W-:Y:S05]  /*9af0*/  @!P0 BRA `(.L_x_188) ;  /* 0x00000000000c8947 */ /* 0x000fea0003800000 */
[----:B------:R-:W-:-:S13]  /*9b00*/  ISETP.NE.AND P0, PT, R6, 0xff, PT ;  /* 0x000000ff0600780c */ /* 0x000fda0003f05270 */
[----:B------:R-:W-:Y:S01]  /*9b10*/  @!P0 MOV R4, 0x7f800001 ;  /* 0x7f80000100048802 */ /* 0x000fe20000000f00 */
[----:B------:R-:W-:-:S07]  /*9b20*/  @P0 IMAD.SHL.U32 R4, R6, 0x800000, RZ ;  /* 0x0080000006040824 */ /* 0x000fce00078e00ff */
.L_x_188:
[----:B------:R-:W-:Y:S05]  /*9b30*/  BSYNC.RECONVERGENT B0 ;  /* 0x0000000000007941 */ /* 0x000fea0003800200 */
.L_x_187:
[----:B------:R-:W3:Y:S02]  /*9b40*/  F2I.S64.TRUNC R4, R4 ;  /* 0x0000000400047311 */ /* 0x000ee4000020d900 */
[----:B---3--:R-:W-:Y:S05]  /*9b50*/  BRA `(.L_x_162) ;  /* 0x0000000000587947 */ /* 0x008fea0003800000 */
.L_x_161:
[----:B------:R-:W-:Y:S01]  /*9b60*/  MOV R0, 0x0 ;  /* 0x0000000000007802 */ /* 0x000fe20000000f00 */
[----:B------:R-:W1:Y:S01]  /*9b70*/  LDCU.64 UR4, c[0x4][0xf8] ;  /* 0x01001f00ff0477ac */ /* 0x000e620008000a00 */
[----:B------:R-:W-:Y:S02]  /*9b80*/  HFMA2 R8, -RZ, RZ, 0, 4.64916229248046875e-06 ;  /* 0x0000004eff087431 */ /* 0x000fe400000001ff */
[----:B------:R-:W-:Y:S01]  /*9b90*/  IMAD.MOV.U32 R12, RZ, RZ, 0x1 ;  /* 0x00000001ff0c7424 */ /* 0x000fe200078e00ff */
[----:B0-----:R0:W2:Y:S01]  /*9ba0*/  LDC.64 R14, c[0x4][R0] ;  /* 0x01000000000e7b82 */ /* 0x0010a20000000a00 */
[----:B------:R-:W3:Y:S01]  /*9bb0*/  LDCU.64 UR6, c[0x4][0x100] ;  /* 0x01002000ff0677ac */ /* 0x000ee20008000a00 */
[----:B------:R-:W-:Y:S01]  /*9bc0*/  MOV R13, RZ ;  /* 0x000000ff000d7202 */ /* 0x000fe20000000f00 */
[----:B------:R-:W4:Y:S01]  /*9bd0*/  LDCU.64 UR8, c[0x4][0x8] ;  /* 0x01000100ff0877ac */ /* 0x000f220008000a00 */
[----:B-1----:R-:W-:Y:S01]  /*9be0*/  MOV R4, UR4 ;  /* 0x0000000400047c02 */ /* 0x002fe20008000f00 */
[----:B------:R-:W-:Y:S01]  /*9bf0*/  IMAD.U32 R5, RZ, RZ, UR5 ;  /* 0x00000005ff057e24 */ /* 0x000fe2000f8e00ff */
[----:B---3--:R-:W-:Y:S01]  /*9c00*/  MOV R6, UR6 ;  /* 0x0000000600067c02 */ /* 0x008fe20008000f00 */
[----:B------:R-:W-:Y:S01]  /*9c10*/  IMAD.U32 R7, RZ, RZ, UR7 ;  /* 0x00000007ff077e24 */ /* 0x000fe2000f8e00ff */
[----:B----4-:R-:W-:Y:S01]  /*9c20*/  MOV R10, UR8 ;  /* 0x00000008000a7c02 */ /* 0x010fe20008000f00 */
[----:B0-----:R-:W-:-:S07]  /*9c30*/  IMAD.U32 R11, RZ, RZ, UR9 ;  /* 0x00000009ff0b7e24 */ /* 0x001fce000f8e00ff */
[----:B------:R-:W-:-:S07]  /*9c40*/  LEPC R20, `(.L_x_189) ;  /* 0x000000001014794e */ /* 0x000fce0000000000 */
[----:B--2---:R-:W-:Y:S05]  /*9c50*/  CALL.ABS.NOINC R14 ;  /* 0x000000000e007343 */ /* 0x004fea0003c00000 */
.L_x_189:
[----:B------:R-:W-:Y:S01]  /*9c60*/  CS2R R4, SRZ ;  /* 0x0000000000047805 */ /* 0x000fe2000001ff00 */
[----:B------:R-:W-:Y:S06]  /*9c70*/  BRA `(.L_x_162) ;  /* 0x0000000000107947 */ /* 0x000fec0003800000 */
.L_x_186:
[----:B------:R3:W5:Y:S01]  /*9c80*/  LDG.E.64 R4, desc[UR36][R6.64] ;  /* 0x0000002406047981 */ /* 0x000762000c1e1b00 */
[----:B------:R-:W-:Y:S05]  /*9c90*/  BRA `(.L_x_162) ;  /* 0x0000000000087947 */ /* 0x000fea0003800000 */
.L_x_185:
[----:B------:R2:W5:Y:S01]  /*9ca0*/  LDG.E R4, desc[UR36][R6.64] ;  /* 0x0000002406047981 */ /* 0x000562000c1e1900 */
[----:B------:R-:W-:-:S07]  /*9cb0*/  IMAD.MOV.U32 R5, RZ, RZ, RZ ;  /* 0x000000ffff057224 */ /* 0x000fce00078e00ff */
.L_x_162:
        /* <DEDUP_REMOVED lines=11> */
[----:B------:R-:W-:Y:S01]  /*9d70*/  IMAD.MOV.U32 R4, RZ, RZ, RZ ;  /* 0x000000ffff047224 */ /* 0x000fe200078e00ff */
[----:B------:R-:W-:Y:S01]  /*9d80*/  IADD3 R13, PT, PT, R11, R3, RZ ;  /* 0x000000030b0d7210 */ /* 0x000fe20007ffe0ff */
[----:B------:R-:W-:Y:S01]  /*9d90*/  HFMA2 R3, -RZ, RZ, 0, 0 ;  /* 0x00000000ff037431 */ /* 0x000fe200000001ff */
        /* <DEDUP_REMOVED lines=11> */
[----:B------:R-:W-:Y:S02]  /*9e50*/  CS2R R54, SRZ ;  /* 0x0000000000367805 */ /* 0x000fe4000001ff00 */
[----:B------:R-:W-:-:S02]  /*9e60*/  MOV R9, R3 ;  /* 0x0000000300097202 */ /* 0x000fc40000000f00 */
[----:B------:R-:W-:Y:S01]  /*9e70*/  IADD3 R16, PT, PT, R21, R7, RZ ;  /* 0x0000000715107210 */ /* 0x000fe20007ffe0ff */
[----:B------:R-:W-:Y:S01]  /*9e80*/  IMAD.MOV.U32 R7, RZ, RZ, R4 ;  /* 0x000000ffff077224 */ /* 0x000fe200078e0004 */
[----:B-1----:R-:W-:-:S04]  /*9e90*/  UIADD3 UR4, UP0, UPT, UR4, 0x20, URZ ;  /* 0x0000002004047890 */ /* 0x002fc8000ff1e0ff */
[----:B------:R-:W-:Y:S01]  /*9ea0*/  UIADD3.X UR5, UPT, UPT, URZ, UR5, URZ, UP0, !UPT ;  /* 0x00000005ff057290 */ /* 0x000fe200087fe4ff */
[----:B0-----:R-:W-:Y:S01]  /*9eb0*/  LEA R0, P0, R10, UR6, 0x3 ;  /* 0x000000060a007c11 */ /* 0x001fe2000f8018ff */
[----:B------:R-:W-:-:S03]  /*9ec0*/  IMAD.U32 R18, RZ, RZ, UR4 ;  /* 0x00000004ff127e24 */ /* 0x000fc6000f8e00ff */
[----:B------:R-:W-:Y:S02]  /*9ed0*/  LEA.HI.X R5, R10, UR7, R13, 0x3, P0 ;  /* 0x000000070a057c11 */ /* 0x000fe400080f1c0d */
[----:B------:R-:W-:-:S07]  /*9ee0*/  MOV R19, UR5 ;  /* 0x0000000500137c02 */ /* 0x000fce0008000f00 */
.L_x_192:
[----:B------:R-:W-:Y:S01]  /*9ef0*/  IMAD.MOV.U32 R22, RZ, RZ, R0 ;  /* 0x000000ffff167224 */ /* 0x000fe200078e0000 */
[----:B------:R-:W-:Y:S01]  /*9f00*/  MOV R23, R5 ;  /* 0x0000000500177202 */ /* 0x000fe20000000f00 */
[----:B------:R-:W2:Y:S01]  /*9f10*/  LDG.E.64 R50, desc[UR36][R18.64+-0x20] ;  /* 0xffffe02412327981 */ /* 0x000ea2000c1e1b00 */
[----:B------:R-:W-:-:S03]  /*9f20*/  IADD3 R24, P0, PT, R0, R20, RZ ;  /* 0x0000001400187210 */ /* 0x000fc60007f1e0ff */
[----:B------:R0:W2:Y:S02]  /*9f30*/  LDG.E.64 R52, desc[UR36][R22.64] ;  /* 0x0000002416347981 */ /* 0x0000a4000c1e1b00 */
[--C-:B------:R-:W-:Y:S01]  /*9f40*/  IMAD.X R25, R5, 0x1, R16.reuse, P0 ;  /* 0x0000000105197824 */ /* 0x100fe200000e0610 */
[----:B------:R-:W-:Y:S01]  /*9f50*/  IADD3 R26, P0, PT, R24, R20, RZ ;  /* 0x00000014181a7210 */ /* 0x000fe20007f1e0ff */
[----:B------:R-:W3:Y:S04]  /*9f60*/  LDG.E.64 R46, desc[UR36][R18.64+-0x18] ;  /* 0xffffe824122e7981 */ /* 0x000ee8000c1e1b00 */
[----:B------:R1:W3:Y:S01]  /*9f70*/  LDG.E.64 R48, desc[UR36][R24.64] ;  /* 0x0000002418307981 */ /* 0x0002e2000c1e1b00 */
[----:B------:R-:W-:Y:S02]  /*9f80*/  IADD3.X R27, PT, PT, R25, R16, RZ, P0, !PT ;  /* 0x00000010191b7210 */ /* 0x000fe400007fe4ff */
[-C--:B------:R-:W-:Y:S01]  /*9f90*/  IADD3 R28, P0, PT, R26, R20.reuse, RZ ;  /* 0x000000141a1c7210 */ /* 0x080fe20007f1e0ff */
[----:B------:R-:W4:Y:S04]  /*9fa0*/  LDG.E.64 R42, desc[UR36][R18.64+-0x10] ;  /* 0xfffff024122a7981 */ /* 0x000f28000c1e1b00 */
[----:B------:R-:W4:Y:S01]  /*9fb0*/  LDG.E.64 R44, desc[UR36][R26.64] ;  /* 0x000000241a2c7981 */ /* 0x000f22000c1e1b00 */
[----:B------:R-:W-:Y:S01]  /*9fc0*/  IMAD.X R29, R27, 0x1, R16, P0 ;  /* 0x000000011b1d7824 */ /* 0x000fe200000e0610 */
[----:B0-----:R-:W-:-:S02]  /*9fd0*/  IADD3 R22, P0, PT, R28, R20, RZ ;  /* 0x000000141c167210 */ /* 0x001fc40007f1e0ff */
[----:B------:R-:W5:Y:S04]  /*9fe0*/  LDG.E.64 R38, desc[UR36][R18.64+-0x8] ;  /* 0xfffff82412267981 */ /* 0x000f68000c1e1b00 */
[----:B------:R-:W5:Y:S01]  /*9ff0*/  LDG.E.64 R40, desc[UR36][R28.64] ;  /* 0x000000241c287981 */ /* 0x000f62000c1e1b00 */
[----:B------:R-:W-:Y:S02]  /*a000*/  IADD3.X R23, PT, PT, R29, R16, RZ, P0, !PT ;  /* 0x000000101d177210 */ /* 0x000fe400007fe4ff */
[-C--:B------:R-:W-:Y:S01]  /*a010*/  IADD3 R58, P0, PT, R22, R20.reuse, RZ ;  /* 0x00000014163a7210 */ /* 0x080fe20007f1e0ff */
[----:B------:R-:W5:Y:S04]  /*a020*/  LDG.E.64 R34, desc[UR36][R18.64] ;  /* 0x0000002412227981 */ /* 0x000f68000c1e1b00 */
[----:B------:R-:W5:Y:S01]  /*a030*/  LDG.E.64 R36, desc[UR36][R22.64] ;  /* 0x0000002416247981 */ /* 0x000f62000c1e1b00 */
[----:B------:R-:W-:Y:S01]  /*a040*/  IMAD.X R59, R23, 0x1, R16, P0 ;  /* 0x00000001173b7824 */ /* 0x000fe200000e0610 */
[----:B------:R-:W-:-:S02]  /*a050*/  IADD3 R56, P0, PT, R58, R20, RZ ;  /* 0x000000143a387210 */ /* 0x000fc40007f1e0ff */
[----:B------:R-:W5:Y:S04]  /*a060*/  LDG.E.64 R30, desc[UR36][R18.64+0x8] ;  /* 0x00000824121e7981 */ /* 0x000f68000c1e1b00 */
[----:B------:R-:W5:Y:S01]  /*a070*/  LDG.E.64 R32, desc[UR36][R58.64] ;  /* 0x000000243a207981 */ /* 0x000f62000c1e1b00 */
[----:B------:R-:W-:Y:S02]  /*a080*/  IADD3.X R57, PT, PT, R59, R16, RZ, P0, !PT ;  /* 0x000000103b397210 */ /* 0x000fe400007fe4ff */
[----:B-1----:R-:W-:Y:S01]  /*a090*/  IADD3 R24, P0, PT, R56, R20, RZ ;  /* 0x0000001438187210 */ /* 0x002fe20007f1e0ff */
[----:B------:R-:W5:Y:S04]  /*a0a0*/  LDG.E.64 R26, desc[UR36][R18.64+0x10] ;  /* 0x00001024121a7981 */ /* 0x000f68000c1e1b00 */
[----:B------:R-:W5:Y:S01]  /*a0b0*/  LDG.E.64 R28, desc[UR36][R56.64] ;  /* 0x00000024381c7981 */ /* 0x000f62000c1e1b00 */
[----:B------:R-:W-:-:S03]  /*a0c0*/  IMAD.X R25, R57, 0x1, R16, P0 ;  /* 0x0000000139197824 */ /* 0x000fc600000e0610 */
        /* <DEDUP_REMOVED lines=13> */
[----:B---3--:R-:W-:-:S03]  /*a1a0*/  IMAD R49, R49, R46, RZ ;  /* 0x0000002e31317224 */ /* 0x008fc600078e02ff */
[----:B------:R-:W-:Y:S01]  /*a1b0*/  IADD3 R55, PT, PT, R55, R53, RZ ;  /* 0x0000003537377210 */ /* 0x000fe20007ffe0ff */
        /* <DEDUP_REMOVED lines=25> */
[----:B------:R-:W-:-:S05]  /*a350*/  IMAD.WIDE.U32 R54, R22, R24, R26 ;  /* 0x0000001816367225 */ /* 0x000fca00078e001a */
[----:B------:R-:W-:Y:S01]  /*a360*/  IADD3 R55, PT, PT, R55, R25, RZ ;  /* 0x0000001937377210 */ /* 0x000fe20007ffe0ff */
[----:B------:R-:W-:Y:S06]  /*a370*/  @P0 BRA `(.L_x_192) ;  /* 0xfffffff800dc0947 */ /* 0x000fec000383ffff */
[----:B------:R-:W-:Y:S05]  /*a380*/  BSYNC.RECONVERGENT B0 ;  /* 0x0000000000007941 */ /* 0x000fea0003800200 */
.L_x_191:
        /* <DEDUP_REMOVED lines=9> */
[----:B------:R-:W-:Y:S01]  /*a420*/  MOV R12, R10 ;  /* 0x0000000a000c7202 */ /* 0x000fe20000000f00 */
[-C--:B0-----:R-:W-:Y:S01]  /*a430*/  IMAD R0, R3, R14.reuse, RZ ;  /* 0x0000000e03007224 */ /* 0x081fe200078e02ff */
[----:B------:R-:W-:Y:S01]  /*a440*/  SHF.L.U32 R39, R14, 0x3, RZ ;  /* 0x000000030e277819 */ /* 0x000fe200000006ff */
[----:B------:R-:W0:Y:S02]  /*a450*/  LDCU.64 UR6, c[0x0][0x590] ;  /* 0x0000b200ff0677ac */ /* 0x000e240008000a00 */
[----:B------:R-:W-:-:S04]  /*a460*/  IMAD.WIDE.U32 R8, R4, R14, R12 ;  /* 0x0000000e04087225 */ /* 0x000fc800078e000c */
[----:B------:R-:W-:-:S04]  /*a470*/  IMAD R5, R4, R15, R0 ;  /* 0x0000000f04057224 */ /* 0x000fc800078e0200 */
[----:B------:R-:W-:Y:S01]  /*a480*/  IMAD.IADD R5, R9, 0x1, R5 ;  /* 0x0000000109057824 */ /* 0x000fe200078e0205 */
        /* <DEDUP_REMOVED lines=8> */
[--C-:B------:R-:W-:Y:S01]  /*a510*/  IMAD.X R35, R23, 0x1, R5.reuse, P0 ;  /* 0x0000000117237824 */ /* 0x100fe200000e0605 */
[----:B------:R-:W-:Y:S01]  /*a520*/  IADD3 R36, P0, PT, R34, R39, RZ ;  /* 0x0000002722247210 */ /* 0x000fe20007f1e0ff */
[----:B------:R-:W3:Y:S04]  /*a530*/  LDG.E.64 R24, desc[UR36][R28.64+0x8] ;  /* 0x000008241c187981 */ /* 0x000ee8000c1e1b00 */
        /* <DEDUP_REMOVED lines=12> */
[----:B------:R-:W-:-:S05]  /*a600*/  IMAD R5, R31, R32, R5 ;  /* 0x000000201f057224 */ /* 0x000fca00078e0205 */
[----:B------:R-:W-:Y:S01]  /*a610*/  IADD3 R35, PT, PT, R35, R5, RZ ;  /* 0x0000000523237210 */ /* 0x000fe20007ffe0ff */
[----:B---3--:R-:W-:-:S04]  /*a620*/  IMAD R5, R27, R24, RZ ;  /* 0x000000181b057224 */ /* 0x008fc800078e02ff */
[-C--:B------:R-:W-:Y:S02]  /*a630*/  IMAD R5, R25, R26.reuse, R5 ;  /* 0x0000001a19057224 */ /* 0x080fe400078e0205 */
[----:B------:R-:W-:-:S04]  /*a640*/  IMAD.WIDE.U32 R24, R24, R26, R34 ;  /* 0x0000001a18187225 */ /* 0x000fc800078e0022 */
[----:B------:R-:W-:Y:S02]  /*a650*/  IMAD.IADD R25, R25, 0x1, R5 ;  /* 0x0000000119197824 */ /* 0x000fe400078e0205 */
[----:B----4-:R-:W-:Y:S02]  /*a660*/  IMAD R5, R21, R18, RZ ;  /* 0x0000001215057224 */ /* 0x010fe400078e02ff */
[----:B-----5:R-:W-:Y:S02]  /*a670*/  IMAD R7, R23, R8, RZ ;  /* 0x0000000817077224 */ /* 0x020fe400078e02ff */
[-C--:B------:R-:W-:Y:S02]  /*a680*/  IMAD R5, R19, R20.reuse, R5 ;  /* 0x0000001413057224 */ /* 0x080fe400078e0205 */
[----:B------:R-:W-:-:S04]  /*a690*/  IMAD.WIDE.U32 R18, R18, R20, R24 ;  /* 0x0000001412127225 */ /* 0x000fc800078e0018 */
[----:B------:R-:W-:Y:S01]  /*a6a0*/  IMAD R7, R9, R22, R7 ;  /* 0x0000001609077224 */ /* 0x000fe200078e0207 */
[----:B------:R-:W-:-:S03]  /*a6b0*/  IADD3 R19, PT, PT, R19, R5, RZ ;  /* 0x0000000513137210 */ /* 0x000fc60007ffe0ff */
[----:B------:R-:W-:-:S05]  /*a6c0*/  IMAD.WIDE.U32 R54, R8, R22, R18 ;  /* 0x0000001608367225 */ /* 0x000fca00078e0012 */
[----:B------:R-:W-:-:S07]  /*a6d0*/  IADD3 R55, PT, PT, R55, R7, RZ ;  /* 0x0000000737377210 */ /* 0x000fce0007ffe0ff */
.L_x_193:
        /* <DEDUP_REMOVED lines=13> */
[----:B------:R-:W-:-:S04]  /*a7b0*/  IMAD.WIDE.U32 R6, R4, R14, R6 ;  /* 0x0000000e04067225 */ /* 0x000fc800078e0006 */
[----:B------:R-:W-:Y:S01]  /*a7c0*/  IMAD.IADD R5, R7, 0x1, R5 ;  /* 0x0000000107057824 */ /* 0x000fe200078e0205 */
        /* <DEDUP_REMOVED lines=15> */
[----:B---3--:R-:W-:-:S03]  /*a8c0*/  IMAD R5, R7, R24, RZ ;  /* 0x0000001807057224 */ /* 0x008fc600078e02ff */
[----:B------:R-:W-:Y:S01]  /*a8d0*/  IADD3 R55, PT, PT, R55, R19, RZ ;  /* 0x0000001337377210 */ /* 0x000fe20007ffe0ff */
[-C--:B------:R-:W-:Y:S02]  /*a8e0*/  IMAD R5, R25, R6.reuse, R5 ;  /* 0x0000000619057224 */ /* 0x080fe400078e0205 */
[----:B------:R-:W-:-:S05]  /*a8f0*/  IMAD.WIDE.U32 R54, R24, R6, R54 ;  /* 0x0000000618367225 */ /* 0x000fca00078e0036 */
[----:B------:R-:W-:-:S07]  /*a900*/  IADD3 R55, PT, PT, R55, R5, RZ ;  /* 0x0000000537377210 */ /* 0x000fce0007ffe0ff */
.L_x_194:
[----:B------:R-:W-:Y:S05]  /*a910*/  @P0 BRA `(.L_x_190) ;  /* 0x0000000000480947 */ /* 0x000fea0003800000 */
        /* <DEDUP_REMOVED lines=16> */
[----:B------:R-:W-:-:S05]  /*aa20*/  IMAD R3, R5, R6, R3 ;  /* 0x0000000605037224 */ /* 0x000fca00078e0203 */
[----:B------:R-:W-:-:S07]  /*aa30*/  IADD3 R55, PT, PT, R55, R3, RZ ;  /* 0x0000000337377210 */ /* 0x000fce0007ffe0ff */
.L_x_190:
        /* <DEDUP_REMOVED lines=16> */
.L_x_198:
[----:B------:R1:W-:Y:S01]  /*ab40*/  STG.E.U8 desc[UR36][R2.64], R54 ;  /* 0x0000003602007986 */ /* 0x0003e2000c101124 */
[----:B------:R-:W-:Y:S05]  /*ab50*/  BRA `(.L_x_200) ;  /* 0x0000000c00347947 */ /* 0x000fea0003800000 */
.L_x_197:
        /* <DEDUP_REMOVED lines=8> */
.L_x_202:
[----:B------:R1:W-:Y:S01]  /*abe0*/  STG.E desc[UR36][R2.64], R54 ;  /* 0x0000003602007986 */ /* 0x0003e2000c101924 */
[----:B------:R-:W-:Y:S05]  /*abf0*/  BRA `(.L_x_200) ;  /* 0x0000000c000c7947 */ /* 0x000fea0003800000 */
.L_x_201:
[----:B------:R1:W-:Y:S01]  /*ac00*/  STG.E.U16 desc[UR36][R2.64], R54 ;  /* 0x0000003602007986 */ /* 0x0003e2000c101524 */
[----:B------:R-:W-:Y:S05]  /*ac10*/  BRA `(.L_x_200) ;  /* 0x0000000c00047947 */ /* 0x000fea0003800000 */
.L_x_196:
        /* <DEDUP_REMOVED lines=9> */
.L_x_204:
[----:B------:R-:W1:Y:S02]  /*acb0*/  I2F.S64 R0, R54 ;  /* 0x0000003600007312 */ /* 0x000e640000301400 */
[----:B-1----:R-:W-:-:S05]  /*acc0*/  F2FP.F16.F32.PACK_AB R0, RZ, R0 ;  /* 0x00000000ff00723e */ /* 0x002fca00000000ff */
[----:B------:R1:W-:Y:S01]  /*acd0*/  STG.E.U16 desc[UR36][R2.64], R0 ;  /* 0x0000000002007986 */ /* 0x0003e2000c101524 */
[----:B------:R-:W-:Y:S05]  /*ace0*/  BRA `(.L_x_200) ;  /* 0x0000000800d07947 */ /* 0x000fea0003800000 */
.L_x_203:
        /* <DEDUP_REMOVED lines=10> */
.L_x_206:
[----:B------:R-:W1:Y:S02]  /*ad90*/  I2F.S64 R54, R54 ;  /* 0x0000003600367312 */ /* 0x000e640000301400 */
[----:B-1----:R-:W-:-:S04]  /*ada0*/  F2FP.F16.F32.PACK_AB R5, RZ, R54 ;  /* 0x00000036ff05723e */ /* 0x002fc800000000ff */
[----:B------:R-:W-:-:S05]  /*adb0*/  PRMT R5, R5, 0x5410, RZ ;  /* 0x0000541005057816 */ /* 0x000fca00000000ff */
[----:B------:R1:W-:Y:S01]  /*adc0*/  STG.E desc[UR36][R2.64], R5 ;  /* 0x0000000502007986 */ /* 0x0003e2000c101924 */
[----:B------:R-:W-:Y:S05]  /*add0*/  BRA `(.L_x_200) ;  /* 0x0000000800947947 */ /* 0x000fea0003800000 */
.L_x_205:
[----:B------:R-:W1:Y:S02]  /*ade0*/  I2F.F64.S64 R4, R54 ;  /* 0x0000003600047312 */ /* 0x000e640000301c00 */
[----:B-1----:R1:W-:Y:S01]  /*adf0*/  STG.E.64 desc[UR36][R2.64], R4 ;  /* 0x0000000402007986 */ /* 0x0023e2000c101b24 */
[----:B------:R-:W-:Y:S05]  /*ae00*/  BRA `(.L_x_200) ;  /* 0x0000000800887947 */ /* 0x000fea0003800000 */
.L_x_195:
        /* <DEDUP_REMOVED lines=12> */
.L_x_210:
[----:B------:R-:W1:Y:S01]  /*aed0*/  I2F.S64 R5, R54 ;  /* 0x0000003600057312 */ /* 0x000e620000301400 */
[----:B------:R-:W-:Y:S01]  /*aee0*/  BSSY.RECONVERGENT B0, `(.L_x_211) ;  /* 0x0000013000007945 */ /* 0x000fe20003800200 */
[----:B-1----:R-:W-:Y:S01]  /*aef0*/  LOP3.LUT R4, R5, 0x7fffffff, RZ, 0xc0, !PT ;  /* 0x7fffffff05047812 */ /* 0x002fe200078ec0ff */
[----:B------:R-:W-:-:S03]  /*af00*/  IMAD.MOV.U32 R0, RZ, RZ, 0x80 ;  /* 0x00000080ff007424 */ /* 0x000fc600078e00ff */
        /* <DEDUP_REMOVED lines=13> */
[----:B------:R-:W-:-:S07]  /*afe0*/  MOV R0, R4 ;  /* 0x0000000400007202 */ /* 0x000fce0000000f00 */
.L_x_213:
[----:B------:R-:W-:-:S04]  /*aff0*/  SHF.R.U32.HI R5, RZ, 0x18, R5 ;  /* 0x00000018ff057819 */ /* 0x000fc80000011605 */
[----:B------:R-:W-:-:S07]  /*b000*/  LOP3.LUT R0, R0, 0x80, R5, 0xf8, !PT ;  /* 0x0000008000007812 */ /* 0x000fce00078ef805 */
.L_x_212:
[----:B------:R-:W-:Y:S05]  /*b010*/  BSYNC.RECONVERGENT B0 ;  /* 0x0000000000007941 */ /* 0x000fea0003800200 */
.L_x_211:
[----:B------:R1:W-:Y:S01]  /*b020*/  STG.E.U8 desc[UR36][R2.64], R0 ;  /* 0x0000000002007986 */ /* 0x0003e2000c101124 */
[----:B------:R-:W-:Y:S05]  /*b030*/  BRA `(.L_x_200) ;  /* 0x0000000400fc7947 */ /* 0x000fea0003800000 */
.L_x_209:
        /* <DEDUP_REMOVED lines=18> */
.L_x_216:
[----:B------:R-:W-:-:S04]  /*b160*/  SHF.R.U32.HI R5, RZ, 0x18, R5 ;  /* 0x00000018ff057819 */ /* 0x000fc80000011605 */
[----:B------:R-:W-:-:S07]  /*b170*/  LOP3.LUT R0, R0, 0x80, R5, 0xf8, !PT ;  /* 0x0000008000007812 */ /* 0x000fce00078ef805 */
.L_x_215:
[----:B------:R-:W-:Y:S05]  /*b180*/  BSYNC.RECONVERGENT B0 ;  /* 0x0000000000007941 */ /* 0x000fea0003800200 */
.L_x_214:
[----:B------:R1:W-:Y:S01]  /*b190*/  STG.E.U8 desc[UR36][R2.64], R0 ;  /* 0x0000000002007986 */ /* 0x0003e2000c101124 */
[----:B------:R-:W-:Y:S05]  /*b1a0*/  BRA `(.L_x_200) ;  /* 0x0000000400a07947 */ /* 0x000fea0003800000 */
.L_x_208:
        /* <DEDUP_REMOVED lines=18> */
[----:B------:R-:W-:-:S05]  /*b2d0*/  @!P0 IMAD.MOV R0, RZ, RZ, R4 ;  /* 0x000000ffff008224 */ /* 0x000fca00078e0204 */
[----:B------:R-:W-:-:S05]  /*b2e0*/  @P1 MOV R5, R0 ;  /* 0x0000000000051202 */ /* 0x000fca0000000f00 */
[----:B------:R1:W-:Y:S01]  /*b2f0*/  STG.E.U8 desc[UR36][R2.64], R5 ;  /* 0x0000000502007986 */ /* 0x0003e2000c101124 */
[----:B------:R-:W-:Y:S05]  /*b300*/  BRA `(.L_x_200) ;  /* 0x0000000400487947 */ /* 0x000fea0003800000 */
.L_x_218:
[----:B------:R1:W-:Y:S01]  /*b310*/  STG.E.64 desc[UR36][R2.64], R54 ;  /* 0x0000003602007986 */ /* 0x0003e2000c101b24 */
[----:B------:R-:W-:Y:S05]  /*b320*/  BRA `(.L_x_200) ;  /* 0x0000000400407947 */ /* 0x000fea0003800000 */
.L_x_217:
[----:B------:R1:W-:Y:S01]  /*b330*/  STG.E desc[UR36][R2.64], R54 ;  /* 0x0000003602007986 */ /* 0x0003e2000c101924 */
[----:B------:R-:W-:Y:S05]  /*b340*/  BRA `(.L_x_200) ;  /* 0x0000000400387947 */ /* 0x000fea0003800000 */
.L_x_207:
        /* <DEDUP_REMOVED lines=11> */
.L_x_220:
[----:B------:R-:W-:Y:S01]  /*b400*/  CS2R R6, SRZ ;  /* 0x0000000000067805 */ /* 0x000fe2000001ff00 */
[----:B------:R-:W1:Y:S04]  /*b410*/  I2F.F64.S64 R4, R54 ;  /* 0x0000003600047312 */ /* 0x000e680000301c00 */
[----:B-1----:R1:W-:Y:S01]  /*b420*/  STG.E.128 desc[UR36][R2.64], R4 ;  /* 0x0000000402007986 */ /* 0x0023e2000c101d24 */
[----:B------:R-:W-:Y:S05]  /*b430*/  BRA `(.L_x_200) ;  /* 0x0000000000fc7947 */ /* 0x000fea0003800000 */
.L_x_219:
[----:B------:R-:W-:-:S09]  /*b440*/  UISETP.NE.AND UP0, UPT, UR4, 0xf, UPT ;  /* 0x0000000f0400788c */ /* 0x000fd2000bf05270 */
[----:B------:R-:W-:Y:S05]  /*b450*/  BRA.U !UP0, `(.L_x_221) ;  /* 0x0000000108e87547 */ /* 0x000fea000b800000 */
[----:B------:R-:W-:-:S09]  /*b460*/  UISETP.NE.AND UP0, UPT, UR4, 0x17, UPT ;  /* 0x000000170400788c */ /* 0x000fd2000bf05270 */
[----:B------:R-:W-:Y:S05]  /*b470*/  BRA.U !UP0, `(.L_x_222) ;  /* 0x0000000108907547 */ /* 0x000fea000b800000 */
[----:B------:R-:W-:-:S09]  /*b480*/  UISETP.NE.AND UP0, UPT, UR4, 0x18, UPT ;  /* 0x000000180400788c */ /* 0x000fd2000bf05270 */
[----:B------:R-:W-:Y:S05]  /*b490*/  BRA.U !UP0, `(.L_x_223) ;  /* 0x0000000108447547 */ /* 0x000fea000b800000 */
.L_x_199:
        /* <DEDUP_REMOVED lines=10> */
[----:B----4-:R-:W-:Y:S01]  /*b540*/  IMAD.U32 R6, RZ, RZ, UR6 ;  /* 0x00000006ff067e24 */ /* 0x010fe2000f8e00ff */
[----:B------:R-:W-:Y:S01]  /*b550*/  MOV R7, UR7 ;  /* 0x0000000700077c02 */ /* 0x000fe20008000f00 */
[----:B-----5:R-:W-:Y:S01]  /*b560*/  IMAD.U32 R10, RZ, RZ, UR8 ;  /* 0x00000008ff0a7e24 */ /* 0x020fe2000f8e00ff */
[----:B--2---:R-:W-:-:S07]  /*b570*/  MOV R11, UR9 ;  /* 0x00000009000b7c02 */ /* 0x004fce0008000f00 */
[----:B------:R-:W-:-:S07]  /*b580*/  LEPC R20, `(.L_x_224) ;  /* 0x000000001014794e */ /* 0x000fce0000000000 */
[----:B0--3--:R-:W-:Y:S05]  /*b590*/  CALL.ABS.NOINC R2 ;  /* 0x0000000002007343 */ /* 0x009fea0003c00000 */
.L_x_224:
[----:B------:R-:W-:Y:S05]  /*b5a0*/  BRA `(.L_x_200) ;  /* 0x0000000000a07947 */ /* 0x000fea0003800000 */
.L_x_223:
[----:B------:R-:W1:Y:S01]  /*b5b0*/  I2F.S64 R55, R54 ;  /* 0x0000003600377312 */ /* 0x000e620000301400 */
[----:B------:R-:W-:Y:S01]  /*b5c0*/  BSSY.RECONVERGENT B0, `(.L_x_225) ;  /* 0x000000c000007945 */ /* 0x000fe20003800200 */
[----:B-1----:R-:W-:Y:S02]  /*b5d0*/  LOP3.LUT R4, R55, 0x7fffffff, RZ, 0xc0, !PT ;  /* 0x7fffffff37047812 */ /* 0x002fe400078ec0ff */
[----:B------:R-:W-:Y:S02]  /*b5e0*/  SHF.R.U32.HI R5, RZ, 0x18, R55 ;  /* 0x00000018ff057819 */ /* 0x000fe40000011637 */
[----:B------:R-:W-:Y:S02]  /*b5f0*/  ISETP.GT.U32.AND P0, PT, R4, 0x43efffff, PT ;  /* 0x43efffff0400780c */ /* 0x000fe40003f04070 */
[----:B------:R-:W-:-:S11]  /*b600*/  MOV R0, 0x7f ;  /* 0x0000007f00007802 */ /* 0x000fd60000000f00 */
[----:B------:R-:W-:Y:S05]  /*b610*/  @P0 BRA `(.L_x_226) ;  /* 0x0000000000180947 */ /* 0x000fea0003800000 */
[----:B------:R-:W-:-:S13]  /*b620*/  ISETP.GE.U32.AND P0, PT, R4, 0x3c800000, PT ;  /* 0x3c8000000400780c */ /* 0x000fda0003f06070 */
[----:B------:R-:W-:-:S04]  /*b630*/  @P0 SHF.R.U32.HI R0, RZ, 0x14, R55 ;  /* 0x00000014ff000819 */ /* 0x000fc80000011637 */
[----:B------:R-:W-:-:S04]  /*b640*/  @P0 LOP3.LUT R0, R0, 0x1, RZ, 0xc0, !PT ;  /* 0x0000000100000812 */ /* 0x000fc800078ec0ff */
[----:B------:R-:W-:-:S04]  /*b650*/  @P0 IADD3 R0, PT, PT, R55, 0x407ffff, R0 ;  /* 0x0407ffff37000810 */ /* 0x000fc80007ffe000 */
[----:B------:R-:W-:Y:S01]  /*b660*/  @P0 SHF.R.U32.HI R0, RZ, 0x14, R0 ;  /* 0x00000014ff000819 */ /* 0x000fe20000011600 */
[----:B------:R-:W-:-:S07]  /*b670*/  @!P0 FADD.FTZ R0, R4, 16384 ;  /* 0x4680000004008421 */ /* 0x000fce0000010000 */
.L_x_226:
[----:B------:R-:W-:Y:S05]  /*b680*/  BSYNC.RECONVERGENT B0 ;  /* 0x0000000000007941 */ /* 0x000fea0003800200 */
.L_x_225:
[----:B------:R-:W-:-:S05]  /*b690*/  LOP3.LUT R5, R0, 0x80, R5, 0xf8, !PT ;  /* 0x0000008000057812 */ /* 0x000fca00078ef805 */
[----:B------:R3:W-:Y:S01]  /*b6a0*/  STG.E.U8 desc[UR36][R2.64], R5 ;  /* 0x0000000502007986 */ /* 0x0007e2000c101124 */
[----:B------:R-:W-:Y:S05]  /*b6b0*/  BRA `(.L_x_200) ;  /* 0x00000000005c7947 */ /* 0x000fea0003800000 */
.L_x_222:
        /* <DEDUP_REMOVED lines=12> */
.L_x_228:
[----:B------:R-:W-:Y:S01]  /*b780*/  IMAD.MOV.U32 R0, RZ, RZ, 0x7f ;  /* 0x0000007fff007424 */ /* 0x000fe200078e00ff */
[----:B------:R-:W-:-:S04]  /*b790*/  ISETP.GT.U32.AND P0, PT, R4, 0x7f800000, PT ;  /* 0x7f8000000400780c */ /* 0x000fc80003f04070 */
[----:B------:R-:W-:-:S09]  /*b7a0*/  SEL R0, R0, 0x7c, P0 ;  /* 0x0000007c00007807 */ /* 0x000fd20000000000 */
.L_x_229:
[----:B------:R-:W-:Y:S05]  /*b7b0*/  BSYNC.RECONVERGENT B0 ;  /* 0x0000000000007941 */ /* 0x000fea0003800200 */
.L_x_227:
[----:B------:R-:W-:-:S04]  /*b7c0*/  SHF.R.U32.HI R5, RZ, 0x18, R5 ;  /* 0x00000018ff057819 */ /* 0x000fc80000011605 */
[----:B------:R-:W-:-:S05]  /*b7d0*/  LOP3.LUT R5, R0, 0x80, R5, 0xf8, !PT ;  /* 0x0000008000057812 */ /* 0x000fca00078ef805 */
[----:B------:R4:W-:Y:S01]  /*b7e0*/  STG.E.U8 desc[UR36][R2.64], R5 ;  /* 0x0000000502007986 */ /* 0x0009e2000c101124 */
[----:B------:R-:W-:Y:S05]  /*b7f0*/  BRA `(.L_x_200) ;  /* 0x00000000000c7947 */ /* 0x000fea0003800000 */
.L_x_221:
[----:B------:R-:W1:Y:S02]  /*b800*/  I2F.S64 R0, R54 ;  /* 0x0000003600007312 */ /* 0x000e640000301400 */
[----:B-1----:R-:W-:-:S05]  /*b810*/  F2FP.BF16.F32.PACK_AB R0, RZ, R0 ;  /* 0x00000000ff00723e */ /* 0x002fca00000010ff */
[----:B------:R1:W-:Y:S02]  /*b820*/  STG.E.U16 desc[UR36][R2.64], R0 ;  /* 0x0000000002007986 */ /* 0x0003e4000c101524 */
.L_x_200:
[----:B------:R-:W-:-:S07]  /*b830*/  IADD3 R17, PT, PT, R17, 0x80, RZ ;  /* 0x0000008011117810 */ /* 0x000fce0007ffe0ff */
.L_x_155:
[----:B------:R-:W-:Y:S05]  /*b840*/  BSYNC.RECONVERGENT B6 ;  /* 0x0000000000067941 */ /* 0x000fea0003800200 */
.L_x_154:
[----:B------:R-:W5:Y:S02]  /*b850*/  LDCU UR4, c[0x0][0x380] ;  /* 0x00007000ff0477ac */ /* 0x000f640008000800 */
[----:B-----5:R-:W-:-:S13]  /*b860*/  ISETP.GE.AND P0, PT, R17, UR4, PT ;  /* 0x0000000411007c0c */ /* 0x020fda000bf06270 */
[----:B------:R-:W-:Y:S05]  /*b870*/  @P0 EXIT ;  /* 0x000000000000094d */ /* 0x000fea0003800000 */
[----:B------:R-:W5:Y:S01]  /*b880*/  LDCU UR4, c[0x0][0x388] ;  /* 0x00007100ff0477ac */ /* 0x000f620008000800 */
[----:B------:R-:W-:Y:S02]  /*b890*/  HFMA2 R16, -RZ, RZ, 0, 0 ;  /* 0x00000000ff107431 */ /* 0x000fe400000001ff */
[----:B-123--:R-:W-:Y:S01]  /*b8a0*/  IMAD.MOV.U32 R0, RZ, RZ, RZ ;  /* 0x000000ffff007224 */ /* 0x00efe200078e00ff */
[----:B-----5:R-:W-:-:S09]  /*b8b0*/  UISETP.NE.AND UP0, UPT, UR4, URZ, UPT ;  /* 0x000000ff0400728c */ /* 0x020fd2000bf05270 */
[----:B------:R-:W-:Y:S05]  /*b8c0*/  BRA.U !UP0, `(.L_x_230) ;  /* 0x0000001108a87547 */ /* 0x000fea000b800000 */
[----:B------:R-:W4:Y:S01]  /*b8d0*/  LDCU.64 UR4, c[0x0][0x390] ;  /* 0x00007200ff0477ac */ /* 0x000f220008000a00 */
[----:B------:R-:W-:Y:S01]  /*b8e0*/  IMAD.MOV.U32 R16, RZ, RZ, RZ ;  /* 0x000000ffff107224 */ /* 0x000fe200078e00ff */
[----:B------:R-:W1:Y:S01]  /*b8f0*/  LDCU UR6, c[0x0][0x38c] ;  /* 0x00007180ff0677ac */ /* 0x000e620008000800 */
[----:B------:R-:W2:Y:S01]  /*b900*/  LDCU.64 UR8, c[0x0][0x4b8] ;  /* 0x00009700ff0877ac */ /* 0x000ea20008000a00 */
[----:B------:R-:W-:Y:S01]  /*b910*/  UISETP.NE.AND UP0, UPT, UR44, URZ, UPT ;  /* 0x000000ff2c00728c */ /* 0x000fe2000bf05270 */
[----:B----4-:R-:W-:-:S05]  /*b920*/  IMAD.HI.U32 R2, R17, UR4, R16 ;  /* 0x0000000411027c27 */ /* 0x010fca000f8e0010 */
[----:B------:R-:W-:-:S04]  /*b930*/  SHF.R.U32.HI R3, RZ, UR5, R2 ;  /* 0x00000005ff037c19 */ /* 0x000fc80008011602 */
[----:B------:R-:W-:-:S05]  /*b940*/  IADD3 R0, PT, PT, -R3, RZ, RZ ;  /* 0x000000ff03007210 */ /* 0x000fca0007ffe1ff */
[----:B-1----:R-:W-:-:S04]  /*b950*/  IMAD R0, R0, UR6, R17 ;  /* 0x0000000600007c24 */ /* 0x002fc8000f8e0211 */
[C---:B--2---:R-:W-:Y:S02]  /*b960*/  IMAD R16, R0.reuse, UR8, RZ ;  /* 0x0000000800107c24 */ /* 0x044fe4000f8e02ff */
        /* <DEDUP_REMOVED lines=281> */
[----:B------:R-:W3:Y:S02]  /*cb00*/  LDCU.64 UR8, c[0x0][0x578] ;  /* 0x0000af00ff0877ac */ /* 0x000ee40008000a00 */
[----:B-1----:R-:W-:-:S05]  /*cb10*/  IMAD.HI.U32 R2, R5, UR4, R4 ;  /* 0x0000000405027c27 */ /* 0x002fca000f8e0004 */
[----:B------:R-:W-:-:S04]  /*cb20*/  SHF.R.U32.HI R2, RZ, UR5, R2 ;  /* 0x00000005ff027c19 */ /* 0x000fc80008011602 */
[----:B------:R-:W-:-:S05]  /*cb30*/  IADD3 R3, PT, PT, -R2, RZ, RZ ;  /* 0x000000ff02037210 */ /* 0x000fca0007ffe1ff */
[----:B--2---:R-:W-:-:S04]  /*cb40*/  IMAD R5, R3, UR6, R5 ;  /* 0x0000000603057c24 */ /* 0x004fc8000f8e0205 */
[C---:B---3--:R-:W-:Y:S02]  /*cb50*/  IMAD R16, R5.reuse, UR8, R16 ;  /* 0x0000000805107c24 */ /* 0x048fe4000f8e0210 */
[----:B------:R-:W-:-:S07]  /*cb60*/  IMAD R0, R5, UR9, R0 ;  /* 0x0000000905007c24 */ /* 0x000fce000f8e0200 */
.L_x_230:
[----:B------:R-:W1:Y:S01]  /*cb70*/  LDCU.128 UR8, c[0x0][0x580] ;  /* 0x0000b000ff0877ac */ /* 0x000e620008000c00 */
[----:B------:R-:W-:-:S04]  /*cb80*/  UPRMT UR4, UR40, 0x9910, URZ ;  /* 0x0000991028047896 */ /* 0x000fc800080000ff */
[----:B------:R-:W-:Y:S01]  /*cb90*/  UISETP.GT.AND UP0, UPT, UR4, 0x9, UPT ;  /* 0x000000090400788c */ /* 0x000fe2000bf04270 */
[----:B-1----:R-:W-:Y:S02]  /*cba0*/  IADD3 R16, P0, PT, R16, UR8, RZ ;  /* 0x0000000810107c10 */ /* 0x002fe4000ff1e0ff */
[----:B------:R-:W-:-:S03]  /*cbb0*/  IADD3 R4, P1, PT, R0, UR10, RZ ;  /* 0x0000000a00047c10 */ /* 0x000fc6000ff3e0ff */
[----:B------:R-:W-:Y:S01]  /*cbc0*/  IMAD.X R17, RZ, RZ, UR9, P0 ;  /* 0x00000009ff117e24 */ /* 0x000fe200080e06ff */
[----:B----4-:R-:W-:Y:S02]  /*cbd0*/  IADD3.X R5, PT, PT, RZ, UR11, RZ, P1, !PT ;  /* 0x0000000bff057c10 */ /* 0x010fe40008ffe4ff */
[----:B------:R-:W-:Y:S07]  /*cbe0*/  BRA.U UP0, `(.L_x_231) ;  /* 0x0000000100e47547 */ /* 0x000fee000b800000 */
        /* <DEDUP_REMOVED lines=11> */
.L_x_234:
[----:B------:R1:W5:Y:S01]  /*cca0*/  LDG.E.U8 R2, desc[UR36][R4.64] ;  /* 0x0000002404027981 */ /* 0x000362000c1e1100 */
[----:B------:R-:W-:Y:S01]  /*ccb0*/  IMAD.MOV.U32 R3, RZ, RZ, RZ ;  /* 0x000000ffff037224 */ /* 0x000fe200078e00ff */
[----:B------:R-:W-:Y:S06]  /*ccc0*/  BRA `(.L_x_236) ;  /* 0x0000000c00407947 */ /* 0x000fec0003800000 */
.L_x_233:
        /* <DEDUP_REMOVED lines=8> */
.L_x_238:
[----:B------:R-:W2:Y:S02]  /*cd50*/  LDG.E R2, desc[UR36][R4.64] ;  /* 0x0000002404027981 */ /* 0x000ea4000c1e1900 */
[----:B--2---:R-:W-:Y:S01]  /*cd60*/  SHF.R.S32.HI R3, RZ, 0x1f, R2 ;  /* 0x0000001fff037819 */ /* 0x004fe20000011402 */
[----:B------:R-:W-:Y:S06]  /*cd70*/  BRA `(.L_x_236) ;  /* 0x0000000c00147947 */ /* 0x000fec0003800000 */
.L_x_237:
[----:B------:R-:W2:Y:S02]  /*cd80*/  LDG.E.S16 R2, desc[UR36][R4.64] ;  /* 0x0000002404027981 */ /* 0x000ea4000c1e1700 */
[----:B--2---:R-:W-:Y:S01]  /*cd90*/  SHF.R.S32.HI R3, RZ, 0x1f, R2 ;  /* 0x0000001fff037819 */ /* 0x004fe20000011402 */
[----:B------:R-:W-:Y:S06]  /*cda0*/  BRA `(.L_x_236) ;  /* 0x0000000c00087947 */ /* 0x000fec0003800000 */
.L_x_232:
[----:B------:R-:W-:-:S09]  /*cdb0*/  UISETP.GT.AND UP0, UPT, UR4, 0x6, UPT ;  /* 0x000000060400788c */ /* 0x000fd2000bf04270 */
[----:B------:R-:W-:Y:S05]  /*cdc0*/  BRA.U UP0, `(.L_x_239) ;  /* 0x00000001002c7547 */ /* 0x000fea000b800000 */
[----:B------:R-:W-:-:S09]  /*cdd0*/  UISETP.NE.AND UP0, UPT, UR4, 0x5, UPT ;  /* 0x000000050400788c */ /* 0x000fd2000bf05270 */
[----:B------:R-:W-:Y:S05]  /*cde0*/  BRA.U !UP0, `(.L_x_240) ;  /* 0x0000000108147547 */ /* 0x000fea000b800000 */
[----:B------:R-:W-:-:S09]  /*cdf0*/  UISETP.NE.AND UP0, UPT, UR4, 0x6, UPT ;  /* 0x000000060400788c */ /* 0x000fd2000bf05270 */
[----:B------:R-:W-:Y:S05]  /*ce00*/  BRA.U UP0, `(.L_x_235) ;  /* 0x0000000900987547 */ /* 0x000fea000b800000 */
[----:B------:R-:W2:Y:S02]  /*ce10*/  LDG.E R2, desc[UR36][R4.64] ;  /* 0x0000002404027981 */ /* 0x000ea4000c1e1900 */
[----:B--2---:R-:W1:Y:S02]  /*ce20*/  F2I.S64.TRUNC R2, R2 ;  /* 0x0000000200027311 */ /* 0x004e64000020d900 */
[----:B-1----:R-:W-:Y:S05]  /*ce30*/  BRA `(.L_x_236) ;  /* 0x0000000800e47947 */ /* 0x002fea0003800000 */
.L_x_240:
[----:B------:R-:W2:Y:S02]  /*ce40*/  LDG.E.U16 R4, desc[UR36][R4.64] ;  /* 0x0000002404047981 */ /* 0x000ea4000c1e1500 */
[----:B--2---:R-:W-:-:S06]  /*ce50*/  HADD2.F32 R2, -RZ, R4.H0_H0 ;  /* 0x20000004ff027230 */ /* 0x004fcc0000004100 */
[----:B------:R-:W1:Y:S02]  /*ce60*/  F2I.S64.TRUNC R2, R2 ;  /* 0x0000000200027311 */ /* 0x000e64000020d900 */
[----:B-1----:R-:W-:Y:S05]  /*ce70*/  BRA `(.L_x_236) ;  /* 0x0000000800d47947 */ /* 0x002fea0003800000 */
.L_x_239:
[----:B------:R-:W-:-:S09]  /*ce80*/  UISETP.NE.AND UP0, UPT, UR4, 0x7, UPT ;  /* 0x000000070400788c */ /* 0x000fd2000bf05270 */
[----:B------:R-:W-:Y:S05]  /*ce90*/  BRA.U !UP0, `(.L_x_241) ;  /* 0x00000001082c7547 */ /* 0x000fea000b800000 */
[----:B------:R-:W-:-:S09]  /*cea0*/  UISETP.NE.AND UP0, UPT, UR4, 0x8, UPT ;  /* 0x000000080400788c */ /* 0x000fd2000bf05270 */
[----:B------:R-:W-:Y:S05]  /*ceb0*/  BRA.U !UP0, `(.L_x_242) ;  /* 0x0000000108147547 */ /* 0x000fea000b800000 */
[----:B------:R-:W-:-:S09]  /*cec0*/  UISETP.NE.AND UP0, UPT, UR4, 0x9, UPT ;  /* 0x000000090400788c */ /* 0x000fd2000bf05270 */
[----:B------:R-:W-:Y:S05]  /*ced0*/  BRA.U UP0, `(.L_x_235) ;  /* 0x0000000900647547 */ /* 0x000fea000b800000 */
[----:B------:R-:W2:Y:S02]  /*cee0*/  LDG.E R2, desc[UR36][R4.64] ;  /* 0x0000002404027981 */ /* 0x000ea4000c1e1900 */
[----:B--2---:R-:W1:Y:S02]  /*cef0*/  F2I.S64.TRUNC R2, R2 ;  /* 0x0000000200027311 */ /* 0x004e64000020d900 */
[----:B-1----:R-:W-:Y:S05]  /*cf00*/  BRA `(.L_x_236) ;  /* 0x0000000800b07947 */ /* 0x002fea0003800000 */
.L_x_242:
[----:B------:R-:W2:Y:S02]  /*cf10*/  LDG.E.U16 R4, desc[UR36][R4.64] ;  /* 0x0000002404047981 */ /* 0x000ea4000c1e1500 */
[----:B--2---:R-:W-:-:S06]  /*cf20*/  HADD2.F32 R2, -RZ, R4.H0_H0 ;  /* 0x20000004ff027230 */ /* 0x004fcc0000004100 */
[----:B------:R-:W1:Y:S02]  /*cf30*/  F2I.S64.TRUNC R2, R2 ;  /* 0x0000000200027311 */ /* 0x000e64000020d900 */
[----:B-1----:R-:W-:Y:S05]  /*cf40*/  BRA `(.L_x_236) ;  /* 0x0000000800a07947 */ /* 0x002fea0003800000 */
.L_x_241:
[----:B------:R-:W2:Y:S02]  /*cf50*/  LDG.E.64 R2, desc[UR36][R4.64] ;  /* 0x0000002404027981 */ /* 0x000ea4000c1e1b00 */
[----:B--2---:R-:W1:Y:S02]  /*cf60*/  F2I.S64.F64.TRUNC R2, R2 ;  /* 0x0000000200027311 */ /* 0x004e64000030d900 */
[----:B-1----:R-:W-:Y:S05]  /*cf70*/  BRA `(.L_x_236) ;  /* 0x0000000800947947 */ /* 0x002fea0003800000 */
.L_x_231:
        /* <DEDUP_REMOVED lines=13> */
.L_x_245:
[----:B------:R-:W2:Y:S02]  /*d050*/  LDG.E.64 R2, desc[UR36][R4.64] ;  /* 0x0000002404027981 */ /* 0x000ea4000c1e1b00 */
[----:B--2---:R-:W1:Y:S02]  /*d060*/  F2I.S64.F64.TRUNC R2, R2 ;  /* 0x0000000200027311 */ /* 0x004e64000030d900 */
[----:B-1----:R-:W-:Y:S05]  /*d070*/  BRA `(.L_x_236) ;  /* 0x0000000800547947 */ /* 0x002fea0003800000 */
.L_x_244:
        /* <DEDUP_REMOVED lines=23> */
[----:B------:R-:W-:-:S06]  /*d1f0*/  LOP3.LUT R3, R3, 0x80000000, R0, 0xf8, !PT ;  /* 0x8000000003037812 */ /* 0x000fcc00078ef800 */
[----:B------:R-:W1:Y:S02]  /*d200*/  F2I.S64.TRUNC R2, R3 ;  /* 0x0000000300027311 */ /* 0x000e64000020d900 */
[----:B-1----:R-:W-:Y:S05]  /*d210*/  BRA `(.L_x_236) ;  /* 0x0000000400ec7947 */ /* 0x002fea0003800000 */
.L_x_247:
[----:B------:R-:W2:Y:S02]  /*d220*/  LDG.E.U8 R3, desc[UR36][R4.64] ;  /* 0x0000002404037981 */ /* 0x000ea4000c1e1100 */
[C---:B--2---:R-:W-:Y:S01]  /*d230*/  SHF.L.U32 R0, R3.reuse, 0x19, RZ ;  /* 0x0000001903007819 */ /* 0x044fe200000006ff */
[----:B------:R-:W-:-:S03]  /*d240*/  IMAD.SHL.U32 R3, R3, 0x100, RZ ;  /* 0x0000010003037824 */ /* 0x000fc600078e00ff */
[----:B------:R-:W-:-:S13]  /*d250*/  ISETP.GE.U32.AND P0, PT, R0, 0x8000000, PT ;  /* 0x080000000000780c */ /* 0x000fda0003f06070 */
[C---:B------:R-:W-:Y:S02]  /*d260*/  @!P0 LOP3.LUT R2, R3.reuse, 0x7f00, RZ, 0xc0, !PT ;  /* 0x00007f0003028812 */ /* 0x040fe400078ec0ff */
[----:B------:R-:W-:Y:S02]  /*d270*/  @P0 LEA.HI R0, R0, 0x70000000, RZ, 0x1c ;  /* 0x7000000000000811 */ /* 0x000fe400078fe0ff */
[----:B------:R-:W-:Y:S02]  /*d280*/  @!P0 LOP3.LUT R2, R2, 0x3f000000, RZ, 0xfc, !PT ;  /* 0x3f00000002028812 */ /* 0x000fe400078efcff */
[----:B------:R-:W-:Y:S01]  /*d290*/  PRMT R3, R3, 0x9910, RZ ;  /* 0x0000991003037816 */ /* 0x000fe200000000ff */
[----:B------:R-:W-:Y:S02]  /*d2a0*/  @P0 FMUL.FTZ R0, R0, 1.9259299443872358531e-34 ;  /* 0x0780000000000820 */ /* 0x000fe40000410000 */
[----:B------:R-:W-:-:S05]  /*d2b0*/  @!P0 FADD.FTZ R0, R2, -0.5 ;  /* 0xbf00000002008421 */ /* 0x000fca0000010000 */
[----:B------:R-:W-:-:S06]  /*d2c0*/  LOP3.LUT R3, R0, 0x80000000, R3, 0xf8, !PT ;  /* 0x8000000000037812 */ /* 0x000fcc00078ef803 */
[----:B------:R-:W1:Y:S02]  /*d2d0*/  F2I.S64.TRUNC R2, R3 ;  /* 0x0000000300027311 */ /* 0x000e64000020d900 */
[----:B-1----:R-:W-:Y:S05]  /*d2e0*/  BRA `(.L_x_236) ;  /* 0x0000000400b87947 */ /* 0x002fea0003800000 */
.L_x_246:
[----:B------:R-:W2:Y:S02]  /*d2f0*/  LDG.E.U16 R2, desc[UR36][R4.64] ;  /* 0x0000002404027981 */ /* 0x000ea4000c1e1500 */
[----:B--2---:R-:W-:-:S06]  /*d300*/  SHF.L.U32 R2, R2, 0x10, RZ ;  /* 0x0000001002027819 */ /* 0x004fcc00000006ff */
[----:B------:R-:W1:Y:S02]  /*d310*/  F2I.S64.TRUNC R2, R2 ;  /* 0x0000000200027311 */ /* 0x000e64000020d900 */
[----:B-1----:R-:W-:Y:S05]  /*d320*/  BRA `(.L_x_236) ;  /* 0x0000000400a87947 */ /* 0x002fea0003800000 */
.L_x_243:
        /* <DEDUP_REMOVED lines=11> */
.L_x_250:
[----:B------:R-:W2:Y:S01]  /*d3e0*/  LDG.E.U8 R4, desc[UR36][R4.64] ;  /* 0x0000002404047981 */ /* 0x000ea2000c1e1100 */
[----:B------:R-:W-:Y:S01]  /*d3f0*/  BSSY.RECONVERGENT B0, `(.L_x_251) ;  /* 0x0000018000007945 */ /* 0x000fe20003800200 */
[----:B------:R-:W-:Y:S02]  /*d400*/  MOV R2, RZ ;  /* 0x000000ff00027202 */ /* 0x000fe40000000f00 */
        /* <DEDUP_REMOVED lines=18> */
.L_x_254:
[----:B------:R-:W-:Y:S05]  /*d530*/  BSYNC.RECONVERGENT B1 ;  /* 0x0000000000017941 */ /* 0x000fea0003800200 */
.L_x_253:
[----:B------:R-:W-:Y:S02]  /*d540*/  SHF.L.U32 R0, R0, 0x14, RZ ;  /* 0x0000001400007819 */ /* 0x000fe400000006ff */
[----:B------:R-:W-:-:S04]  /*d550*/  LEA R2, R2, 0x3b800000, 0x17 ;  /* 0x3b80000002027811 */ /* 0x000fc800078eb8ff */
[----:B------:R-:W-:-:S07]  /*d560*/  LOP3.LUT R2, R2, R0, R7, 0xfe, !PT ;  /* 0x0000000002027212 */ /* 0x000fce00078efe07 */
.L_x_252:
[----:B------:R-:W-:Y:S05]  /*d570*/  BSYNC.RECONVERGENT B0 ;  /* 0x0000000000007941 */ /* 0x000fea0003800200 */
.L_x_251:
[----:B------:R-:W1:Y:S02]  /*d580*/  F2I.S64.TRUNC R2, R2 ;  /* 0x0000000200027311 */ /* 0x000e64000020d900 */
[----:B-1----:R-:W-:Y:S05]  /*d590*/  BRA `(.L_x_236) ;  /* 0x00000004000c7947 */ /* 0x002fea0003800000 */
.L_x_249:
        /* <DEDUP_REMOVED lines=21> */
.L_x_258:
[----:B------:R-:W-:Y:S05]  /*d6f0*/  BSYNC.RECONVERGENT B1 ;  /* 0x0000000000017941 */ /* 0x000fea0003800200 */
.L_x_257:
[----:B------:R-:W-:Y:S01]  /*d700*/  IMAD.SHL.U32 R0, R0, 0x200000, RZ ;  /* 0x0020000000007824 */ /* 0x000fe200078e00ff */
[----:B------:R-:W-:-:S04]  /*d710*/  LEA R2, R2, 0x37800000, 0x17 ;  /* 0x3780000002027811 */ /* 0x000fc800078eb8ff */
[----:B------:R-:W-:-:S07]  /*d720*/  LOP3.LUT R2, R2, R0, R7, 0xfe, !PT ;  /* 0x0000000002027212 */ /* 0x000fce00078efe07 */
.L_x_256:
[----:B------:R-:W-:Y:S05]  /*d730*/  BSYNC.RECONVERGENT B0 ;  /* 0x0000000000007941 */ /* 0x000fea0003800200 */
.L_x_255:
[----:B------:R-:W1:Y:S02]  /*d740*/  F2I.S64.TRUNC R2, R2 ;  /* 0x0000000200027311 */ /* 0x000e64000020d900 */
[----:B-1----:R-:W-:Y:S05]  /*d750*/  BRA `(.L_x_236) ;  /* 0x00000000009c7947 */ /* 0x002fea0003800000 */
.L_x_248:
        /* <DEDUP_REMOVED lines=12> */
[----:B------:R-:W-:Y:S01]  /*d820*/  @!P0 IMAD.MOV.U32 R2, RZ, RZ, 0x7f800001 ;  /* 0x7f800001ff028424 */ /* 0x000fe200078e00ff */
[----:B------:R-:W-:-:S07]  /*d830*/  @P0 SHF.L.U32 R2, R4, 0x17, RZ ;  /* 0x0000001704020819 */ /* 0x000fce00000006ff */
.L_x_262:
[----:B------:R-:W-:Y:S05]  /*d840*/  BSYNC.RECONVERGENT B0 ;  /* 0x0000000000007941 */ /* 0x000fea0003800200 */
.L_x_261:
[----:B------:R-:W1:Y:S02]  /*d850*/  F2I.S64.TRUNC R2, R2 ;  /* 0x0000000200027311 */ /* 0x000e64000020d900 */
[----:B-1----:R-:W-:Y:S05]  /*d860*/  BRA `(.L_x_236) ;  /* 0x0000000000587947 */ /* 0x002fea0003800000 */
.L_x_235:
        /* <DEDUP_REMOVED lines=16> */
.L_x_263:
[----:B------:R-:W-:Y:S01]  /*d970*/  CS2R R2, SRZ ;  /* 0x0000000000027805 */ /* 0x000fe2000001ff00 */
[----:B------:R-:W-:Y:S06]  /*d980*/  BRA `(.L_x_236) ;  /* 0x0000000000107947 */ /* 0x000fec0003800000 */
.L_x_260:
[----:B------:R4:W5:Y:S01]  /*d990*/  LDG.E.64 R2, desc[UR36][R4.64] ;  /* 0x0000002404027981 */ /* 0x000962000c1e1b00 */
[----:B------:R-:W-:Y:S05]  /*d9a0*/  BRA `(.L_x_236) ;  /* 0x0000000000087947 */ /* 0x000fea0003800000 */
.L_x_259:
[----:B------:R3:W5:Y:S01]  /*d9b0*/  LDG.E R2, desc[UR36][R4.64] ;  /* 0x0000002404027981 */ /* 0x000762000c1e1900 */
[----:B------:R-:W-:-:S07]  /*d9c0*/  MOV R3, RZ ;  /* 0x000000ff00037202 */ /* 0x000fce0000000f00 */
.L_x_236:
[----:B------:R-:W0:Y:S01]  /*d9d0*/  LDC.64 R10, c[0x0][0x5a0] ;  /* 0x00016800ff0a7b82 */ /* 0x000e220000000a00 */
        /* <DEDUP_REMOVED lines=8> */
[----:B--234-:R-:W0:Y:S01]  /*da60*/  LDC.64 R4, c[0x0][0x5b0] ;  /* 0x00016c00ff047b82 */ /* 0x01ce220000000a00 */
[----:B------:R-:W-:Y:S01]  /*da70*/  ISETP.GE.U32.AND P0, PT, R10, 0x8, PT ;  /* 0x000000080a00780c */ /* 0x000fe20003f06070 */
[----:B------:R-:W-:Y:S02]  /*da80*/  HFMA2 R53, -RZ, RZ, 0, 0 ;  /* 0x00000000ff357431 */ /* 0x000fe400000001ff */
[----:B------:R-:W-:Y:S01]  /*da90*/  IMAD.IADD R7, R9, 0x1, R3 ;  /* 0x0000000109077824 */ /* 0x000fe200078e0203 */
[----:B------:R-:W-:Y:S02]  /*daa0*/  CS2R R48, SRZ ;  /* 0x0000000000307805 */ /* 0x000fe4000001ff00 */
[----:B------:R-:W-:Y:S01]  /*dab0*/  ISETP.GE.U32.AND.EX P0, PT, R11, RZ, PT, P0 ;  /* 0x000000ff0b00720c */ /* 0x000fe20003f06100 */
[----:B------:R-:W-:-:S12]  /*dac0*/  IMAD.MOV.U32 R0, RZ, RZ, RZ ;  /* 0x000000ffff007224 */ /* 0x000fd800078e00ff */
[----:B------:R-:W-:Y:S05]  /*dad0*/  @!P0 BRA `(.L_x_265) ;  /* 0x0000000400708947 */ /* 0x000fea0003800000 */
[----:B------:R-:W1:Y:S01]  /*dae0*/  LDCU.64 UR4, c[0x0][0x5a8] ;  /* 0x0000b500ff0477ac */ /* 0x000e620008000a00 */
[----:B0-----:R-:W-:Y:S01]  /*daf0*/  SHF.L.U32 R13, R5, 0x3, RZ ;  /* 0x00000003050d7819 */ /* 0x001fe200000006ff */
[----:B------:R-:W-:Y:S01]  /*db00*/  IMAD.WIDE.U32 R2, R4, 0x8, RZ ;  /* 0x0000000804027825 */ /* 0x000fe200078e00ff */
[----:B------:R-:W-:Y:S01]  /*db10*/  LOP3.LUT R0, R11, 0x7fffffff, RZ, 0xc0, !PT ;  /* 0x7fffffff0b007812 */ /* 0x000fe200078ec0ff */
[----:B------:R-:W0:Y:S01]  /*db20*/  LDCU.64 UR6, c[0x0][0x590] ;  /* 0x0000b200ff0677ac */ /* 0x000e220008000a00 */
[----:B------:R-:W-:Y:S01]  /*db30*/  LOP3.LUT R53, R10, 0xfffffff8, RZ, 0xc0, !PT ;  /* 0xfffffff80a357812 */ /* 0x000fe200078ec0ff */
[----:B------:R-:W-:Y:S01]  /*db40*/  BSSY.RECONVERGENT B0, `(.L_x_265) ;  /* 0x0000055000007945 */ /* 0x000fe20003800200 */
[----:B------:R-:W-:Y:S01]  /*db50*/  IMAD.IADD R52, R3, 0x1, R13 ;  /* 0x0000000103347824 */ /* 0x000fe200078e020d */
[----:B------:R-:W-:Y:S02]  /*db60*/  SHF.L.U64.HI R50, R4, 0x6, R5 ;  /* 0x0000000604327819 */ /* 0x000fe40000010205 */
[----:B------:R-:W-:-:S02]  /*db70*/  CS2R R48, SRZ ;  /* 0x0000000000307805 */ /* 0x000fc4000001ff00 */
[----:B------:R-:W-:Y:S01]  /*db80*/  MOV R54, R53 ;  /* 0x0000003500367202 */ /* 0x000fe20000000f00 */
[----:B------:R-:W-:Y:S01]  /*db90*/  IMAD.MOV.U32 R55, RZ, RZ, R0 ;  /* 0x000000ffff377224 */ /* 0x000fe200078e0000 */
[----:B-1----:R-:W-:-:S04]  /*dba0*/  UIADD3 UR4, UP0, UPT, UR4, 0x20, URZ ;  /* 0x0000002004047890 */ /* 0x002fc8000ff1e0ff */
[----:B------:R-:W-:Y:S01]  /*dbb0*/  UIADD3.X UR5, UPT, UPT, URZ, UR5, URZ, UP0, !UPT ;  /* 0x00000005ff057290 */ /* 0x000fe200087fe4ff */
[C---:B0-----:R-:W-:Y:S02]  /*dbc0*/  LEA R51, P0, R8.reuse, UR6, 0x3 ;  /* 0x0000000608337c11 */ /* 0x041fe4000f8018ff */
[----:B------:R-:W-:Y:S02]  /*dbd0*/  MOV R12, UR4 ;  /* 0x00000004000c7c02 */ /* 0x000fe40008000f00 */
[----:B------:R-:W-:Y:S01]  /*dbe0*/  LEA.HI.X R11, R8, UR7, R7, 0x3, P0 ;  /* 0x00000007080b7c11 */ /* 0x000fe200080f1c07 */
[----:B------:R-:W-:-:S08]  /*dbf0*/  IMAD.U32 R13, RZ, RZ, UR5 ;  /* 0x00000005ff0d7e24 */ /* 0x000fd0000f8e00ff */
.L_x_266:
[----:B------:R-:W-:Y:S01]  /*dc00*/  MOV R14, R51 ;  /* 0x00000033000e7202 */ /* 0x000fe20000000f00 */
[----:B------:R-:W-:Y:S01]  /*dc10*/  IMAD.MOV.U32 R15, RZ, RZ, R11 ;  /* 0x000000ffff0f7224 */ /* 0x000fe200078e000b */
[----:B------:R-:W2:Y:S01]  /*dc20*/  LDG.E.64 R18, desc[UR36][R12.64+-0x20] ;  /* 0xffffe0240c127981 */ /* 0x000ea2000c1e1b00 */
[----:B------:R-:W-:-:S03]  /*dc30*/  IADD3 R32, P0, PT, R51, R2, RZ ;  /* 0x0000000233207210 */ /* 0x000fc60007f1e0ff */
[----:B------:R-:W3:Y:S04]  /*dc40*/  LDG.E.64 R20, desc[UR36][R12.64+-0x18] ;  /* 0xffffe8240c147981 */ /* 0x000ee8000c1e1b00 */
[----:B------:R-:W2:Y:S01]  /*dc50*/  LDG.E.64 R14, desc[UR36][R14.64] ;  /* 0x000000240e0e7981 */ /* 0x000ea2000c1e1b00 */
[----:B------:R-:W-:Y:S02]  /*dc60*/  IADD3.X R33, PT, PT, R11, R52, RZ, P0, !PT ;  /* 0x000000340b217210 */ /* 0x000fe400007fe4ff */
[-C--:B------:R-:W-:Y:S01]  /*dc70*/  IADD3 R36, P0, PT, R32, R2.reuse, RZ ;  /* 0x0000000220247210 */ /* 0x080fe20007f1e0ff */
[----:B------:R-:W4:Y:S04]  /*dc80*/  LDG.E.64 R24, desc[UR36][R12.64+-0x10] ;  /* 0xfffff0240c187981 */ /* 0x000f28000c1e1b00 */
[----:B------:R-:W3:Y:S01]  /*dc90*/  LDG.E.64 R22, desc[UR36][R32.64] ;  /* 0x0000002420167981 */ /* 0x000ee2000c1e1b00 */
[----:B------:R-:W-:Y:S01]  /*dca0*/  IMAD.X R37, R33, 0x1, R52, P0 ;  /* 0x0000000121257824 */ /* 0x000fe200000e0634 */
[----:B------:R-:W-:-:S02]  /*dcb0*/  IADD3 R40, P0, PT, R36, R2, RZ ;  /* 0x0000000224287210 */ /* 0x000fc40007f1e0ff */
[----:B------:R-:W5:Y:S04]  /*dcc0*/  LDG.E.64 R28, desc[UR36][R12.64+-0x8] ;  /* 0xfffff8240c1c7981 */ /* 0x000f68000c1e1b00 */
[----:B------:R-:W4:Y:S01]  /*dcd0*/  LDG.E.64 R26, desc[UR36][R36.64] ;  /* 0x00000024241a7981 */ /* 0x000f22000c1e1b00 */
        /* <DEDUP_REMOVED lines=14> */
[----:B------:R0:W5:Y:S04]  /*ddc0*/  LDG.E.64 R44, desc[UR36][R12.64+0x18] ;  /* 0x000018240c2c7981 */ /* 0x000168000c1e1b00 */
[----:B------:R-:W5:Y:S01]  /*ddd0*/  LDG.E.64 R42, desc[UR36][R56.64] ;  /* 0x00000024382a7981 */ /* 0x000f62000c1e1b00 */
[----:B------:R-:W-:-:S06]  /*dde0*/  IADD3.X R47, PT, PT, R57, R52, RZ, P0, !PT ;  /* 0x00000034392f7210 */ /* 0x000fcc00007fe4ff */
        /* <DEDUP_REMOVED lines=11> */
[----:B------:R-:W-:-:S04]  /*dea0*/  IMAD R15, R19, R14, R15 ;  /* 0x0000000e130f7224 */ /* 0x000fc800078e020f */
[----:B------:R-:W-:Y:S02]  /*deb0*/  IMAD.IADD R49, R49, 0x1, R15 ;  /* 0x0000000131317824 */ /* 0x000fe400078e020f */
[----:B---3--:R-:W-:-:S04]  /*dec0*/  IMAD R15, R23, R20, RZ ;  /* 0x00000014170f7224 */ /* 0x008fc800078e02ff */
[-C--:B------:R-:W-:Y:S02]  /*ded0*/  IMAD R15, R21, R22.reuse, R15 ;  /* 0x00000016150f7224 */ /* 0x080fe400078e020f */
[----:B------:R-:W-:-:S05]  /*dee0*/  IMAD.WIDE.U32 R20, R20, R22, R48 ;  /* 0x0000001614147225 */ /* 0x000fca00078e0030 */
[----:B------:R-:W-:Y:S01]  /*def0*/  IADD3 R21, PT, PT, R21, R15, RZ ;  /* 0x0000000f15157210 */ /* 0x000fe20007ffe0ff */
[----:B----4-:R-:W-:-:S04]  /*df00*/  IMAD R15, R27, R24, RZ ;  /* 0x000000181b0f7224 */ /* 0x010fc800078e02ff */
[-C--:B------:R-:W-:Y:S02]  /*df10*/  IMAD R15, R25, R26.reuse, R15 ;  /* 0x0000001a190f7224 */ /* 0x080fe400078e020f */
[----:B------:R-:W-:-:S04]  /*df20*/  IMAD.WIDE.U32 R24, R24, R26, R20 ;  /* 0x0000001a18187225 */ /* 0x000fc800078e0014 */
[----:B------:R-:W-:Y:S02]  /*df30*/  IMAD.IADD R25, R25, 0x1, R15 ;  /* 0x0000000119197824 */ /* 0x000fe400078e020f */
[----:B-----5:R-:W-:-:S04]  /*df40*/  IMAD R15, R31, R28, RZ ;  /* 0x0000001c1f0f7224 */ /* 0x020fc800078e02ff */
[-C--:B------:R-:W-:Y:S02]  /*df50*/  IMAD R15, R29, R30.reuse, R15 ;  /* 0x0000001e1d0f7224 */ /* 0x080fe400078e020f */
[----:B------:R-:W-:-:S05]  /*df60*/  IMAD.WIDE.U32 R28, R28, R30, R24 ;  /* 0x0000001e1c1c7225 */ /* 0x000fca00078e0018 */
[----:B------:R-:W-:Y:S01]  /*df70*/  IADD3 R29, PT, PT, R29, R15, RZ ;  /* 0x0000000f1d1d7210 */ /* 0x000fe20007ffe0ff */
[----:B------:R-:W-:-:S04]  /*df80*/  IMAD R15, R35, R32, RZ ;  /* 0x00000020230f7224 */ /* 0x000fc800078e02ff */
[-C--:B------:R-:W-:Y:S02]  /*df90*/  IMAD R15, R33, R34.reuse, R15 ;  /* 0x00000022210f7224 */ /* 0x080fe400078e020f */
[----:B------:R-:W-:-:S04]  /*dfa0*/  IMAD.WIDE.U32 R32, R32, R34, R28 ;  /* 0x0000002220207225 */ /* 0x000fc800078e001c */
[----:B------:R-:W-:Y:S02]  /*dfb0*/  IMAD.IADD R33, R33, 0x1, R15 ;  /* 0x0000000121217824 */ /* 0x000fe400078e020f */
[----:B------:R-:W-:-:S04]  /*dfc0*/  IMAD R15, R39, R36, RZ ;  /* 0x00000024270f7224 */ /* 0x000fc800078e02ff */
[-C--:B------:R-:W-:Y:S02]  /*dfd0*/  IMAD R15, R37, R38.reuse, R15 ;  /* 0x00000026250f7224 */ /* 0x080fe400078e020f */
[----:B------:R-:W-:-:S05]  /*dfe0*/  IMAD.WIDE.U32 R36, R36, R38, R32 ;  /* 0x0000002624247225 */ /* 0x000fca00078e0020 */
[----:B------:R-:W-:Y:S01]  /*dff0*/  IADD3 R37, PT, PT, R37, R15, RZ ;  /* 0x0000000f25257210 */ /* 0x000fe20007ffe0ff */
[----:B------:R-:W-:-:S04]  /*e000*/  IMAD R15, R43, R40, RZ ;  /* 0x000000282b0f7224 */ /* 0x000fc800078e02ff */
        /* <DEDUP_REMOVED lines=9> */
.L_x_265:
        /* <DEDUP_REMOVED lines=16> */
[C---:B-1----:R-:W-:Y:S02]  /*e1a0*/  LEA R20, P0, R53.reuse, UR4, 0x3 ;  /* 0x0000000435147c11 */ /* 0x042fe4000f8018ff */
[C---:B0-----:R-:W-:Y:S02]  /*e1b0*/  LEA R18, P1, R2.reuse, UR6, 0x3 ;  /* 0x0000000602127c11 */ /* 0x041fe4000f8218ff */
        /* <DEDUP_REMOVED lines=35> */
.L_x_267:
        /* <DEDUP_REMOVED lines=15> */
[C---:B-1----:R-:W-:Y:S02]  /*e4e0*/  LEA R10, P1, R53.reuse, UR4, 0x3 ;  /* 0x00000004350a7c11 */ /* 0x042fe4000f8218ff */
[C---:B0-----:R-:W-:Y:S02]  /*e4f0*/  LEA R14, P2, R2.reuse, UR6, 0x3 ;  /* 0x00000006020e7c11 */ /* 0x041fe4000f8418ff */
        /* <DEDUP_REMOVED lines=18> */
.L_x_268:
[----:B------:R-:W-:Y:S05]  /*e620*/  @P0 BRA `(.L_x_264) ;  /* 0x0000000000440947 */ /* 0x000fea0003800000 */
[----:B------:R-:W1:Y:S01]  /*e630*/  LDCU.64 UR4, c[0x0][0x5a8] ;  /* 0x0000b500ff0477ac */ /* 0x000e620008000a00 */
[----:B------:R-:W-:Y:S01]  /*e640*/  MOV R6, R8 ;  /* 0x0000000800067202 */ /* 0x000fe20000000f00 */
[-C--:B0-----:R-:W-:Y:S01]  /*e650*/  IMAD R2, R0, R4.reuse, RZ ;  /* 0x0000000400027224 */ /* 0x081fe200078e02ff */
[----:B------:R-:W0:Y:S03]  /*e660*/  LDCU.64 UR6, c[0x0][0x590] ;  /* 0x0000b200ff0677ac */ /* 0x000e260008000a00 */
[----:B------:R-:W-:-:S04]  /*e670*/  IMAD.WIDE.U32 R6, R53, R4, R6 ;  /* 0x0000000435067225 */ /* 0x000fc800078e0006 */
[----:B------:R-:W-:-:S04]  /*e680*/  IMAD R5, R53, R5, R2 ;  /* 0x0000000535057224 */ /* 0x000fc800078e0202 */
[----:B------:R-:W-:Y:S01]  /*e690*/  IMAD.IADD R5, R7, 0x1, R5 ;  /* 0x0000000107057824 */ /* 0x000fe200078e0205 */
[C---:B-1----:R-:W-:Y:S02]  /*e6a0*/  LEA R2, P0, R53.reuse, UR4, 0x3 ;  /* 0x0000000435027c11 */ /* 0x042fe4000f8018ff */
[C---:B0-----:R-:W-:Y:S02]  /*e6b0*/  LEA R4, P1, R6.reuse, UR6, 0x3 ;  /* 0x0000000606047c11 */ /* 0x041fe4000f8218ff */
[----:B------:R-:W-:Y:S02]  /*e6c0*/  LEA.HI.X R3, R53, UR5, R0, 0x3, P0 ;  /* 0x0000000535037c11 */ /* 0x000fe400080f1c00 */
[----:B------:R-:W-:-:S04]  /*e6d0*/  LEA.HI.X R5, R6, UR7, R5, 0x3, P1 ;  /* 0x0000000706057c11 */ /* 0x000fc800088f1c05 */
[----:B------:R-:W2:Y:S04]  /*e6e0*/  LDG.E.64 R2, desc[UR36][R2.64] ;  /* 0x0000002402027981 */ /* 0x000ea8000c1e1b00 */
[----:B------:R-:W2:Y:S02]  /*e6f0*/  LDG.E.64 R4, desc[UR36][R4.64] ;  /* 0x0000002404047981 */ /* 0x000ea4000c1e1b00 */
[----:B--2---:R-:W-:Y:S02]  /*e700*/  IMAD R7, R5, R2, RZ ;  /* 0x0000000205077224 */ /* 0x004fe400078e02ff */
[----:B------:R-:W-:-:S04]  /*e710*/  IMAD.WIDE.U32 R48, R2, R4, R48 ;  /* 0x0000000402307225 */ /* 0x000fc800078e0030 */
[----:B------:R-:W-:-:S05]  /*e720*/  IMAD R7, R3, R4, R7 ;  /* 0x0000000403077224 */ /* 0x000fca00078e0207 */
[----:B------:R-:W-:-:S07]  /*e730*/  IADD3 R49, PT, PT, R49, R7, RZ ;  /* 0x0000000731317210 */ /* 0x000fce0007ffe0ff */
.L_x_264:
[----:B------:R-:W-:-:S04]  /*e740*/  UPRMT UR4, UR41, 0x9910, URZ ;  /* 0x0000991029047896 */ /* 0x000fc800080000ff */
[----:B------:R-:W-:-:S09]  /*e750*/  UISETP.GT.AND UP0, UPT, UR4, 0x9, UPT ;  /* 0x000000090400788c */ /* 0x000fd2000bf04270 */
        /* <DEDUP_REMOVED lines=9> */
[----:B------:R-:W-:Y:S01]  /*e7f0*/  STG.E.U8 desc[UR36][R16.64], R48 ;  /* 0x0000003010007986 */ /* 0x000fe2000c101124 */
[----:B------:R-:W-:Y:S05]  /*e800*/  EXIT ;  /* 0x000000000000794d */ /* 0x000fea0003800000 */
.L_x_272:
[----:B------:R-:W-:Y:S01]  /*e810*/  STG.E.U8 desc[UR36][R16.64], R48 ;  /* 0x0000003010007986 */ /* 0x000fe2000c101124 */
[----:B------:R-:W-:Y:S05]  /*e820*/  EXIT ;  /* 0x000000000000794d */ /* 0x000fea0003800000 */
.L_x_271:
[----:B------:R-:W-:-:S09]  /*e830*/  UISETP.NE.AND UP0, UPT, UR4, 0x2, UPT ;  /* 0x000000020400788c */ /* 0x000fd2000bf05270 */
[----:B------:R-:W-:Y:S05]  /*e840*/  BRA.U !UP0, `(.L_x_274) ;  /* 0x0000000108207547 */ /* 0x000fea000b800000 */
[----:B------:R-:W-:-:S09]  /*e850*/  UISETP.NE.AND UP0, UPT, UR4, 0x3, UPT ;  /* 0x000000030400788c */ /* 0x000fd2000bf05270 */
[----:B------:R-:W-:Y:S05]  /*e860*/  BRA.U !UP0, `(.L_x_275) ;  /* 0x0000000108107547 */ /* 0x000fea000b800000 */
[----:B------:R-:W-:-:S09]  /*e870*/  UISETP.NE.AND UP0, UPT, UR4, 0x4, UPT ;  /* 0x000000040400788c */ /* 0x000fd2000bf05270 */
[----:B------:R-:W-:Y:S05]  /*e880*/  BRA.U UP0, `(.L_x_273) ;  /* 0x0000000900387547 */ /* 0x000fea000b800000 */
[----:B------:R-:W-:Y:S01]  /*e890*/  STG.E.64 desc[UR36][R16.64], R48 ;  /* 0x0000003010007986 */ /* 0x000fe2000c101b24 */
[----:B------:R-:W-:Y:S05]  /*e8a0*/  EXIT ;  /* 0x000000000000794d */ /* 0x000fea0003800000 */
.L_x_275:
[----:B------:R-:W-:Y:S01]  /*e8b0*/  STG.E desc[UR36][R16.64], R48 ;  /* 0x0000003010007986 */ /* 0x000fe2000c101924 */
[----:B------:R-:W-:Y:S05]  /*e8c0*/  EXIT ;  /* 0x000000000000794d */ /* 0x000fea0003800000 */
.L_x_274:
[----:B------:R-:W-:Y:S01]  /*e8d0*/  STG.E.U16 desc[UR36][R16.64], R48 ;  /* 0x0000003010007986 */ /* 0x000fe2000c101524 */
[----:B------:R-:W-:Y:S05]  /*e8e0*/  EXIT ;  /* 0x000000000000794d */ /* 0x000fea0003800000 */
.L_x_270:
[----:B------:R-:W-:-:S09]  /*e8f0*/  UISETP.GT.AND UP0, UPT, UR4, 0x6, UPT ;  /* 0x000000060400788c */ /* 0x000fd2000bf04270 */
[----:B------:R-:W-:Y:S05]  /*e900*/  BRA.U UP0, `(.L_x_276) ;  /* 0x00000001002c7547 */ /* 0x000fea000b800000 */
[----:B------:R-:W-:-:S09]  /*e910*/  UISETP.NE.AND UP0, UPT, UR4, 0x5, UPT ;  /* 0x000000050400788c */ /* 0x000fd2000bf05270 */
[----:B------:R-:W-:Y:S05]  /*e920*/  BRA.U !UP0, `(.L_x_277) ;  /* 0x0000000108147547 */ /* 0x000fea000b800000 */
[----:B------:R-:W-:-:S09]  /*e930*/  UISETP.NE.AND UP0, UPT, UR4, 0x6, UPT ;  /* 0x000000060400788c */ /* 0x000fd2000bf05270 */
[----:B------:R-:W-:Y:S05]  /*e940*/  BRA.U UP0, `(.L_x_273) ;  /* 0x0000000900087547 */ /* 0x000fea000b800000 */
[----:B------:R-:W1:Y:S02]  /*e950*/  I2F.S64 R49, R48 ;  /* 0x0000003000317312 */ /* 0x000e640000301400 */
[----:B-1----:R-:W-:Y:S01]  /*e960*/  STG.E desc[UR36][R16.64], R49 ;  /* 0x0000003110007986 */ /* 0x002fe2000c101924 */
[----:B------:R-:W-:Y:S05]  /*e970*/  EXIT ;  /* 0x000000000000794d */ /* 0x000fea0003800000 */
.L_x_277:
[----:B------:R-:W1:Y:S02]  /*e980*/  I2F.S64 R0, R48 ;  /* 0x0000003000007312 */ /* 0x000e640000301400 */
[----:B-1----:R-:W-:-:S05]  /*e990*/  F2FP.F16.F32.PACK_AB R0, RZ, R0 ;  /* 0x00000000ff00723e */ /* 0x002fca00000000ff */
[----:B------:R-:W-:Y:S01]  /*e9a0*/  STG.E.U16 desc[UR36][R16.64], R0 ;  /* 0x0000000010007986 */ /* 0x000fe2000c101524 */
[----:B------:R-:W-:Y:S05]  /*e9b0*/  EXIT ;  /* 0x000000000000794d */ /* 0x000fea0003800000 */
.L_x_276:
        /* <DEDUP_REMOVED lines=8> */
[----:B-1----:R-:W-:Y:S01]  /*ea40*/  STG.E.64 desc[UR36][R16.64], R2 ;  /* 0x0000000210007986 */ /* 0x002fe2000c101b24 */
[----:B------:R-:W-:Y:S05]  /*ea50*/  EXIT ;  /* 0x000000000000794d */ /* 0x000fea0003800000 */
.L_x_279:
[----:B------:R-:W1:Y:S02]  /*ea60*/  I2F.S64 R48, R48 ;  /* 0x0000003000307312 */ /* 0x000e640000301400 */
[----:B-1----:R-:W-:-:S04]  /*ea70*/  F2FP.F16.F32.PACK_AB R3, RZ, R48 ;  /* 0x00000030ff03723e */ /* 0x002fc800000000ff */
[----:B------:R-:W-:-:S05]  /*ea80*/  PRMT R3, R3, 0x5410, RZ ;  /* 0x0000541003037816 */ /* 0x000fca00000000ff */
[----:B------:R-:W-:Y:S01]  /*ea90*/  STG.E desc[UR36][R16.64], R3 ;  /* 0x0000000310007986 */ /* 0x000fe2000c101924 */
[----:B------:R-:W-:Y:S05]  /*eaa0*/  EXIT ;  /* 0x000000000000794d */ /* 0x000fea0003800000 */
.L_x_278:
[----:B------:R-:W1:Y:S02]  /*eab0*/  I2F.F64.S64 R2, R48 ;  /* 0x0000003000027312 */ /* 0x000e640000301c00 */
[----:B-1----:R-:W-:Y:S01]  /*eac0*/  STG.E.64 desc[UR36][R16.64], R2 ;  /* 0x0000000210007986 */ /* 0x002fe2000c101b24 */
[----:B------:R-:W-:Y:S05]  /*ead0*/  EXIT ;  /* 0x000000000000794d */ /* 0x000fea0003800000 */
.L_x_269:
        /* <DEDUP_REMOVED lines=10> */
[----:B------:R-:W-:Y:S01]  /*eb80*/  STG.E.U16 desc[UR36][R16.64], R48 ;  /* 0x0000003010007986 */ /* 0x000fe2000c101524 */
[----:B------:R-:W-:Y:S05]  /*eb90*/  EXIT ;  /* 0x000000000000794d */ /* 0x000fea0003800000 */
.L_x_283:
        /* <DEDUP_REMOVED lines=13> */
[----:B------:R-:W-:Y:S01]  /*ec70*/  FADD.FTZ R0, R2, 8192 ;  /* 0x4600000002007421 */ /* 0x000fe20000010000 */
[----:B------:R-:W-:-:S04]  /*ec80*/  PRMT R8, RZ, 0x7610, R8 ;  /* 0x00007610ff087816 */ /* 0x000fc80000000008 */
[----:B------:R-:W-:-:S13]  /*ec90*/  LOP3.LUT P0, R0, R0, 0xff, RZ, 0xc0, !PT ;  /* 0x000000ff00007812 */ /* 0x000fda000780c0ff */
[----:B------:R-:W-:Y:S05]  /*eca0*/  @!P0 BRA `(.L_x_285) ;  /* 0x00000000000c8947 */ /* 0x000fea0003800000 */
.L_x_286:
[----:B------:R-:W-:-:S04]  /*ecb0*/  SHF.R.U32.HI R3, RZ, 0x18, R3 ;  /* 0x00000018ff037819 */ /* 0x000fc80000011603 */
[----:B------:R-:W-:-:S04]  /*ecc0*/  LOP3.LUT R0, R0, 0x80, R3, 0xf8, !PT ;  /* 0x0000008000007812 */ /* 0x000fc800078ef803 */
[----:B------:R-:W-:-:S07]  /*ecd0*/  PRMT R8, R0, 0x7610, R8 ;  /* 0x0000761000087816 */ /* 0x000fce0000000008 */
.L_x_285:
[----:B------:R-:W-:Y:S05]  /*ece0*/  BSYNC.RECONVERGENT B0 ;  /* 0x0000000000007941 */ /* 0x000fea0003800200 */
.L_x_284:
[----:B------:R-:W-:Y:S01]  /*ecf0*/  STG.E.U8 desc[UR36][R16.64], R8 ;  /* 0x0000000810007986 */ /* 0x000fe2000c101124 */
[----:B------:R-:W-:Y:S05]  /*ed00*/  EXIT ;  /* 0x000000000000794d */ /* 0x000fea0003800000 */
.L_x_282:
        /* <DEDUP_REMOVED lines=17> */
.L_x_289:
[----:B------:R-:W-:-:S04]  /*ee20*/  SHF.R.U32.HI R3, RZ, 0x18, R3 ;  /* 0x00000018ff037819 */ /* 0x000fc80000011603 */
[----:B------:R-:W-:-:S04]  /*ee30*/  LOP3.LUT R0, R0, 0x80, R3, 0xf8, !PT ;  /* 0x0000008000007812 */ /* 0x000fc800078ef803 */
[----:B------:R-:W-:-:S07]  /*ee40*/  PRMT R8, R0, 0x7610, R8 ;  /* 0x0000761000087816 */ /* 0x000fce0000000008 */
.L_x_288:
[----:B------:R-:W-:Y:S05]  /*ee50*/  BSYNC.RECONVERGENT B0 ;  /* 0x0000000000007941 */ /* 0x000fea0003800200 */
.L_x_287:
[----:B------:R-:W-:Y:S01]  /*ee60*/  STG.E.U8 desc[UR36][R16.64], R8 ;  /* 0x0000000810007986 */ /* 0x000fe2000c101124 */
[----:B------:R-:W-:Y:S05]  /*ee70*/  EXIT ;  /* 0x000000000000794d */ /* 0x000fea0003800000 */
.L_x_281:
        /* <DEDUP_REMOVED lines=20> */
[----:B------:R-:W-:Y:S01]  /*efc0*/  STG.E.U8 desc[UR36][R16.64], R3 ;  /* 0x0000000310007986 */ /* 0x000fe2000c101124 */
[----:B------:R-:W-:Y:S05]  /*efd0*/  EXIT ;  /* 0x000000000000794d */ /* 0x000fea0003800000 */
.L_x_291:
[----:B------:R-:W-:Y:S01]  /*efe0*/  STG.E.64 desc[UR36][R16.64], R48 ;  /* 0x0000003010007986 */ /* 0x000fe2000c101b24 */
[----:B------:R-:W-:Y:S05]  /*eff0*/  EXIT ;  /* 0x000000000000794d */ /* 0x000fea0003800000 */
.L_x_290:
[----:B------:R-:W-:Y:S01]  /*f000*/  STG.E desc[UR36][R16.64], R48 ;  /* 0x0000003010007986 */ /* 0x000fe2000c101924 */
[----:B------:R-:W-:Y:S05]  /*f010*/  EXIT ;  /* 0x000000000000794d */ /* 0x000fea0003800000 */
.L_x_280:
        /* <DEDUP_REMOVED lines=9> */
[----:B------:R-:W-:Y:S01]  /*f0b0*/  STG.E.U8 desc[UR36][R16.64], R3 ;  /* 0x0000000310007986 */ /* 0x000fe2000c101124 */
[----:B------:R-:W-:Y:S05]  /*f0c0*/  EXIT ;  /* 0x000000000000794d */ /* 0x000fea0003800000 */
.L_x_293:
[----:B------:R-:W-:Y:S01]  /*f0d0*/  CS2R R50, SRZ ;  /* 0x0000000000327805 */ /* 0x000fe2000001ff00 */
[----:B------:R-:W1:Y:S04]  /*f0e0*/  I2F.F64.S64 R48, R48 ;  /* 0x0000003000307312 */ /* 0x000e680000301c00 */
[----:B-1----:R-:W-:Y:S01]  /*f0f0*/  STG.E.128 desc[UR36][R16.64], R48 ;  /* 0x0000003010007986 */ /* 0x002fe2000c101d24 */
[----:B------:R-:W-:Y:S05]  /*f100*/  EXIT ;  /* 0x000000000000794d */ /* 0x000fea0003800000 */
.L_x_292:
[----:B------:R-:W-:-:S09]  /*f110*/  UISETP.NE.AND UP0, UPT, UR4, 0xf, UPT ;  /* 0x0000000f0400788c */ /* 0x000fd2000bf05270 */
[----:B------:R-:W-:Y:S05]  /*f120*/  BRA.U !UP0, `(.L_x_294) ;  /* 0x0000000108e87547 */ /* 0x000fea000b800000 */
[----:B------:R-:W-:-:S09]  /*f130*/  UISETP.NE.AND UP0, UPT, UR4, 0x17, UPT ;  /* 0x000000170400788c */ /* 0x000fd2000bf05270 */
[----:B------:R-:W-:Y:S05]  /*f140*/  BRA.U !UP0, `(.L_x_295) ;  /* 0x0000000108907547 */ /* 0x000fea000b800000 */
[----:B------:R-:W-:-:S09]  /*f150*/  UISETP.NE.AND UP0, UPT, UR4, 0x18, UPT ;  /* 0x000000180400788c */ /* 0x000fd2000bf05270 */
[----:B------:R-:W-:Y:S05]  /*f160*/  BRA.U !UP0, `(.L_x_296) ;  /* 0x0000000108447547 */ /* 0x000fea000b800000 */
.L_x_273:
[----:B------:R-:W-:Y:S01]  /*f170*/  MOV R0, 0x0 ;  /* 0x0000000000007802 */ /* 0x000fe20000000f00 */
[----:B------:R-:W0:Y:S01]  /*f180*/  LDCU.64 UR4, c[0x4][0xf8] ;  /* 0x01001f00ff0477ac */ /* 0x000e220008000a00 */
[----:B------:R-:W-:Y:S02]  /*f190*/  HFMA2 R8, -RZ, RZ, 0, 6.020069122314453125e-06 ;  /* 0x00000065ff087431 */ /* 0x000fe400000001ff */
[----:B------:R-:W-:Y:S01]  /*f1a0*/  IMAD.MOV.U32 R12, RZ, RZ, 0x1 ;  /* 0x00000001ff0c7424 */ /* 0x000fe200078e00ff */
[----:B------:R1:W1:Y:S01]  /*f1b0*/  LDC.64 R2, c[0x4][R0] ;  /* 0x0100000000027b82 */ /* 0x0002620000000a00 */
[----:B------:R-:W5:Y:S01]  /*f1c0*/  LDCU.64 UR6, c[0x4][0x100] ;  /* 0x01002000ff0677ac */ /* 0x000f620008000a00 */
[----:B------:R-:W-:Y:S01]  /*f1d0*/  MOV R13, RZ ;  /* 0x000000ff000d7202 */ /* 0x000fe20000000f00 */
[----:B------:R-:W5:Y:S01]  /*f1e0*/  LDCU.64 UR8, c[0x4][0x10] ;  /* 0x01000200ff0877ac */ /* 0x000f620008000a00 */
[----:B0-234-:R-:W-:Y:S01]  /*f1f0*/  MOV R4, UR4 ;  /* 0x0000000400047c02 */ /* 0x01dfe20008000f00 */
[----:B------:R-:W-:Y:S01]  /*f200*/  IMAD.U32 R5, RZ, RZ, UR5 ;  /* 0x00000005ff057e24 */ /* 0x000fe2000f8e00ff */
[----:B-----5:R-:W-:Y:S01]  /*f210*/  MOV R6, UR6 ;  /* 0x0000000600067c02 */ /* 0x020fe20008000f00 */
[----:B------:R-:W-:Y:S01]  /*f220*/  IMAD.U32 R7, RZ, RZ, UR7 ;  /* 0x00000007ff077e24 */ /* 0x000fe2000f8e00ff */
[----:B------:R-:W-:Y:S01]  /*f230*/  MOV R10, UR8 ;  /* 0x00000008000a7c02 */ /* 0x000fe20008000f00 */
[----:B------:R-:W-:-:S07]  /*f240*/  IMAD.U32 R11, RZ, RZ, UR9 ;  /* 0x00000009ff0b7e24 */ /* 0x000fce000f8e00ff */
[----:B------:R-:W-:-:S07]  /*f250*/  LEPC R20, `(.L_x_297) ;  /* 0x000000001014794e */ /* 0x000fce0000000000 */
[----:B-1----:R-:W-:Y:S05]  /*f260*/  CALL.ABS.NOINC R2 ;  /* 0x0000000002007343 */ /* 0x002fea0003c00000 */
.L_x_297:
[----:B------:R-:W-:Y:S05]  /*f270*/  EXIT ;  /* 0x000000000000794d */ /* 0x000fea0003800000 */
.L_x_296:
        /* <DEDUP_REMOVED lines=13> */
.L_x_299:
[----:B------:R-:W-:Y:S05]  /*f350*/  BSYNC.RECONVERGENT B0 ;  /* 0x0000000000007941 */ /* 0x000fea0003800200 */
.L_x_298:
[----:B------:R-:W-:-:S05]  /*f360*/  LOP3.LUT R3, R0, 0x80, R3, 0xf8, !PT ;  /* 0x0000008000037812 */ /* 0x000fca00078ef803 */
[----:B------:R-:W-:Y:S01]  /*f370*/  STG.E.U8 desc[UR36][R16.64], R3 ;  /* 0x0000000310007986 */ /* 0x000fe2000c101124 */
[----:B------:R-:W-:Y:S05]  /*f380*/  EXIT ;  /* 0x000000000000794d */ /* 0x000fea0003800000 */
.L_x_295:
        /* <DEDUP_REMOVED lines=12> */
.L_x_301:
[----:B------:R-:W-:Y:S01]  /*f450*/  HFMA2 R0, -RZ, RZ, 0, 7.569789886474609375e-06 ;  /* 0x0000007fff007431 */ /* 0x000fe200000001ff */
[----:B------:R-:W-:-:S04]  /*f460*/  ISETP.GT.U32.AND P0, PT, R2, 0x7f800000, PT ;  /* 0x7f8000000200780c */ /* 0x000fc80003f04070 */
[----:B------:R-:W-:-:S09]  /*f470*/  SEL R0, R0, 0x7c, P0 ;  /* 0x0000007c00007807 */ /* 0x000fd20000000000 */
.L_x_302:
[----:B------:R-:W-:Y:S05]  /*f480*/  BSYNC.RECONVERGENT B0 ;  /* 0x0000000000007941 */ /* 0x000fea0003800200 */
.L_x_300:
[----:B------:R-:W-:-:S04]  /*f490*/  SHF.R.U32.HI R3, RZ, 0x18, R3 ;  /* 0x00000018ff037819 */ /* 0x000fc80000011603 */
[----:B------:R-:W-:-:S05]  /*f4a0*/  LOP3.LUT R3, R0, 0x80, R3, 0xf8, !PT ;  /* 0x0000008000037812 */ /* 0x000fca00078ef803 */
[----:B------:R-:W-:Y:S01]  /*f4b0*/  STG.E.U8 desc[UR36][R16.64], R3 ;  /* 0x0000000310007986 */ /* 0x000fe2000c101124 */
[----:B------:R-:W-:Y:S05]  /*f4c0*/  EXIT ;  /* 0x000000000000794d */ /* 0x000fea0003800000 */
.L_x_294:
[----:B------:R-:W1:Y:S02]  /*f4d0*/  I2F.S64 R0, R48 ;  /* 0x0000003000007312 */ /* 0x000e640000301400 */
[----:B-1----:R-:W-:-:S05]  /*f4e0*/  F2FP.BF16.F32.PACK_AB R0, RZ, R0 ;  /* 0x00000000ff00723e */ /* 0x002fca00000010ff */
[----:B------:R-:W-:Y:S01]  /*f4f0*/  STG.E.U16 desc[UR36][R16.64], R0 ;  /* 0x0000000010007986 */ /* 0x000fe2000c101524 */
[----:B------:R-:W-:Y:S05]  /*f500*/  EXIT ;  /* 0x000000000000794d */ /* 0x000fea0003800000 */
.L_x_303:
[----:B------:R-:W-:-:S00]  /*f510*/  BRA `(.L_x_303) ;  /* 0xfffffffc00fc7947 */ /* 0x000fc0000383ffff */
[----:B------:R-:W-:-:S00]  /*f520*/  NOP ;  /* 0x0000000000007918 */ /* 0x000fc00000000000 */
        /* <DEDUP_REMOVED lines=13> */
.L_x_3492:


//--------------------- .text._ZN2at6native27unrolled_elementwise_kernelIZZNS0_61_GLOBAL__N__ae8afa13_23_FlattenIndicesKernel_cu_7dd49032_311421_flatten_indices_implINS2_18CUDAKernelLauncherElLl0EEENS_6TensorERKS5_N3c108ArrayRefIlEEENKUlvE0_clEvEUllE_St5arrayIPcLm2EELi4E23TrivialOffsetCalculatorILi1EjESH_NS0_6memory12LoadWithCastILi1EEENSI_13StoreWithCastILi1EEEEEviT_T0_T2_T3_T4_T5_ --------------------------
	.section	.text._ZN2at6native27unrolled_elementwise_kernelIZZNS0_61_GLOBAL__N__ae8afa13_23_FlattenIndicesKernel_cu_7dd49032_311421_flatten_indices_implINS2_18CUDAKernelLauncherElLl0EEENS_6TensorERKS5_N3c108ArrayRefIlEEENKUlvE0_clEvEUllE_St5arrayIPcLm2EELi4E23TrivialOffsetCalculatorILi1EjESH_NS0_6memory12LoadWithCastILi1EEENSI_13StoreWithCastILi1EEEEEviT_T0_T2_T3_T4_T5_,"ax",@progbits
	.align	128
        .global         _ZN2at6native27unrolled_elementwise_kernelIZZNS0_61_GLOBAL__N__ae8afa13_23_FlattenIndicesKernel_cu_7dd49032_311421_flatten_indices_implINS2_18CUDAKernelLauncherElLl0EEENS_6TensorERKS5_N3c108ArrayRefIlEEENKUlvE0_clEvEUllE_St5arrayIPcLm2EELi4E23TrivialOffsetCalculatorILi1EjESH_NS0_6memory12LoadWithCastILi1EEENSI_13StoreWithCastILi1EEEEEviT_T0_T2_T3_T4_T5_
        .type           _ZN2at6native27unrolled_elementwise_kernelIZZNS0_61_GLOBAL__N__ae8afa13_23_FlattenIndicesKernel_cu_7dd49032_311421_flatten_indices_implINS2_18CUDAKernelLauncherElLl0EEENS_6TensorERKS5_N3c108ArrayRefIlEEENKUlvE0_clEvEUllE_St5arrayIPcLm2EELi4E23TrivialOffsetCalculatorILi1EjESH_NS0_6memory12LoadWithCastILi1EEENSI_13StoreWithCastILi1EEEEEviT_T0_T2_T3_T4_T5_,@function
        .size           _ZN2at6native27unrolled_elementwise_kernelIZZNS0_61_GLOBAL__N__ae8afa13_23_FlattenIndicesKernel_cu_7dd49032_311421_flatten_indices_implINS2_18CUDAKernelLauncherElLl0EEENS_6TensorERKS5_N3c108ArrayRefIlEEENKUlvE0_clEvEUllE_St5arrayIPcLm2EELi4E23TrivialOffsetCalculatorILi1EjESH_NS0_6memory12LoadWithCastILi1EEENSI_13StoreWithCastILi1EEEEEviT_T0_T2_T3_T4_T5_,(.L_x_3493 - _ZN2at6native27unrolled_elementwise_kernelIZZNS0_61_GLOBAL__N__ae8afa13_23_FlattenIndicesKernel_cu_7dd49032_311421_flatten_indices_implINS2_18CUDAKernelLauncherElLl0EEENS_6TensorERKS5_N3c108ArrayRefIlEEENKUlvE0_clEvEUllE_St5arrayIPcLm2EELi4E23TrivialOffsetCalculatorILi1EjESH_NS0_6memory12LoadWithCastILi1EEENSI_13StoreWithCastILi1EEEEEviT_T0_T2_T3_T4_T5_)
        .other          _ZN2at6native27unrolled_elementwise_kernelIZZNS0_61_GLOBAL__N__ae8afa13_23_FlattenIndicesKernel_cu_7dd49032_311421_flatten_indices_implINS2_18CUDAKernelLauncherElLl0EEENS_6TensorERKS5_N3c108ArrayRefIlEEENKUlvE0_clEvEUllE_St5arrayIPcLm2EELi4E23TrivialOffsetCalculatorILi1EjESH_NS0_6memory12LoadWithCastILi1EEENSI_13StoreWithCastILi1EEEEEviT_T0_T2_T3_T4_T5_,@"STO_CUDA_ENTRY STV_DEFAULT"
_ZN2at6native27unrolled_elementwise_kernelIZZNS0_61_GLOBAL__N__ae8afa13_23_FlattenIndicesKernel_cu_7dd49032_311421_flatten_indices_implINS2_18CUDAKernelLauncherElLl0EEENS_6TensorERKS5_N3c108ArrayRefIlEEENKUlvE0_clEvEUllE_St5arrayIPcLm2EELi4E23TrivialOffsetCalculatorILi1EjESH_NS0_6memory12LoadWithCastILi1EEENSI_13StoreWithCastILi1EEEEEviT_T0_T2_T3_T4_T5_:
.text._ZN2at6native27unrolled_elementwise_kernelIZZNS0_61_GLOBAL__N__ae8afa13_23_FlattenIndicesKernel_cu_7dd49032_311421_flatten_indices_implINS2_18CUDAKernelLauncherElLl0EEENS_6TensorERKS5_N3c108ArrayRefIlEEENKUlvE0_clEvEUllE_St5arrayIPcLm2EELi4E23TrivialOffsetCalculatorILi1EjESH_NS0_6memory12LoadWithCastILi1EEENSI_13StoreWithCastILi1EEEEEviT_T0_T2_T3_T4_T5_:
[----:B------:R-:W0:Y:S01]  /*0000*/  LDC R1, c[0x0][0x37c] ;  /* 0x0000df00ff017b82 */ /* 0x000e220000000800 */
[----:B------:R-:W1:Y:S07]  /*0010*/  S2R R2, SR_CTAID.X ;  /* 0x0000000000027919 */ /* 0x000e6e0000002500 */
[----:B------:R-:W1:Y:S01]  /*0020*/  LDC R3, c[0x0][0x380] ;  /* 0x0000e000ff037b82 */ /* 0x000e620000000800 */
[----:B------:R-:W2:Y:S01]  /*0030*/  LDCU.64 UR36, c[0x0][0x358] ;  /* 0x00006b00ff2477ac */ /* 0x000ea20008000a00 */
[----:B------:R-:W-:Y:S01]  /*0040*/  BSSY.RECONVERGENT B6, `(.L_x_304) ;  /* 0x00000f1000067945 */ /* 0x000fe20003800200 */
[----:B------:R-:W3:Y:S01]  /*0050*/  S2R R29, SR_TID.X ;  /* 0x00000000001d7919 */ /* 0x000ee20000002100 */
[----:B------:R-:W-:Y:S01]  /*0060*/  CS2R R26, SRZ ;  /* 0x00000000001a7805 */ /* 0x000fe2000001ff00 */
[----:B------:R-:W4:Y:S01]  /*0070*/  LDCU.U8 UR38, c[0x0][0x3cc] ;  /* 0x00007980ff2677ac */ /* 0x000f220008000000 */
[----:B-1----:R-:W-:-:S02]  /*0080*/  IMAD R16, R2, -0x200, R3 ;  /* 0xfffffe0002107824 */ /* 0x002fc400078e0203 */
[----:B---3--:R-:W-:-:S03]  /*0090*/  IMAD.MOV.U32 R17, RZ, RZ, R29 ;  /* 0x000000ffff117224 */ /* 0x008fc600078e001d */
[----:B------:R-:W-:-:S13]  /*00a0*/  ISETP.GE.AND P0, PT, R29, R16, PT ;  /* 0x000000101d00720c */ /* 0x000fda0003f06270 */
[----:B0-2-4-:R-:W-:Y:S05]  /*00b0*/  @P0 BRA `(.L_x_305) ;  /* 0x0000000c00a40947 */ /* 0x015fea0003800000 */
[----:B------:R-:W0:Y:S01]  /*00c0*/  LDC.64 R4, c[0x0][0x3c0] ;  /* 0x0000f000ff047b82 */ /* 0x000e220000000a00 */
[----:B------:R-:W1:Y:S01]  /*00d0*/  LDCU UR5, c[0x0][0x3d0] ;  /* 0x00007a00ff0577ac */ /* 0x000e620008000800 */
[----:B------:R-:W-:Y:S01]  /*00e0*/  IMAD R0, R2, 0x200, R17 ;  /* 0x0000020002007824 */ /* 0x000fe200078e0211 */
[----:B------:R-:W-:-:S04]  /*00f0*/  UPRMT UR4, UR38, 0x9910, URZ ;  /* 0x0000991026047896 */ /* 0x000fc800080000ff */
[----:B------:R-:W-:Y:S01]  /*0100*/  UISETP.GT.AND UP0, UPT, UR4, 0x9, UPT ;  /* 0x000000090400788c */ /* 0x000fe2000bf04270 */
[----:B-1----:R-:W-:-:S05]  /*0110*/  IMAD R3, R0, UR5, RZ ;  /* 0x0000000500037c24 */ /* 0x002fca000f8e02ff */
[----:B0-----:R-:W-:-:S05]  /*0120*/  IADD3 R4, P0, PT, R3, R4, RZ ;  /* 0x0000000403047210 */ /* 0x001fca0007f1e0ff */
[----:B------:R-:W-:Y:S01]  /*0130*/  IMAD.X R5, RZ, RZ, R5, P0 ;  /* 0x000000ffff057224 */ /* 0x000fe200000e0605 */
        /* <DEDUP_REMOVED lines=12> */
.L_x_309:
[----:B------:R1:W5:Y:S01]  /*0200*/  LDG.E.U8 R26, desc[UR36][R4.64] ;  /* 0x00000024041a7981 */ /* 0x000362000c1e1100 */
[----:B------:R-:W-:Y:S01]  /*0210*/  IMAD.MOV.U32 R27, RZ, RZ, RZ ;  /* 0x000000ffff1b7224 */ /* 0x000fe200078e00ff */
[----:B------:R-:W-:Y:S06]  /*0220*/  BRA `(.L_x_311) ;  /* 0x0000000c00447947 */ /* 0x000fec0003800000 */
.L_x_308:
        /* <DEDUP_REMOVED lines=8> */
.L_x_313:
[----:B------:R-:W2:Y:S02]  /*02b0*/  LDG.E R26, desc[UR36][R4.64] ;  /* 0x00000024041a7981 */ /* 0x000ea4000c1e1900 */
[----:B--2---:R-:W-:Y:S01]  /*02c0*/  SHF.R.S32.HI R27, RZ, 0x1f, R26 ;  /* 0x0000001fff1b7819 */ /* 0x004fe2000001141a */
[----:B------:R-:W-:Y:S06]  /*02d0*/  BRA `(.L_x_311) ;  /* 0x0000000c00187947 */ /* 0x000fec0003800000 */
.L_x_312:
[----:B------:R-:W2:Y:S02]  /*02e0*/  LDG.E.S16 R26, desc[UR36][R4.64] ;  /* 0x00000024041a7981 */ /* 0x000ea4000c1e1700 */
[----:B--2---:R-:W-:Y:S01]  /*02f0*/  SHF.R.S32.HI R27, RZ, 0x1f, R26 ;  /* 0x0000001fff1b7819 */ /* 0x004fe2000001141a */
[----:B------:R-:W-:Y:S06]  /*0300*/  BRA `(.L_x_311) ;  /* 0x0000000c000c7947 */ /* 0x000fec0003800000 */
.L_x_307:
[----:B------:R-:W-:-:S09]  /*0310*/  UISETP.GT.AND UP0, UPT, UR4, 0x6, UPT ;  /* 0x000000060400788c */ /* 0x000fd2000bf04270 */
[----:B------:R-:W-:Y:S05]  /*0320*/  BRA.U UP0, `(.L_x_314) ;  /* 0x00000001002c7547 */ /* 0x000fea000b800000 */
[----:B------:R-:W-:-:S09]  /*0330*/  UISETP.NE.AND UP0, UPT, UR4, 0x5, UPT ;  /* 0x000000050400788c */ /* 0x000fd2000bf05270 */
[----:B------:R-:W-:Y:S05]  /*0340*/  BRA.U !UP0, `(.L_x_315) ;  /* 0x0000000108147547 */ /* 0x000fea000b800000 */
[----:B------:R-:W-:-:S09]  /*0350*/  UISETP.NE.AND UP0, UPT, UR4, 0x6, UPT ;  /* 0x000000060400788c */ /* 0x000fd2000bf05270 */
[----:B------:R-:W-:Y:S05]  /*0360*/  BRA.U UP0, `(.L_x_310) ;  /* 0x0000000900707547 */ /* 0x000fea000b800000 */
[----:B------:R-:W2:Y:S02]  /*0370*/  LDG.E R4, desc[UR36][R4.64] ;  /* 0x0000002404047981 */ /* 0x000ea4000c1e1900 */
[----:B--2---:R2:W3:Y:S02]  /*0380*/  F2I.S64.TRUNC R26, R4 ;  /* 0x00000004001a7311 */ /* 0x0044e4000020d900 */
[----:B--23--:R-:W-:Y:S05]  /*0390*/  BRA `(.L_x_311) ;  /* 0x0000000800e87947 */ /* 0x00cfea0003800000 */
.L_x_315:
[----:B------:R-:W2:Y:S02]  /*03a0*/  LDG.E.U16 R4, desc[UR36][R4.64] ;  /* 0x0000002404047981 */ /* 0x000ea4000c1e1500 */
[----:B--2---:R-:W-:-:S06]  /*03b0*/  HADD2.F32 R26, -RZ, R4.H0_H0 ;  /* 0x20000004ff1a7230 */ /* 0x004fcc0000004100 */
[----:B------:R-:W2:Y:S02]  /*03c0*/  F2I.S64.TRUNC R26, R26 ;  /* 0x0000001a001a7311 */ /* 0x000ea4000020d900 */
[----:B--2---:R-:W-:Y:S05]  /*03d0*/  BRA `(.L_x_311) ;  /* 0x0000000800d87947 */ /* 0x004fea0003800000 */
.L_x_314:
[----:B------:R-:W-:-:S09]  /*03e0*/  UISETP.NE.AND UP0, UPT, UR4, 0x7, UPT ;  /* 0x000000070400788c */ /* 0x000fd2000bf05270 */
[----:B------:R-:W-:Y:S05]  /*03f0*/  BRA.U !UP0, `(.L_x_316) ;  /* 0x00000001082c7547 */ /* 0x000fea000b800000 */
[----:B------:R-:W-:-:S09]  /*0400*/  UISETP.NE.AND UP0, UPT, UR4, 0x8, UPT ;  /* 0x000000080400788c */ /* 0x000fd2000bf05270 */
[----:B------:R-:W-:Y:S05]  /*0410*/  BRA.U !UP0, `(.L_x_317) ;  /* 0x0000000108147547 */ /* 0x000fea000b800000 */
[----:B------:R-:W-:-:S09]  /*0420*/  UISETP.NE.AND UP0, UPT, UR4, 0x9, UPT ;  /* 0x000000090400788c */ /* 0x000fd2000bf05270 */
[----:B------:R-:W-:Y:S05]  /*0430*/  BRA.U UP0, `(.L_x_310) ;  /* 0x00000009003c7547 */ /* 0x000fea000b800000 */
[----:B------:R-:W2:Y:S02]  /*0440*/  LDG.E R4, desc[UR36][R4.64] ;  /* 0x0000002404047981 */ /* 0x000ea4000c1e1900 */
[----:B--2---:R2:W3:Y:S02]  /*0450*/  F2I.S64.TRUNC R26, R4 ;  /* 0x00000004001a7311 */ /* 0x0044e4000020d900 */
[----:B--23--:R-:W-:Y:S05]  /*0460*/  BRA `(.L_x_311) ;  /* 0x0000000800b47947 */ /* 0x00cfea0003800000 */
.L_x_317:
[----:B------:R-:W2:Y:S02]  /*0470*/  LDG.E.U16 R4, desc[UR36][R4.64] ;  /* 0x0000002404047981 */ /* 0x000ea4000c1e1500 */
[----:B--2---:R-:W-:-:S06]  /*0480*/  HADD2.F32 R26, -RZ, R4.H0_H0 ;  /* 0x20000004ff1a7230 */ /* 0x004fcc0000004100 */
[----:B------:R-:W2:Y:S02]  /*0490*/  F2I.S64.TRUNC R26, R26 ;  /* 0x0000001a001a7311 */ /* 0x000ea4000020d900 */
[----:B--2---:R-:W-:Y:S05]  /*04a0*/  BRA `(.L_x_311) ;  /* 0x0000000800a47947 */ /* 0x004fea0003800000 */
.L_x_316:
[----:B------:R-:W2:Y:S02]  /*04b0*/  LDG.E.64 R4, desc[UR36][R4.64] ;  /* 0x0000002404047981 */ /* 0x000ea4000c1e1b00 */
[----:B--2---:R2:W3:Y:S02]  /*04c0*/  F2I.S64.F64.TRUNC R26, R4 ;  /* 0x00000004001a7311 */ /* 0x0044e4000030d900 */
[----:B--23--:R-:W-:Y:S05]  /*04d0*/  BRA `(.L_x_311) ;  /* 0x0000000800987947 */ /* 0x00cfea0003800000 */
.L_x_306:
        /* <DEDUP_REMOVED lines=13> */
.L_x_320:
[----:B------:R-:W2:Y:S02]  /*05b0*/  LDG.E.64 R4, desc[UR36][R4.64] ;  /* 0x0000002404047981 */ /* 0x000ea4000c1e1b00 */
[----:B--2---:R2:W3:Y:S02]  /*05c0*/  F2I.S64.F64.TRUNC R26, R4 ;  /* 0x00000004001a7311 */ /* 0x0044e4000030d900 */
[----:B--23--:R-:W-:Y:S05]  /*05d0*/  BRA `(.L_x_311) ;  /* 0x0000000800587947 */ /* 0x00cfea0003800000 */
.L_x_319:
[----:B------:R-:W-:-:S09]  /*05e0*/  UISETP.NE.AND UP0, UPT, UR4, 0xf, UPT ;  /* 0x0000000f0400788c */ /* 0x000fd2000bf05270 */
[----:B------:R-:W-:Y:S05]  /*05f0*/  BRA.U !UP0, `(.L_x_321) ;  /* 0x0000000108987547 */ /* 0x000fea000b800000 */
[----:B------:R-:W-:-:S09]  /*0600*/  UISETP.NE.AND UP0, UPT, UR4, 0x17, UPT ;  /* 0x000000170400788c */ /* 0x000fd2000bf05270 */
[----:B------:R-:W-:Y:S05]  /*0610*/  BRA.U !UP0, `(.L_x_322) ;  /* 0x0000000108587547 */ /* 0x000fea000b800000 */
[----:B------:R-:W-:-:S09]  /*0620*/  UISETP.NE.AND UP0, UPT, UR4, 0x18, UPT ;  /* 0x000000180400788c */ /* 0x000fd2000bf05270 */
[----:B------:R-:W-:Y:S05]  /*0630*/  BRA.U UP0, `(.L_x_310) ;  /* 0x0000000500bc7547 */ /* 0x000fea000b800000 */
[----:B------:R-:W2:Y:S01]  /*0640*/  LDG.E.U8 R0, desc[UR36][R4.64] ;  /* 0x0000002404007981 */ /* 0x000ea2000c1e1100 */
[----:B------:R-:W-:Y:S02]  /*0650*/  IMAD.MOV.U32 R7, RZ, RZ, 0x1f ;  /* 0x0000001fff077424 */ /* 0x000fe400078e00ff */
[----:B--2---:R-:W-:-:S05]  /*0660*/  IMAD.SHL.U32 R0, R0, 0x1000000, RZ ;  /* 0x0100000000007824 */ /* 0x004fca00078e00ff */
[C---:B------:R-:W-:Y:S02]  /*0670*/  LOP3.LUT R3, R0.reuse, 0x7f000000, RZ, 0xc0, !PT ;  /* 0x7f00000000037812 */ /* 0x040fe400078ec0ff */
[----:B------:R-:W-:Y:S02]  /*0680*/  LOP3.LUT P0, RZ, R0, 0x7f000000, RZ, 0xc0, !PT ;  /* 0x7f00000000ff7812 */ /* 0x000fe4000780c0ff */
[----:B------:R-:W0:Y:S02]  /*0690*/  FLO.U32 R6, R3 ;  /* 0x0000000300067300 */ /* 0x000e2400000e0000 */
[----:B0-----:R-:W-:-:S05]  /*06a0*/  IMAD.MOV R6, RZ, RZ, -R6 ;  /* 0x000000ffff067224 */ /* 0x001fca00078e0a06 */
[----:B------:R-:W-:-:S05]  /*06b0*/  VIADDMNMX.U32 R6, R6, R7, 0x4, !PT ;  /* 0x0000000406067446 */ /* 0x000fca0007800007 */
[----:B------:R-:W-:-:S04]  /*06c0*/  VIADD R6, R6, 0xfffffffc ;  /* 0xfffffffc06067836 */ /* 0x000fc80000000000 */
[----:B------:R-:W-:Y:S01]  /*06d0*/  IMAD.SHL.U32 R8, R6, 0x800000, RZ ;  /* 0x0080000006087824 */ /* 0x000fe200078e00ff */
[C---:B------:R-:W-:Y:S01]  /*06e0*/  SHF.L.U32 R7, R3.reuse, R6, RZ ;  /* 0x0000000603077219 */ /* 0x040fe200000006ff */
[----:B------:R-:W-:-:S03]  /*06f0*/  VIADD R6, R3, 0x1000000 ;  /* 0x0100000003067836 */ /* 0x000fc60000000000 */
[----:B------:R-:W-:Y:S02]  /*0700*/  LEA.HI R7, R7, -R8, RZ, 0x1c ;  /* 0x8000000807077211 */ /* 0x000fe400078fe0ff */
[----:B------:R-:W-:-:S03]  /*0710*/  SHF.R.S32.HI R6, RZ, 0x8, R6 ;  /* 0x00000008ff067819 */ /* 0x000fc60000011406 */
[----:B------:R-:W-:-:S05]  /*0720*/  VIADD R7, R7, 0x3c000000 ;  /* 0x3c00000007077836 */ /* 0x000fca0000000000 */
[----:B------:R-:W-:-:S04]  /*0730*/  LOP3.LUT R6, R7, 0x7f800000, R6, 0xf8, !PT ;  /* 0x7f80000007067812 */ /* 0x000fc800078ef806 */
[----:B------:R-:W-:-:S04]  /*0740*/  SEL R3, R6, RZ, P0 ;  /* 0x000000ff06037207 */ /* 0x000fc80000000000 */
[----:B------:R-:W-:-:S04]  /*0750*/  LOP3.LUT R3, R3, 0x80000000, R0, 0xf8, !PT ;  /* 0x8000000003037812 */ /* 0x000fc800078ef800 */
[----:B------:R2:W3:Y:S02]  /*0760*/  F2I.S64.TRUNC R26, R3 ;  /* 0x00000003001a7311 */ /* 0x0004e4000020d900 */
[----:B--23--:R-:W-:Y:S05]  /*0770*/  BRA `(.L_x_311) ;  /* 0x0000000400f07947 */ /* 0x00cfea0003800000 */
.L_x_322:
[----:B------:R-:W2:Y:S02]  /*0780*/  LDG.E.U8 R4, desc[UR36][R4.64] ;  /* 0x0000002404047981 */ /* 0x000ea4000c1e1100 */
[C---:B--2---:R-:W-:Y:S02]  /*0790*/  IMAD.SHL.U32 R3, R4.reuse, 0x2000000, RZ ;  /* 0x0200000004037824 */ /* 0x044fe400078e00ff */
        /* <DEDUP_REMOVED lines=10> */
[----:B------:R2:W3:Y:S02]  /*0840*/  F2I.S64.TRUNC R26, R0 ;  /* 0x00000000001a7311 */ /* 0x0004e4000020d900 */
[----:B--23--:R-:W-:Y:S05]  /*0850*/  BRA `(.L_x_311) ;  /* 0x0000000400b87947 */ /* 0x00cfea0003800000 */
.L_x_321:
[----:B------:R-:W2:Y:S02]  /*0860*/  LDG.E.U16 R26, desc[UR36][R4.64] ;  /* 0x00000024041a7981 */ /* 0x000ea4000c1e1500 */
[----:B--2---:R-:W-:-:S06]  /*0870*/  IMAD.U32 R26, R26, 0x10000, RZ ;  /* 0x000100001a1a7824 */ /* 0x004fcc00078e00ff */
[----:B------:R-:W2:Y:S02]  /*0880*/  F2I.S64.TRUNC R26, R26 ;  /* 0x0000001a001a7311 */ /* 0x000ea4000020d900 */
[----:B--2---:R-:W-:Y:S05]  /*0890*/  BRA `(.L_x_311) ;  /* 0x0000000400a87947 */ /* 0x004fea0003800000 */
.L_x_318:
        /* <DEDUP_REMOVED lines=11> */
.L_x_325:
        /* <DEDUP_REMOVED lines=21> */
.L_x_329:
[----:B------:R-:W-:Y:S05]  /*0aa0*/  BSYNC.RECONVERGENT B1 ;  /* 0x0000000000017941 */ /* 0x000fea0003800200 */
.L_x_328:
[----:B------:R-:W-:Y:S01]  /*0ab0*/  IMAD.SHL.U32 R0, R0, 0x100000, RZ ;  /* 0x0010000000007824 */ /* 0x000fe200078e00ff */
[----:B------:R-:W-:-:S04]  /*0ac0*/  LEA R3, R3, 0x3b800000, 0x17 ;  /* 0x3b80000003037811 */ /* 0x000fc800078eb8ff */
[----:B------:R-:W-:-:S07]  /*0ad0*/  LOP3.LUT R26, R3, R0, R7, 0xfe, !PT ;  /* 0x00000000031a7212 */ /* 0x000fce00078efe07 */
.L_x_327:
[----:B------:R-:W-:Y:S05]  /*0ae0*/  BSYNC.RECONVERGENT B0 ;  /* 0x0000000000007941 */ /* 0x000fea0003800200 */
.L_x_326:
[----:B------:R-:W4:Y:S02]  /*0af0*/  F2I.S64.TRUNC R26, R26 ;  /* 0x0000001a001a7311 */ /* 0x000f24000020d900 */
[----:B----4-:R-:W-:Y:S05]  /*0b00*/  BRA `(.L_x_311) ;  /* 0x00000004000c7947 */ /* 0x010fea0003800000 */
.L_x_324:
        /* <DEDUP_REMOVED lines=21> */
.L_x_333:
[----:B------:R-:W-:Y:S05]  /*0c60*/  BSYNC.RECONVERGENT B1 ;  /* 0x0000000000017941 */ /* 0x000fea0003800200 */
.L_x_332:
[----:B------:R-:W-:Y:S01]  /*0c70*/  IMAD.SHL.U32 R0, R0, 0x200000, RZ ;  /* 0x0020000000007824 */ /* 0x000fe200078e00ff */
[----:B------:R-:W-:-:S04]  /*0c80*/  LEA R3, R3, 0x37800000, 0x17 ;  /* 0x3780000003037811 */ /* 0x000fc800078eb8ff */
[----:B------:R-:W-:-:S07]  /*0c90*/  LOP3.LUT R26, R3, R0, R7, 0xfe, !PT ;  /* 0x00000000031a7212 */ /* 0x000fce00078efe07 */
.L_x_331:
[----:B------:R-:W-:Y:S05]  /*0ca0*/  BSYNC.RECONVERGENT B0 ;  /* 0x0000000000007941 */ /* 0x000fea0003800200 */
.L_x_330:
[----:B------:R-:W4:Y:S02]  /*0cb0*/  F2I.S64.TRUNC R26, R26 ;  /* 0x0000001a001a7311 */ /* 0x000f24000020d900 */
[----:B----4-:R-:W-:Y:S05]  /*0cc0*/  BRA `(.L_x_311) ;  /* 0x00000000009c7947 */ /* 0x010fea0003800000 */
.L_x_323:
[----:B------:R-:W-:-:S09]  /*0cd0*/  UISETP.NE.AND UP0, UPT, UR4, 0x1c, UPT ;  /* 0x0000001c0400788c */ /* 0x000fd2000bf05270 */
[----:B------:R-:W-:Y:S05]  /*0ce0*/  BRA.U !UP0, `(.L_x_334) ;  /* 0x00000001088c7547 */ /* 0x000fea000b800000 */
[----:B------:R-:W-:-:S09]  /*0cf0*/  UISETP.NE.AND UP0, UPT, UR4, 0x1d, UPT ;  /* 0x0000001d0400788c */ /* 0x000fd2000bf05270 */
[----:B------:R-:W-:Y:S05]  /*0d00*/  BRA.U !UP0, `(.L_x_335) ;  /* 0x00000001087c7547 */ /* 0x000fea000b800000 */
[----:B------:R-:W-:-:S09]  /*0d10*/  UISETP.NE.AND UP0, UPT, UR4, 0x2c, UPT ;  /* 0x0000002c0400788c */ /* 0x000fd2000bf05270 */
[----:B------:R-:W-:Y:S05]  /*0d20*/  BRA.U !UP0, `(.L_x_336) ;  /* 0x0000000108487547 */ /* 0x000fea000b800000 */
.L_x_310:
[----:B------:R-:W-:Y:S01]  /*0d30*/  MOV R0, 0x0 ;  /* 0x0000000000007802 */ /* 0x000fe20000000f00 */
[----:B------:R-:W0:Y:S01]  /*0d40*/  LDCU.64 UR4, c[0x4][0xf8] ;  /* 0x01001f00ff0477ac */ /* 0x000e220008000a00 */
[----:B------:R-:W-:Y:S02]  /*0d50*/  IMAD.MOV.U32 R8, RZ, RZ, 0x4e ;  /* 0x0000004eff087424 */ /* 0x000fe400078e00ff */
[----:B------:R1:W2:Y:S01]  /*0d60*/  LDC.64 R14, c[0x4][R0] ;  /* 0x01000000000e7b82 */ /* 0x0002a20000000a00 */
[----:B------:R-:W3:Y:S01]  /*0d70*/  LDCU.64 UR6, c[0x4][0x100] ;  /* 0x01002000ff0677ac */ /* 0x000ee20008000a00 */
[----:B------:R-:W-:Y:S02]  /*0d80*/  IMAD.MOV.U32 R12, RZ, RZ, 0x1 ;  /* 0x00000001ff0c7424 */ /* 0x000fe400078e00ff */
[----:B------:R-:W-:Y:S01]  /*0d90*/  IMAD.MOV.U32 R13, RZ, RZ, RZ ;  /* 0x000000ffff0d7224 */ /* 0x000fe200078e00ff */
[----:B------:R-:W4:Y:S01]  /*0da0*/  LDCU.64 UR8, c[0x4][0x8] ;  /* 0x01000100ff0877ac */ /* 0x000f220008000a00 */
[----:B0-----:R-:W-:-:S02]  /*0db0*/  IMAD.U32 R4, RZ, RZ, UR4 ;  /* 0x00000004ff047e24 */ /* 0x001fc4000f8e00ff */
[----:B------:R-:W-:Y:S02]  /*0dc0*/  IMAD.U32 R5, RZ, RZ, UR5 ;  /* 0x00000005ff057e24 */ /* 0x000fe4000f8e00ff */
[----:B---3--:R-:W-:Y:S02]  /*0dd0*/  IMAD.U32 R6, RZ, RZ, UR6 ;  /* 0x00000006ff067e24 */ /* 0x008fe4000f8e00ff */
[----:B------:R-:W-:Y:S02]  /*0de0*/  IMAD.U32 R7, RZ, RZ, UR7 ;  /* 0x00000007ff077e24 */ /* 0x000fe4000f8e00ff */
[----:B----4-:R-:W-:Y:S02]  /*0df0*/  IMAD.U32 R10, RZ, RZ, UR8 ;  /* 0x00000008ff0a7e24 */ /* 0x010fe4000f8e00ff */
[----:B-1----:R-:W-:-:S07]  /*0e00*/  IMAD.U32 R11, RZ, RZ, UR9 ;  /* 0x00000009ff0b7e24 */ /* 0x002fce000f8e00ff */
[----:B------:R-:W-:-:S07]  /*0e10*/  LEPC R20, `(.L_x_337) ;  /* 0x000000001014794e */ /* 0x000fce0000000000 */
[----:B--2---:R-:W-:Y:S05]  /*0e20*/  CALL.ABS.NOINC R14 ;  /* 0x000000000e007343 */ /* 0x004fea0003c00000 */
.L_x_337:
[----:B------:R-:W-:Y:S01]  /*0e30*/  CS2R R26, SRZ ;  /* 0x00000000001a7805 */ /* 0x000fe2000001ff00 */
[----:B------:R-:W-:Y:S06]  /*0e40*/  BRA `(.L_x_311) ;  /* 0x00000000003c7947 */ /* 0x000fec0003800000 */
.L_x_336:
[----:B------:R-:W2:Y:S01]  /*0e50*/  LDG.E.U8 R4, desc[UR36][R4.64] ;  /* 0x0000002404047981 */ /* 0x000ea2000c1e1100 */
[----:B------:R-:W-:Y:S01]  /*0e60*/  BSSY.RECONVERGENT B0, `(.L_x_338) ;  /* 0x0000007000007945 */ /* 0x000fe20003800200 */
[----:B------:R-:W-:Y:S01]  /*0e70*/  IMAD.MOV.U32 R26, RZ, RZ, 0x400000 ;  /* 0x00400000ff1a7424 */ /* 0x000fe200078e00ff */
[----:B--2---:R-:W-:-:S13]  /*0e80*/  ISETP.NE.AND P0, PT, R4, RZ, PT ;  /* 0x000000ff0400720c */ /* 0x004fda0003f05270 */
[----:B------:R-:W-:Y:S05]  /*0e90*/  @!P0 BRA `(.L_x_339) ;  /* 0x00000000000c8947 */ /* 0x000fea0003800000 */
[----:B------:R-:W-:-:S13]  /*0ea0*/  ISETP.NE.AND P0, PT, R4, 0xff, PT ;  /* 0x000000ff0400780c */ /* 0x000fda0003f05270 */
[----:B------:R-:W-:Y:S02]  /*0eb0*/  @!P0 IMAD.MOV.U32 R26, RZ, RZ, 0x7f800001 ;  /* 0x7f800001ff1a8424 */ /* 0x000fe400078e00ff */
[----:B------:R-:W-:-:S07]  /*0ec0*/  @P0 IMAD.SHL.U32 R26, R4, 0x800000, RZ ;  /* 0x00800000041a0824 */ /* 0x000fce00078e00ff */
.L_x_339:
[----:B------:R-:W-:Y:S05]  /*0ed0*/  BSYNC.RECONVERGENT B0 ;  /* 0x0000000000007941 */ /* 0x000fea0003800200 */
.L_x_338:
[----:B------:R-:W2:Y:S02]  /*0ee0*/  F2I.S64.TRUNC R26, R26 ;  /* 0x0000001a001a7311 */ /* 0x000ea4000020d900 */
[----:B--2---:R-:W-:Y:S05]  /*0ef0*/  BRA `(.L_x_311) ;  /* 0x0000000000107947 */ /* 0x004fea0003800000 */
.L_x_335:
[----:B------:R2:W5:Y:S01]  /*0f00*/  LDG.E.64 R26, desc[UR36][R4.64] ;  /* 0x00000024041a7981 */ /* 0x000562000c1e1b00 */
[----:B------:R-:W-:Y:S05]  /*0f10*/  BRA `(.L_x_311) ;  /* 0x0000000000087947 */ /* 0x000fea0003800000 */
.L_x_334:
[----:B------:R3:W5:Y:S01]  /*0f20*/  LDG.E R26, desc[UR36][R4.64] ;  /* 0x00000024041a7981 */ /* 0x000762000c1e1900 */
[----:B------:R-:W-:-:S07]  /*0f30*/  IMAD.MOV.U32 R27, RZ, RZ, RZ ;  /* 0x000000ffff1b7224 */ /* 0x000fce00078e00ff */
.L_x_311:
[----:B------:R-:W-:-:S07]  /*0f40*/  VIADD R29, R17, 0x80 ;  /* 0x00000080111d7836 */ /* 0x000fce0000000000 */
.L_x_305:
[----:B------:R-:W-:Y:S05]  /*0f50*/  BSYNC.RECONVERGENT B6 ;  /* 0x0000000000067941 */ /* 0x000fea0003800200 */
.L_x_304:
[----:B------:R-:W-:Y:S01]  /*0f60*/  ISETP.GE.AND P0, PT, R29, R16, PT ;  /* 0x000000101d00720c */ /* 0x000fe20003f06270 */
[----:B------:R-:W-:Y:S01]  /*0f70*/  BSSY.RECONVERGENT B6, `(.L_x_340) ;  /* 0x00000ec000067945 */ /* 0x000fe20003800200 */
[----:B------:R-:W-:-:S11]  /*0f80*/  CS2R R24, SRZ ;  /* 0x0000000000187805 */ /* 0x000fd6000001ff00 */
[----:B------:R-:W-:Y:S05]  /*0f90*/  @P0 BRA `(.L_x_341) ;  /* 0x0000000c00a40947 */ /* 0x000fea0003800000 */
[----:B01234-:R-:W0:Y:S01]  /*0fa0*/  LDC.64 R4, c[0x0][0x3c0] ;  /* 0x0000f000ff047b82 */ /* 0x01fe220000000a00 */
        /* <DEDUP_REMOVED lines=19> */
.L_x_345:
[----:B------:R4:W5:Y:S01]  /*10e0*/  LDG.E.U8 R24, desc[UR36][R4.64] ;  /* 0x0000002404187981 */ /* 0x000962000c1e1100 */
[----:B------:R-:W-:Y:S01]  /*10f0*/  IMAD.MOV.U32 R25, RZ, RZ, RZ ;  /* 0x000000ffff197224 */ /* 0x000fe200078e00ff */
[----:B------:R-:W-:Y:S06]  /*1100*/  BRA `(.L_x_347) ;  /* 0x0000000c00447947 */ /* 0x000fec0003800000 */
.L_x_344:
        /* <DEDUP_REMOVED lines=8> */
.L_x_349:
[----:B------:R-:W2:Y:S02]  /*1190*/  LDG.E R24, desc[UR36][R4.64] ;  /* 0x0000002404187981 */ /* 0x000ea4000c1e1900 */
[----:B--2---:R-:W-:Y:S01]  /*11a0*/  SHF.R.S32.HI R25, RZ, 0x1f, R24 ;  /* 0x0000001fff197819 */ /* 0x004fe20000011418 */
[----:B------:R-:W-:Y:S06]  /*11b0*/  BRA `(.L_x_347) ;  /* 0x0000000c00187947 */ /* 0x000fec0003800000 */
.L_x_348:
[----:B------:R-:W2:Y:S02]  /*11c0*/  LDG.E.S16 R24, desc[UR36][R4.64] ;  /* 0x0000002404187981 */ /* 0x000ea4000c1e1700 */
[----:B--2---:R-:W-:Y:S01]  /*11d0*/  SHF.R.S32.HI R25, RZ, 0x1f, R24 ;  /* 0x0000001fff197819 */ /* 0x004fe20000011418 */
[----:B------:R-:W-:Y:S06]  /*11e0*/  BRA `(.L_x_347) ;  /* 0x0000000c000c7947 */ /* 0x000fec0003800000 */
.L_x_343:
[----:B------:R-:W-:-:S09]  /*11f0*/  UISETP.GT.AND UP0, UPT, UR4, 0x6, UPT ;  /* 0x000000060400788c */ /* 0x000fd2000bf04270 */
[----:B------:R-:W-:Y:S05]  /*1200*/  BRA.U UP0, `(.L_x_350) ;  /* 0x00000001002c7547 */ /* 0x000fea000b800000 */
[----:B------:R-:W-:-:S09]  /*1210*/  UISETP.NE.AND UP0, UPT, UR4, 0x5, UPT ;  /* 0x000000050400788c */ /* 0x000fd2000bf05270 */
[----:B------:R-:W-:Y:S05]  /*1220*/  BRA.U !UP0, `(.L_x_351) ;  /* 0x0000000108147547 */ /* 0x000fea000b800000 */
[----:B------:R-:W-:-:S09]  /*1230*/  UISETP.NE.AND UP0, UPT, UR4, 0x6, UPT ;  /* 0x000000060400788c */ /* 0x000fd2000bf05270 */
[----:B------:R-:W-:Y:S05]  /*1240*/  BRA.U UP0, `(.L_x_346) ;  /* 0x00000009009c7547 */ /* 0x000fea000b800000 */
[----:B------:R-:W2:Y:S02]  /*1250*/  LDG.E R4, desc[UR36][R4.64] ;  /* 0x0000002404047981 */ /* 0x000ea4000c1e1900 */
[----:B--2---:R3:W4:Y:S02]  /*1260*/  F2I.S64.TRUNC R24, R4 ;  /* 0x0000000400187311 */ /* 0x004724000020d900 */
[----:B---34-:R-:W-:Y:S05]  /*1270*/  BRA `(.L_x_347) ;  /* 0x0000000800e87947 */ /* 0x018fea0003800000 */
.L_x_351:
[----:B------:R-:W2:Y:S02]  /*1280*/  LDG.E.U16 R4, desc[UR36][R4.64] ;  /* 0x0000002404047981 */ /* 0x000ea4000c1e1500 */
[----:B--2---:R-:W-:-:S06]  /*1290*/  HADD2.F32 R24, -RZ, R4.H0_H0 ;  /* 0x20000004ff187230 */ /* 0x004fcc0000004100 */
[----:B------:R-:W3:Y:S02]  /*12a0*/  F2I.S64.TRUNC R24, R24 ;  /* 0x0000001800187311 */ /* 0x000ee4000020d900 */
[----:B---3--:R-:W-:Y:S05]  /*12b0*/  BRA `(.L_x_347) ;  /* 0x0000000800d87947 */ /* 0x008fea0003800000 */
.L_x_350:
[----:B------:R-:W-:-:S09]  /*12c0*/  UISETP.NE.AND UP0, UPT, UR4, 0x7, UPT ;  /* 0x000000070400788c */ /* 0x000fd2000bf05270 */
[----:B------:R-:W-:Y:S05]  /*12d0*/  BRA.U !UP0, `(.L_x_352) ;  /* 0x00000001082c7547 */ /* 0x000fea000b800000 */
[----:B------:R-:W-:-:S09]  /*12e0*/  UISETP.NE.AND UP0, UPT, UR4, 0x8, UPT ;  /* 0x000000080400788c */ /* 0x000fd2000bf05270 */
[----:B------:R-:W-:Y:S05]  /*12f0*/  BRA.U !UP0, `(.L_x_353) ;  /* 0x0000000108147547 */ /* 0x000fea000b800000 */
[----:B------:R-:W-:-:S09]  /*1300*/  UISETP.NE.AND UP0, UPT, UR4, 0x9, UPT ;  /* 0x000000090400788c */ /* 0x000fd2000bf05270 */
[----:B------:R-:W-:Y:S05]  /*1310*/  BRA.U UP0, `(.L_x_346) ;  /* 0x0000000900687547 */ /* 0x000fea000b800000 */
[----:B------:R-:W2:Y:S02]  /*1320*/  LDG.E R4, desc[UR36][R4.64] ;  /* 0x0000002404047981 */ /* 0x000ea4000c1e1900 */
[----:B--2---:R3:W4:Y:S02]  /*1330*/  F2I.S64.TRUNC R24, R4 ;  /* 0x0000000400187311 */ /* 0x004724000020d900 */
[----:B---34-:R-:W-:Y:S05]  /*1340*/  BRA `(.L_x_347) ;  /* 0x0000000800b47947 */ /* 0x018fea0003800000 */
.L_x_353:
[----:B------:R-:W2:Y:S02]  /*1350*/  LDG.E.U16 R4, desc[UR36][R4.64] ;  /* 0x0000002404047981 */ /* 0x000ea4000c1e1500 */
[----:B--2---:R-:W-:-:S06]  /*1360*/  HADD2.F32 R24, -RZ, R4.H0_H0 ;  /* 0x20000004ff187230 */ /* 0x004fcc0000004100 */
[----:B------:R-:W3:Y:S02]  /*1370*/  F2I.S64.TRUNC R24, R24 ;  /* 0x0000001800187311 */ /* 0x000ee4000020d900 */
[----:B---3--:R-:W-:Y:S05]  /*1380*/  BRA `(.L_x_347) ;  /* 0x0000000800a47947 */ /* 0x008fea0003800000 */
.L_x_352:
[----:B------:R-:W2:Y:S02]  /*1390*/  LDG.E.64 R4, desc[UR36][R4.64] ;  /* 0x0000002404047981 */ /* 0x000ea4000c1e1b00 */
[----:B--2---:R3:W4:Y:S02]  /*13a0*/  F2I.S64.F64.TRUNC R24, R4 ;  /* 0x0000000400187311 */ /* 0x004724000030d900 */
[----:B---34-:R-:W-:Y:S05]  /*13b0*/  BRA `(.L_x_347) ;  /* 0x0000000800987947 */ /* 0x018fea0003800000 */
.L_x_342:
        /* <DEDUP_REMOVED lines=13> */
.L_x_356:
[----:B------:R-:W2:Y:S02]  /*1490*/  LDG.E.64 R4, desc[UR36][R4.64] ;  /* 0x0000002404047981 */ /* 0x000ea4000c1e1b00 */
[----:B--2---:R0:W1:Y:S02]  /*14a0*/  F2I.S64.F64.TRUNC R24, R4 ;  /* 0x0000000400187311 */ /* 0x004064000030d900 */
[----:B01----:R-:W-:Y:S05]  /*14b0*/  BRA `(.L_x_347) ;  /* 0x0000000800587947 */ /* 0x003fea0003800000 */
.L_x_355:
        /* <DEDUP_REMOVED lines=25> */
[----:B01----:R-:W-:Y:S05]  /*1650*/  BRA `(.L_x_347) ;  /* 0x0000000400f07947 */ /* 0x003fea0003800000 */
.L_x_358:
[----:B------:R-:W2:Y:S02]  /*1660*/  LDG.E.U8 R4, desc[UR36][R4.64] ;  /* 0x0000002404047981 */ /* 0x000ea4000c1e1100 */
[C---:B--2---:R-:W-:Y:S02]  /*1670*/  IMAD.SHL.U32 R0, R4.reuse, 0x2000000, RZ ;  /* 0x0200000004007824 */ /* 0x044fe400078e00ff */
        /* <DEDUP_REMOVED lines=11> */
[----:B01----:R-:W-:Y:S05]  /*1730*/  BRA `(.L_x_347) ;  /* 0x0000000400b87947 */ /* 0x003fea0003800000 */
.L_x_357:
[----:B------:R-:W2:Y:S02]  /*1740*/  LDG.E.U16 R24, desc[UR36][R4.64] ;  /* 0x0000002404187981 */ /* 0x000ea4000c1e1500 */
[----:B--2---:R-:W-:-:S06]  /*1750*/  IMAD.U32 R24, R24, 0x10000, RZ ;  /* 0x0001000018187824 */ /* 0x004fcc00078e00ff */
[----:B------:R-:W0:Y:S02]  /*1760*/  F2I.S64.TRUNC R24, R24 ;  /* 0x0000001800187311 */ /* 0x000e24000020d900 */
[----:B0-----:R-:W-:Y:S05]  /*1770*/  BRA `(.L_x_347) ;  /* 0x0000000400a87947 */ /* 0x001fea0003800000 */
.L_x_354:
        /* <DEDUP_REMOVED lines=11> */
.L_x_361:
        /* <DEDUP_REMOVED lines=21> */
.L_x_365:
[----:B------:R-:W-:Y:S05]  /*1980*/  BSYNC.RECONVERGENT B1 ;  /* 0x0000000000017941 */ /* 0x000fea0003800200 */
.L_x_364:
[----:B------:R-:W-:Y:S01]  /*1990*/  IMAD.SHL.U32 R0, R0, 0x100000, RZ ;  /* 0x0010000000007824 */ /* 0x000fe200078e00ff */
[----:B------:R-:W-:-:S04]  /*19a0*/  LEA R3, R3, 0x3b800000, 0x17 ;  /* 0x3b80000003037811 */ /* 0x000fc800078eb8ff */
[----:B------:R-:W-:-:S07]  /*19b0*/  LOP3.LUT R24, R3, R0, R7, 0xfe, !PT ;  /* 0x0000000003187212 */ /* 0x000fce00078efe07 */
.L_x_363:
[----:B------:R-:W-:Y:S05]  /*19c0*/  BSYNC.RECONVERGENT B0 ;  /* 0x0000000000007941 */ /* 0x000fea0003800200 */
.L_x_362:
[----:B------:R-:W2:Y:S02]  /*19d0*/  F2I.S64.TRUNC R24, R24 ;  /* 0x0000001800187311 */ /* 0x000ea4000020d900 */
[----:B--2---:R-:W-:Y:S05]  /*19e0*/  BRA `(.L_x_347) ;  /* 0x00000004000c7947 */ /* 0x004fea0003800000 */
.L_x_360:
        /* <DEDUP_REMOVED lines=21> */
.L_x_369:
[----:B------:R-:W-:Y:S05]  /*1b40*/  BSYNC.RECONVERGENT B1 ;  /* 0x0000000000017941 */ /* 0x000fea0003800200 */
.L_x_368:
[----:B------:R-:W-:Y:S01]  /*1b50*/  IMAD.SHL.U32 R0, R0, 0x200000, RZ ;  /* 0x0020000000007824 */ /* 0x000fe200078e00ff */
[----:B------:R-:W-:-:S04]  /*1b60*/  LEA R3, R3, 0x37800000, 0x17 ;  /* 0x3780000003037811 */ /* 0x000fc800078eb8ff */
[----:B------:R-:W-:-:S07]  /*1b70*/  LOP3.LUT R24, R3, R0, R7, 0xfe, !PT ;  /* 0x0000000003187212 */ /* 0x000fce00078efe07 */
.L_x_367:
[----:B------:R-:W-:Y:S05]  /*1b80*/  BSYNC.RECONVERGENT B0 ;  /* 0x0000000000007941 */ /* 0x000fea0003800200 */
.L_x_366:
[----:B------:R-:W2:Y:S02]  /*1b90*/  F2I.S64.TRUNC R24, R24 ;  /* 0x0000001800187311 */ /* 0x000ea4000020d900 */
[----:B--2---:R-:W-:Y:S05]  /*1ba0*/  BRA `(.L_x_347) ;  /* 0x00000000009c7947 */ /* 0x004fea0003800000 */
.L_x_359:
        /* <DEDUP_REMOVED lines=14> */
.L_x_373:
[----:B------:R-:W-:Y:S05]  /*1c90*/  BSYNC.RECONVERGENT B0 ;  /* 0x0000000000007941 */ /* 0x000fea0003800200 */
.L_x_372:
[----:B------:R-:W2:Y:S02]  /*1ca0*/  F2I.S64.TRUNC R24, R24 ;  /* 0x0000001800187311 */ /* 0x000ea4000020d900 */
[----:B--2---:R-:W-:Y:S05]  /*1cb0*/  BRA `(.L_x_347) ;  /* 0x0000000000587947 */ /* 0x004fea0003800000 */
.L_x_346:
        /* <DEDUP_REMOVED lines=15> */
[----:B--2--5:R-:W-:Y:S05]  /*1db0*/  CALL.ABS.NOINC R14 ;  /* 0x000000000e007343 */ /* 0x024fea0003c00000 */
.L_x_374:
[----:B------:R-:W-:Y:S01]  /*1dc0*/  CS2R R24, SRZ ;  /* 0x0000000000187805 */ /* 0x000fe2000001ff00 */
[----:B------:R-:W-:Y:S06]  /*1dd0*/  BRA `(.L_x_347) ;  /* 0x0000000000107947 */ /* 0x000fec0003800000 */
.L_x_371:
[----:B------:R1:W5:Y:S01]  /*1de0*/  LDG.E.64 R24, desc[UR36][R4.64] ;  /* 0x0000002404187981 */ /* 0x000362000c1e1b00 */
[----:B------:R-:W-:Y:S05]  /*1df0*/  BRA `(.L_x_347) ;  /* 0x0000000000087947 */ /* 0x000fea0003800000 */
.L_x_370:
[----:B------:R0:W5:Y:S01]  /*1e00*/  LDG.E R24, desc[UR36][R4.64] ;  /* 0x0000002404187981 */ /* 0x000162000c1e1900 */
[----:B------:R-:W-:-:S07]  /*1e10*/  IMAD.MOV.U32 R25, RZ, RZ, RZ ;  /* 0x000000ffff197224 */ /* 0x000fce00078e00ff */
.L_x_347:
[----:B------:R-:W-:-:S07]  /*1e20*/  VIADD R29, R29, 0x80 ;  /* 0x000000801d1d7836 */ /* 0x000fce0000000000 */
.L_x_341:
[----:B------:R-:W-:Y:S05]  /*1e30*/  BSYNC.RECONVERGENT B6 ;  /* 0x0000000000067941 */ /* 0x000fea0003800200 */
.L_x_340:
        /* <DEDUP_REMOVED lines=24> */
.L_x_380:
[----:B------:R4:W5:Y:S01]  /*1fc0*/  LDG.E.U8 R22, desc[UR36][R4.64] ;  /* 0x0000002404167981 */ /* 0x000962000c1e1100 */
[----:B------:R-:W-:Y:S01]  /*1fd0*/  IMAD.MOV.U32 R23, RZ, RZ, RZ ;  /* 0x000000ffff177224 */ /* 0x000fe200078e00ff */
[----:B------:R-:W-:Y:S06]  /*1fe0*/  BRA `(.L_x_382) ;  /* 0x0000000c00447947 */ /* 0x000fec0003800000 */
.L_x_379:
        /* <DEDUP_REMOVED lines=8> */
.L_x_384:
[----:B------:R-:W2:Y:S02]  /*2070*/  LDG.E R22, desc[UR36][R4.64] ;  /* 0x0000002404167981 */ /* 0x000ea4000c1e1900 */
[----:B--2---:R-:W-:Y:S01]  /*2080*/  SHF.R.S32.HI R23, RZ, 0x1f, R22 ;  /* 0x0000001fff177819 */ /* 0x004fe20000011416 */
[----:B------:R-:W-:Y:S06]  /*2090*/  BRA `(.L_x_382) ;  /* 0x0000000c00187947 */ /* 0x000fec0003800000 */
.L_x_383:
[----:B------:R-:W2:Y:S02]  /*20a0*/  LDG.E.S16 R22, desc[UR36][R4.64] ;  /* 0x0000002404167981 */ /* 0x000ea4000c1e1700 */
[----:B--2---:R-:W-:Y:S01]  /*20b0*/  SHF.R.S32.HI R23, RZ, 0x1f, R22 ;  /* 0x0000001fff177819 */ /* 0x004fe20000011416 */
[----:B------:R-:W-:Y:S06]  /*20c0*/  BRA `(.L_x_382) ;  /* 0x0000000c000c7947 */ /* 0x000fec0003800000 */
.L_x_378:
        /* <DEDUP_REMOVED lines=9> */
.L_x_386:
[----:B------:R-:W2:Y:S02]  /*2160*/  LDG.E.U16 R4, desc[UR36][R4.64] ;  /* 0x0000002404047981 */ /* 0x000ea4000c1e1500 */
[----:B--2---:R-:W-:-:S06]  /*2170*/  HADD2.F32 R22, -RZ, R4.H0_H0 ;  /* 0x20000004ff167230 */ /* 0x004fcc0000004100 */
[----:B------:R-:W3:Y:S02]  /*2180*/  F2I.S64.TRUNC R22, R22 ;  /* 0x0000001600167311 */ /* 0x000ee4000020d900 */
[----:B---3--:R-:W-:Y:S05]  /*2190*/  BRA `(.L_x_382) ;  /* 0x0000000800d87947 */ /* 0x008fea0003800000 */
.L_x_385:
        /* <DEDUP_REMOVED lines=9> */
.L_x_388:
[----:B------:R-:W2:Y:S02]  /*2230*/  LDG.E.U16 R4, desc[UR36][R4.64] ;  /* 0x0000002404047981 */ /* 0x000ea4000c1e1500 */
[----:B--2---:R-:W-:-:S06]  /*2240*/  HADD2.F32 R22, -RZ, R4.H0_H0 ;  /* 0x20000004ff167230 */ /* 0x004fcc0000004100 */
[----:B------:R-:W3:Y:S02]  /*2250*/  F2I.S64.TRUNC R22, R22 ;  /* 0x0000001600167311 */ /* 0x000ee4000020d900 */
[----:B---3--:R-:W-:Y:S05]  /*2260*/  BRA `(.L_x_382) ;  /* 0x0000000800a47947 */ /* 0x008fea0003800000 */
.L_x_387:
[----:B------:R-:W2:Y:S02]  /*2270*/  LDG.E.64 R4, desc[UR36][R4.64] ;  /* 0x0000002404047981 */ /* 0x000ea4000c1e1b00 */
[----:B--2---:R3:W4:Y:S02]  /*2280*/  F2I.S64.F64.TRUNC R22, R4 ;  /* 0x0000000400167311 */ /* 0x004724000030d900 */
[----:B---34-:R-:W-:Y:S05]  /*2290*/  BRA `(.L_x_382) ;  /* 0x0000000800987947 */ /* 0x018fea0003800000 */
.L_x_377:
        /* <DEDUP_REMOVED lines=13> */
.L_x_391:
[----:B------:R-:W2:Y:S02]  /*2370*/  LDG.E.64 R4, desc[UR36][R4.64] ;  /* 0x0000002404047981 */ /* 0x000ea4000c1e1b00 */
[----:B--2---:R3:W4:Y:S02]  /*2380*/  F2I.S64.F64.TRUNC R22, R4 ;  /* 0x0000000400167311 */ /* 0x004724000030d900 */
[----:B---34-:R-:W-:Y:S05]  /*2390*/  BRA `(.L_x_382) ;  /* 0x0000000800587947 */ /* 0x018fea0003800000 */
.L_x_390:
        /* <DEDUP_REMOVED lines=26> */
.L_x_393:
        /* <DEDUP_REMOVED lines=12> */
[----:B------:R3:W4:Y:S02]  /*2600*/  F2I.S64.TRUNC R22, R0 ;  /* 0x0000000000167311 */ /* 0x000724000020d900 */
[----:B---34-:R-:W-:Y:S05]  /*2610*/  BRA `(.L_x_382) ;  /* 0x0000000400b87947 */ /* 0x018fea0003800000 */
.L_x_392:
[----:B------:R-:W2:Y:S02]  /*2620*/  LDG.E.U16 R22, desc[UR36][R4.64] ;  /* 0x0000002404167981 */ /* 0x000ea4000c1e1500 */
[----:B--2---:R-:W-:-:S06]  /*2630*/  IMAD.U32 R22, R22, 0x10000, RZ ;  /* 0x0001000016167824 */ /* 0x004fcc00078e00ff */
[----:B------:R-:W3:Y:S02]  /*2640*/  F2I.S64.TRUNC R22, R22 ;  /* 0x0000001600167311 */ /* 0x000ee4000020d900 */
[----:B---3--:R-:W-:Y:S05]  /*2650*/  BRA `(.L_x_382) ;  /* 0x0000000400a87947 */ /* 0x008fea0003800000 */
.L_x_389:
        /* <DEDUP_REMOVED lines=11> */
.L_x_396:
        /* <DEDUP_REMOVED lines=21> */
.L_x_400:
[----:B------:R-:W-:Y:S05]  /*2860*/  BSYNC.RECONVERGENT B1 ;  /* 0x0000000000017941 */ /* 0x000fea0003800200 */
.L_x_399:
[----:B------:R-:W-:Y:S01]  /*2870*/  IMAD.SHL.U32 R0, R0, 0x100000, RZ ;  /* 0x0010000000007824 */ /* 0x000fe200078e00ff */
[----:B------:R-:W-:-:S04]  /*2880*/  LEA R3, R3, 0x3b800000, 0x17 ;  /* 0x3b80000003037811 */ /* 0x000fc800078eb8ff */
[----:B------:R-:W-:-:S07]  /*2890*/  LOP3.LUT R22, R3, R0, R7, 0xfe, !PT ;  /* 0x0000000003167212 */ /* 0x000fce00078efe07 */
.L_x_398:
[----:B------:R-:W-:Y:S05]  /*28a0*/  BSYNC.RECONVERGENT B0 ;  /* 0x0000000000007941 */ /* 0x000fea0003800200 */
.L_x_397:
[----:B------:R-:W1:Y:S02]  /*28b0*/  F2I.S64.TRUNC R22, R22 ;  /* 0x0000001600167311 */ /* 0x000e64000020d900 */
[----:B-1----:R-:W-:Y:S05]  /*28c0*/  BRA `(.L_x_382) ;  /* 0x00000004000c7947 */ /* 0x002fea0003800000 */
.L_x_395:
        /* <DEDUP_REMOVED lines=21> */
.L_x_404:
[----:B------:R-:W-:Y:S05]  /*2a20*/  BSYNC.RECONVERGENT B1 ;  /* 0x0000000000017941 */ /* 0x000fea0003800200 */
.L_x_403:
[----:B------:R-:W-:Y:S01]  /*2a30*/  IMAD.SHL.U32 R0, R0, 0x200000, RZ ;  /* 0x0020000000007824 */ /* 0x000fe200078e00ff */
[----:B------:R-:W-:-:S04]  /*2a40*/  LEA R3, R3, 0x37800000, 0x17 ;  /* 0x3780000003037811 */ /* 0x000fc800078eb8ff */
[----:B------:R-:W-:-:S07]  /*2a50*/  LOP3.LUT R22, R3, R0, R7, 0xfe, !PT ;  /* 0x0000000003167212 */ /* 0x000fce00078efe07 */
.L_x_402:
[----:B------:R-:W-:Y:S05]  /*2a60*/  BSYNC.RECONVERGENT B0 ;  /* 0x0000000000007941 */ /* 0x000fea0003800200 */
.L_x_401:
[----:B------:R-:W1:Y:S02]  /*2a70*/  F2I.S64.TRUNC R22, R22 ;  /* 0x0000001600167311 */ /* 0x000e64000020d900 */
[----:B-1----:R-:W-:Y:S05]  /*2a80*/  BRA `(.L_x_382) ;  /* 0x00000000009c7947 */ /* 0x002fea0003800000 */
.L_x_394:
        /* <DEDUP_REMOVED lines=14> */
.L_x_408:
[----:B------:R-:W-:Y:S05]  /*2b70*/  BSYNC.RECONVERGENT B0 ;  /* 0x0000000000007941 */ /* 0x000fea0003800200 */
.L_x_407:
[----:B------:R-:W2:Y:S02]  /*2b80*/  F2I.S64.TRUNC R22, R22 ;  /* 0x0000001600167311 */ /* 0x000ea4000020d900 */
[----:B--2---:R-:W-:Y:S05]  /*2b90*/  BRA `(.L_x_382) ;  /* 0x0000000000587947 */ /* 0x004fea0003800000 */
.L_x_381:
        /* <DEDUP_REMOVED lines=16> */
.L_x_409:
[----:B------:R-:W-:Y:S01]  /*2ca0*/  CS2R R22, SRZ ;  /* 0x0000000000167805 */ /* 0x000fe2000001ff00 */
[----:B------:R-:W-:Y:S06]  /*2cb0*/  BRA `(.L_x_382) ;  /* 0x0000000000107947 */ /* 0x000fec0003800000 */
.L_x_406:
[----:B------:R2:W5:Y:S01]  /*2cc0*/  LDG.E.64 R22, desc[UR36][R4.64] ;  /* 0x0000002404167981 */ /* 0x000562000c1e1b00 */
[----:B------:R-:W-:Y:S05]  /*2cd0*/  BRA `(.L_x_382) ;  /* 0x0000000000087947 */ /* 0x000fea0003800000 */
.L_x_405:
[----:B------:R1:W5:Y:S01]  /*2ce0*/  LDG.E R22, desc[UR36][R4.64] ;  /* 0x0000002404167981 */ /* 0x000362000c1e1900 */
[----:B------:R-:W-:-:S07]  /*2cf0*/  IMAD.MOV.U32 R23, RZ, RZ, RZ ;  /* 0x000000ffff177224 */ /* 0x000fce00078e00ff */
.L_x_382:
[----:B------:R-:W-:-:S07]  /*2d00*/  VIADD R29, R29, 0x80 ;  /* 0x000000801d1d7836 */ /* 0x000fce0000000000 */
.L_x_376:
[----:B------:R-:W-:Y:S05]  /*2d10*/  BSYNC.RECONVERGENT B6 ;  /* 0x0000000000067941 */ /* 0x000fea0003800200 */
.L_x_375:
        /* <DEDUP_REMOVED lines=24> */
.L_x_415:
[----:B------:R0:W5:Y:S01]  /*2ea0*/  LDG.E.U8 R18, desc[UR36][R4.64] ;  /* 0x0000002404127981 */ /* 0x000162000c1e1100 */
[----:B------:R-:W-:Y:S01]  /*2eb0*/  IMAD.MOV.U32 R19, RZ, RZ, RZ ;  /* 0x000000ffff137224 */ /* 0x000fe200078e00ff */
[----:B------:R-:W-:Y:S06]  /*2ec0*/  BRA `(.L_x_411) ;  /* 0x0000000c00407947 */ /* 0x000fec0003800000 */
.L_x_414:
        /* <DEDUP_REMOVED lines=8> */
.L_x_418:
[----:B------:R-:W2:Y:S02]  /*2f50*/  LDG.E R18, desc[UR36][R4.64] ;  /* 0x0000002404127981 */ /* 0x000ea4000c1e1900 */
[----:B--2---:R-:W-:Y:S01]  /*2f60*/  SHF.R.S32.HI R19, RZ, 0x1f, R18 ;  /* 0x0000001fff137819 */ /* 0x004fe20000011412 */
[----:B------:R-:W-:Y:S06]  /*2f70*/  BRA `(.L_x_411) ;  /* 0x0000000c00147947 */ /* 0x000fec0003800000 */
.L_x_417:
[----:B------:R-:W2:Y:S02]  /*2f80*/  LDG.E.S16 R18, desc[UR36][R4.64] ;  /* 0x0000002404127981 */ /* 0x000ea4000c1e1700 */
[----:B--2---:R-:W-:Y:S01]  /*2f90*/  SHF.R.S32.HI R19, RZ, 0x1f, R18 ;  /* 0x0000001fff137819 */ /* 0x004fe20000011412 */
[----:B------:R-:W-:Y:S06]  /*2fa0*/  BRA `(.L_x_411) ;  /* 0x0000000c00087947 */ /* 0x000fec0003800000 */
.L_x_413:
[----:B------:R-:W-:-:S09]  /*2fb0*/  UISETP.GT.AND UP0, UPT, UR4, 0x6, UPT ;  /* 0x000000060400788c */ /* 0x000fd2000bf04270 */
[----:B------:R-:W-:Y:S05]  /*2fc0*/  BRA.U UP0, `(.L_x_419) ;  /* 0x00000001002c7547 */ /* 0x000fea000b800000 */
[----:B------:R-:W-:-:S09]  /*2fd0*/  UISETP.NE.AND UP0, UPT, UR4, 0x5, UPT ;  /* 0x000000050400788c */ /* 0x000fd2000bf05270 */
[----:B------:R-:W-:Y:S05]  /*2fe0*/  BRA.U !UP0, `(.L_x_420) ;  /* 0x0000000108147547 */ /* 0x000fea000b800000 */
[----:B------:R-:W-:-:S09]  /*2ff0*/  UISETP.NE.AND UP0, UPT, UR4, 0x6, UPT ;  /* 0x000000060400788c */ /* 0x000fd2000bf05270 */
[----:B------:R-:W-:Y:S05]  /*3000*/  BRA.U UP0, `(.L_x_416) ;  /* 0x00000009009c7547 */ /* 0x000fea000b800000 */
[----:B------:R-:W2:Y:S02]  /*3010*/  LDG.E R4, desc[UR36][R4.64] ;  /* 0x0000002404047981 */ /* 0x000ea4000c1e1900 */
[----:B--2---:R0:W1:Y:S02]  /*3020*/  F2I.S64.TRUNC R18, R4 ;  /* 0x0000000400127311 */ /* 0x004064000020d900 */
[----:B01----:R-:W-:Y:S05]  /*3030*/  BRA `(.L_x_411) ;  /* 0x0000000800e47947 */ /* 0x003fea0003800000 */
.L_x_420:
[----:B------:R-:W2:Y:S02]  /*3040*/  LDG.E.U16 R4, desc[UR36][R4.64] ;  /* 0x0000002404047981 */ /* 0x000ea4000c1e1500 */
[----:B--2---:R-:W-:-:S06]  /*3050*/  HADD2.F32 R18, -RZ, R4.H0_H0 ;  /* 0x20000004ff127230 */ /* 0x004fcc0000004100 */
[----:B------:R-:W0:Y:S02]  /*3060*/  F2I.S64.TRUNC R18, R18 ;  /* 0x0000001200127311 */ /* 0x000e24000020d900 */
[----:B0-----:R-:W-:Y:S05]  /*3070*/  BRA `(.L_x_411) ;  /* 0x0000000800d47947 */ /* 0x001fea0003800000 */
.L_x_419:
[----:B------:R-:W-:-:S09]  /*3080*/  UISETP.NE.AND UP0, UPT, UR4, 0x7, UPT ;  /* 0x000000070400788c */ /* 0x000fd2000bf05270 */
[----:B------:R-:W-:Y:S05]  /*3090*/  BRA.U !UP0, `(.L_x_421) ;  /* 0x00000001082c7547 */ /* 0x000fea000b800000 */
[----:B------:R-:W-:-:S09]  /*30a0*/  UISETP.NE.AND UP0, UPT, UR4, 0x8, UPT ;  /* 0x000000080400788c */ /* 0x000fd2000bf05270 */
[----:B------:R-:W-:Y:S05]  /*30b0*/  BRA.U !UP0, `(.L_x_422) ;  /* 0x0000000108147547 */ /* 0x000fea000b800000 */
[----:B------:R-:W-:-:S09]  /*30c0*/  UISETP.NE.AND UP0, UPT, UR4, 0x9, UPT ;  /* 0x000000090400788c */ /* 0x000fd2000bf05270 */
[----:B------:R-:W-:Y:S05]  /*30d0*/  BRA.U UP0, `(.L_x_416) ;  /* 0x0000000900687547 */ /* 0x000fea000b800000 */
[----:B------:R-:W2:Y:S02]  /*30e0*/  LDG.E R4, desc[UR36][R4.64] ;  /* 0x0000002404047981 */ /* 0x000ea4000c1e1900 */
[----:B--2---:R0:W1:Y:S02]  /*30f0*/  F2I.S64.TRUNC R18, R4 ;  /* 0x0000000400127311 */ /* 0x004064000020d900 */
[----:B01----:R-:W-:Y:S05]  /*3100*/  BRA `(.L_x_411) ;  /* 0x0000000800b07947 */ /* 0x003fea0003800000 */
.L_x_422:
[----:B------:R-:W2:Y:S02]  /*3110*/  LDG.E.U16 R4, desc[UR36][R4.64] ;  /* 0x0000002404047981 */ /* 0x000ea4000c1e1500 */
[----:B--2---:R-:W-:-:S06]  /*3120*/  HADD2.F32 R18, -RZ, R4.H0_H0 ;  /* 0x20000004ff127230 */ /* 0x004fcc0000004100 */
[----:B------:R-:W0:Y:S02]  /*3130*/  F2I.S64.TRUNC R18, R18 ;  /* 0x0000001200127311 */ /* 0x000e24000020d900 */
[----:B0-----:R-:W-:Y:S05]  /*3140*/  BRA `(.L_x_411) ;  /* 0x0000000800a07947 */ /* 0x001fea0003800000 */
.L_x_421:
[----:B------:R-:W2:Y:S02]  /*3150*/  LDG.E.64 R4, desc[UR36][R4.64] ;  /* 0x0000002404047981 */ /* 0x000ea4000c1e1b00 */
[----:B--2---:R0:W1:Y:S02]  /*3160*/  F2I.S64.F64.TRUNC R18, R4 ;  /* 0x0000000400127311 */ /* 0x004064000030d900 */
[----:B01----:R-:W-:Y:S05]  /*3170*/  BRA `(.L_x_411) ;  /* 0x0000000800947947 */ /* 0x003fea0003800000 */
.L_x_412:
        /* <DEDUP_REMOVED lines=13> */
.L_x_425:
[----:B------:R-:W2:Y:S02]  /*3250*/  LDG.E.64 R4, desc[UR36][R4.64] ;  /* 0x0000002404047981 */ /* 0x000ea4000c1e1b00 */
[----:B--2---:R0:W1:Y:S02]  /*3260*/  F2I.S64.F64.TRUNC R18, R4 ;  /* 0x0000000400127311 */ /* 0x004064000030d900 */
[----:B01----:R-:W-:Y:S05]  /*3270*/  BRA `(.L_x_411) ;  /* 0x0000000800547947 */ /* 0x003fea0003800000 */
.L_x_424:
        /* <DEDUP_REMOVED lines=26> */
.L_x_427:
        /* <DEDUP_REMOVED lines=14> */
.L_x_426:
[----:B------:R-:W2:Y:S02]  /*3500*/  LDG.E.U16 R18, desc[UR36][R4.64] ;  /* 0x0000002404127981 */ /* 0x000ea4000c1e1500 */
[----:B--2---:R-:W-:-:S06]  /*3510*/  IMAD.U32 R18, R18, 0x10000, RZ ;  /* 0x0001000012127824 */ /* 0x004fcc00078e00ff */
[----:B------:R-:W0:Y:S02]  /*3520*/  F2I.S64.TRUNC R18, R18 ;  /* 0x0000001200127311 */ /* 0x000e24000020d900 */
[----:B0-----:R-:W-:Y:S05]  /*3530*/  BRA `(.L_x_411) ;  /* 0x0000000400a47947 */ /* 0x001fea0003800000 */
.L_x_423:
        /* <DEDUP_REMOVED lines=11> */
.L_x_430:
        /* <DEDUP_REMOVED lines=21> */
.L_x_434:
[----:B------:R-:W-:Y:S05]  /*3740*/  BSYNC.RECONVERGENT B1 ;  /* 0x0000000000017941 */ /* 0x000fea0003800200 */
.L_x_433:
[----:B------:R-:W-:Y:S01]  /*3750*/  IMAD.SHL.U32 R0, R0, 0x100000, RZ ;  /* 0x0010000000007824 */ /* 0x000fe200078e00ff */
[----:B------:R-:W-:-:S04]  /*3760*/  LEA R3, R3, 0x3b800000, 0x17 ;  /* 0x3b80000003037811 */ /* 0x000fc800078eb8ff */
[----:B------:R-:W-:-:S07]  /*3770*/  LOP3.LUT R18, R3, R0, R7, 0xfe, !PT ;  /* 0x0000000003127212 */ /* 0x000fce00078efe07 */
.L_x_432:
[----:B------:R-:W-:Y:S05]  /*3780*/  BSYNC.RECONVERGENT B0 ;  /* 0x0000000000007941 */ /* 0x000fea0003800200 */
.L_x_431:
[----:B------:R-:W0:Y:S02]  /*3790*/  F2I.S64.TRUNC R18, R18 ;  /* 0x0000001200127311 */ /* 0x000e24000020d900 */
[----:B0-----:R-:W-:Y:S05]  /*37a0*/  BRA `(.L_x_411) ;  /* 0x0000000400087947 */ /* 0x001fea0003800000 */
.L_x_429:
        /* <DEDUP_REMOVED lines=21> */
.L_x_438:
[----:B------:R-:W-:Y:S05]  /*3900*/  BSYNC.RECONVERGENT B1 ;  /* 0x0000000000017941 */ /* 0x000fea0003800200 */
.L_x_437:
[----:B------:R-:W-:Y:S01]  /*3910*/  IMAD.SHL.U32 R0, R0, 0x200000, RZ ;  /* 0x0020000000007824 */ /* 0x000fe200078e00ff */
[----:B------:R-:W-:-:S04]  /*3920*/  LEA R3, R3, 0x37800000, 0x17 ;  /* 0x3780000003037811 */ /* 0x000fc800078eb8ff */
[----:B------:R-:W-:-:S07]  /*3930*/  LOP3.LUT R18, R3, R0, R7, 0xfe, !PT ;  /* 0x0000000003127212 */ /* 0x000fce00078efe07 */
.L_x_436:
[----:B------:R-:W-:Y:S05]  /*3940*/  BSYNC.RECONVERGENT B0 ;  /* 0x0000000000007941 */ /* 0x000fea0003800200 */
.L_x_435:
[----:B------:R-:W0:Y:S02]  /*3950*/  F2I.S64.TRUNC R18, R18 ;  /* 0x0000001200127311 */ /* 0x000e24000020d900 */
[----:B0-----:R-:W-:Y:S05]  /*3960*/  BRA `(.L_x_411) ;  /* 0x0000000000987947 */ /* 0x001fea0003800000 */
.L_x_428:
        /* <DEDUP_REMOVED lines=14> */
.L_x_442:
[----:B------:R-:W-:Y:S05]  /*3a50*/  BSYNC.RECONVERGENT B0 ;  /* 0x0000000000007941 */ /* 0x000fea0003800200 */
.L_x_441:
[----:B------:R-:W0:Y:S02]  /*3a60*/  F2I.S64.TRUNC R18, R18 ;  /* 0x0000001200127311 */ /* 0x000e24000020d900 */
[----:B0-----:R-:W-:Y:S05]  /*3a70*/  BRA `(.L_x_411) ;  /* 0x0000000000547947 */ /* 0x001fea0003800000 */
.L_x_416:
        /* <DEDUP_REMOVED lines=16> */
.L_x_443:
[----:B------:R-:W-:Y:S05]  /*3b80*/  BRA `(.L_x_411) ;  /* 0x0000000000107947 */ /* 0x000fea0003800000 */
.L_x_440:
[----:B------:R0:W5:Y:S01]  /*3b90*/  LDG.E.64 R18, desc[UR36][R4.64] ;  /* 0x0000002404127981 */ /* 0x000162000c1e1b00 */
[----:B------:R-:W-:Y:S05]  /*3ba0*/  BRA `(.L_x_411) ;  /* 0x0000000000087947 */ /* 0x000fea0003800000 */
.L_x_439:
[----:B------:R0:W5:Y:S01]  /*3bb0*/  LDG.E R18, desc[UR36][R4.64] ;  /* 0x0000002404127981 */ /* 0x000162000c1e1900 */
[----:B------:R-:W-:-:S07]  /*3bc0*/  IMAD.MOV.U32 R19, RZ, RZ, RZ ;  /* 0x000000ffff137224 */ /* 0x000fce00078e00ff */
.L_x_411:
[----:B------:R-:W-:Y:S05]  /*3bd0*/  BSYNC.RECONVERGENT B6 ;  /* 0x0000000000067941 */ /* 0x000fea0003800200 */
.L_x_410:
[----:B------:R-:W0:Y:S01]  /*3be0*/  LDC.64 R20, c[0x0][0x398] ;  /* 0x0000e600ff147b82 */ /* 0x000e220000000a00 */
[----:B------:R-:W-:Y:S02]  /*3bf0*/  CS2R R8, SRZ ;  /* 0x0000000000087805 */ /* 0x000fe4000001ff00 */
[----:B------:R-:W-:Y:S02]  /*3c00*/  CS2R R6, SRZ ;  /* 0x0000000000067805 */ /* 0x000fe4000001ff00 */
[----:B------:R-:W-:Y:S02]  /*3c10*/  CS2R R36, SRZ ;  /* 0x0000000000247805 */ /* 0x000fe4000001ff00 */
[----:B01234-:R-:W-:Y:S02]  /*3c20*/  CS2R R4, SRZ ;  /* 0x0000000000047805 */ /* 0x01ffe4000001ff00 */
[----:B------:R-:W-:-:S04]  /*3c30*/  ISETP.GE.U32.AND P0, PT, R20, 0x1, PT ;  /* 0x000000011400780c */ /* 0x000fc80003f06070 */
[----:B------:R-:W-:-:S13]  /*3c40*/  ISETP.GE.AND.EX P0, PT, R21, RZ, PT, P0 ;  /* 0x000000ff1500720c */ /* 0x000fda0003f06300 */
[----:B------:R-:W-:Y:S05]  /*3c50*/  @!P0 BRA `(.L_x_444) ;  /* 0x0000003400b88947 */ /* 0x000fea0003800000 */
[----:B------:R-:W-:Y:S01]  /*3c60*/  ISETP.GE.AND P0, PT, R17, R16, PT ;  /* 0x000000101100720c */ /* 0x000fe20003f06270 */
[----:B------:R-:W-:-:S12]  /*3c70*/  BSSY.RECONVERGENT B0, `(.L_x_445) ;  /* 0x00000d9000007945 */ /* 0x000fd80003800200 */
[----:B------:R-:W-:Y:S05]  /*3c80*/  @P0 BRA `(.L_x_446) ;  /* 0x0000000c005c0947 */ /* 0x000fea0003800000 */
[----:B------:R-:W0:Y:S01]  /*3c90*/  LDCU.64 UR4, c[0x0][0x390] ;  /* 0x00007200ff0477ac */ /* 0x000e220008000a00 */
[----:B------:R-:W-:Y:S01]  /*3ca0*/  ISETP.GE.U32.AND P0, PT, R20, 0x8, PT ;  /* 0x000000081400780c */ /* 0x000fe20003f06070 */
[----:B------:R-:W-:Y:S01]  /*3cb0*/  IMAD.MOV.U32 R39, RZ, RZ, RZ ;  /* 0x000000ffff277224 */ /* 0x000fe200078e00ff */
[----:B------:R-:W-:Y:S01]  /*3cc0*/  CS2R R4, SRZ ;  /* 0x0000000000047805 */ /* 0x000fe2000001ff00 */
[----:B------:R-:W-:Y:S01]  /*3cd0*/  IMAD.MOV.U32 R16, RZ, RZ, RZ ;  /* 0x000000ffff107224 */ /* 0x000fe200078e00ff */
[----:B------:R-:W-:Y:S01]  /*3ce0*/  ISETP.GE.U32.AND.EX P0, PT, R21, RZ, PT, P0 ;  /* 0x000000ff1500720c */ /* 0x000fe20003f06100 */
[----:B0----5:R-:W-:Y:S02]  /*3cf0*/  IMAD R3, R27, UR4, RZ ;  /* 0x000000041b037c24 */ /* 0x021fe4000f8e02ff */
[----:B------:R-:W-:-:S04]  /*3d00*/  IMAD.WIDE.U32 R10, R26, UR4, RZ ;  /* 0x000000041a0a7c25 */ /* 0x000fc8000f8e00ff */
[----:B------:R-:W-:-:S04]  /*3d10*/  IMAD R3, R26, UR5, R3 ;  /* 0x000000051a037c24 */ /* 0x000fc8000f8e0203 */
[----:B------:R-:W-:Y:S02]  /*3d20*/  IMAD.IADD R13, R11, 0x1, R3 ;  /* 0x000000010b0d7824 */ /* 0x000fe400078e0203 */
[----:B------:R-:W-:Y:S05]  /*3d30*/  @!P0 BRA `(.L_x_447) ;  /* 0x00000004006c8947 */ /* 0x000fea0003800000 */
[----:B------:R-:W0:Y:S01]  /*3d40*/  LDC.64 R26, c[0x0][0x3a0] ;  /* 0x0000e800ff1a7b82 */ /* 0x000e220000000a00 */
[----:B------:R-:W1:Y:S01]  /*3d50*/  LDCU.64 UR4, c[0x0][0x388] ;  /* 0x00007100ff0477ac */ /* 0x000e620008000a00 */
[----:B------:R-:W-:Y:S01]  /*3d60*/  LOP3.LUT R39, R20, 0xfffffff8, RZ, 0xc0, !PT ;  /* 0xfffffff814277812 */ /* 0x000fe200078ec0ff */
[----:B------:R-:W-:Y:S01]  /*3d70*/  BSSY.RECONVERGENT B1, `(.L_x_447) ;  /* 0x0000057000017945 */ /* 0x000fe20003800200 */
[----:B------:R-:W-:Y:S02]  /*3d80*/  LOP3.LUT R16, R21, 0x7fffffff, RZ, 0xc0, !PT ;  /* 0x7fffffff15107812 */ /* 0x000fe400078ec0ff */
[----:B------:R-:W-:Y:S01]  /*3d90*/  CS2R R4, SRZ ;  /* 0x0000000000047805 */ /* 0x000fe2000001ff00 */
[----:B------:R-:W-:Y:S01]  /*3da0*/  IMAD.MOV.U32 R40, RZ, RZ, R39 ;  /* 0x000000ffff287224 */ /* 0x000fe200078e0027 */
[----:B------:R-:W2:Y:S01]  /*3db0*/  LDC.64 R14, c[0x0][0x3a8] ;  /* 0x0000ea00ff0e7b82 */ /* 0x000ea20000000a00 */
[----:B------:R-:W-:Y:S01]  /*3dc0*/  IMAD.MOV.U32 R38, RZ, RZ, R16 ;  /* 0x000000ffff267224 */ /* 0x000fe200078e0010 */
[----:B-1----:R-:W-:-:S04]  /*3dd0*/  LEA R0, P0, R10, UR4, 0x3 ;  /* 0x000000040a007c11 */ /* 0x002fc8000f8018ff */
[----:B------:R-:W-:Y:S02]  /*3de0*/  LEA.HI.X R3, R10, UR5, R13, 0x3, P0 ;  /* 0x000000050a037c11 */ /* 0x000fe400080f1c0d */
[----:B0-----:R-:W-:-:S05]  /*3df0*/  IADD3 R26, P1, PT, R26, 0x20, RZ ;  /* 0x000000201a1a7810 */ /* 0x001fca0007f3e0ff */
[----:B------:R-:W-:Y:S01]  /*3e00*/  IMAD.X R21, RZ, RZ, R27, P1 ;  /* 0x000000ffff157224 */ /* 0x000fe200008e061b */
[C-C-:B--2---:R-:W-:Y:S02]  /*3e10*/  SHF.L.U64.HI R41, R14.reuse, 0x3, R15.reuse ;  /* 0x000000030e297819 */ /* 0x144fe4000001020f */
[C---:B------:R-:W-:Y:S01]  /*3e20*/  SHF.L.U64.HI R42, R14.reuse, 0x6, R15 ;  /* 0x000000060e2a7819 */ /* 0x040fe2000001020f */
[----:B------:R-:W-:-:S07]  /*3e30*/  IMAD.SHL.U32 R15, R14, 0x8, RZ ;  /* 0x000000080e0f7824 */ /* 0x000fce00078e00ff */
.L_x_448:
[----:B------:R-:W-:Y:S01]  /*3e40*/  IMAD.MOV.U32 R20, RZ, RZ, R26 ;  /* 0x000000ffff147224 */ /* 0x000fe200078e001a */
[----:B------:R-:W-:Y:S01]  /*3e50*/  IADD3 R26, P0, PT, R0, R15, RZ ;  /* 0x0000000f001a7210 */ /* 0x000fe20007f1e0ff */
[----:B------:R-:W-:Y:S02]  /*3e60*/  IMAD.MOV.U32 R44, RZ, RZ, R0 ;  /* 0x000000ffff2c7224 */ /* 0x000fe400078e0000 */
[----:B------:R-:W-:Y:S01]  /*3e70*/  IMAD.MOV.U32 R45, RZ, RZ, R3 ;  /* 0x000000ffff2d7224 */ /* 0x000fe200078e0003 */
[----:B------:R-:W2:Y:S04]  /*3e80*/  LDG.E.64 R30, desc[UR36][R20.64+-0x20] ;  /* 0xffffe024141e7981 */ /* 0x000ea8000c1e1b00 */
[----:B------:R-:W2:Y:S01]  /*3e90*/  LDG.E.64 R28, desc[UR36][R44.64] ;  /* 0x000000242c1c7981 */ /* 0x000ea2000c1e1b00 */
[----:B------:R-:W-:-:S03]  /*3ea0*/  IMAD.X R27, R3, 0x1, R41, P0 ;  /* 0x00000001031b7824 */ /* 0x000fc600000e0629 */
[----:B------:R-:W3:Y:S04]  /*3eb0*/  LDG.E.64 R34, desc[UR36][R20.64+-0x18] ;  /* 0xffffe82414227981 */ /* 0x000ee8000c1e1b00 */
[----:B------:R-:W3:Y:S01]  /*3ec0*/  LDG.E.64 R32, desc[UR36][R26.64] ;  /* 0x000000241a207981 */ /* 0x000ee2000c1e1b00 */
[----:B--2---:R-:W-:Y:S02]  /*3ed0*/  IMAD R29, R29, R30, RZ ;  /* 0x0000001e1d1d7224 */ /* 0x004fe400078e02ff */
[----:B------:R-:W-:-:S04]  /*3ee0*/  IMAD.WIDE.U32 R4, R30, R28, R4 ;  /* 0x0000001c1e047225 */ /* 0x000fc800078e0004 */
[----:B------:R-:W-:Y:S01]  /*3ef0*/  IMAD R29, R31, R28, R29 ;  /* 0x0000001c1f1d7224 */ /* 0x000fe200078e021d */
[-C--:B------:R-:W-:Y:S01]  /*3f00*/  IADD3 R28, P0, PT, R26, R15.reuse, RZ ;  /* 0x0000000f1a1c7210 */ /* 0x080fe20007f1e0ff */
[----:B---3--:R-:W-:Y:S02]  /*3f10*/  IMAD R31, R33, R34, RZ ;  /* 0x00000022211f7224 */ /* 0x008fe400078e02ff */
[----:B------:R-:W-:Y:S02]  /*3f20*/  IMAD.IADD R5, R5, 0x1, R29 ;  /* 0x0000000105057824 */ /* 0x000fe400078e021d */
[----:B------:R-:W-:Y:S02]  /*3f30*/  IMAD.X R29, R27, 0x1, R41, P0 ;  /* 0x000000011b1d7824 */ /* 0x000fe400000e0629 */
[-C--:B------:R-:W-:Y:S02]  /*3f40*/  IMAD R35, R35, R32.reuse, R31 ;  /* 0x0000002023237224 */ /* 0x080fe400078e021f */
[----:B------:R-:W-:Y:S01]  /*3f50*/  IMAD.WIDE.U32 R32, R34, R32, R4 ;  /* 0x0000002022207225 */ /* 0x000fe200078e0004 */
[----:B------:R-:W2:Y:S01]  /*3f60*/  LDG.E.64 R30, desc[UR36][R20.64+-0x10] ;  /* 0xfffff024141e7981 */ /* 0x000ea2000c1e1b00 */
[----:B------:R-:W-:-:S03]  /*3f70*/  IADD3 R4, P0, PT, R28, R15, RZ ;  /* 0x0000000f1c047210 */ /* 0x000fc60007f1e0ff */
[----:B------:R-:W2:Y:S02]  /*3f80*/  LDG.E.64 R26, desc[UR36][R28.64] ;  /* 0x000000241c1a7981 */ /* 0x000ea4000c1e1b00 */
[----:B------:R-:W-:-:S05]  /*3f90*/  IMAD.X R5, R29, 0x1, R41, P0 ;  /* 0x000000011d057824 */ /* 0x000fca00000e0629 */
[----:B------:R-:W3:Y:S04]  /*3fa0*/  LDG.E.64 R44, desc[UR36][R4.64] ;  /* 0x00000024042c7981 */ /* 0x000ee8000c1e1b00 */
[----:B------:R-:W3:Y:S01]  /*3fb0*/  LDG.E.64 R28, desc[UR36][R20.64+-0x8] ;  /* 0xfffff824141c7981 */ /* 0x000ee2000c1e1b00 */
[----:B------:R-:W-:-:S03]  /*3fc0*/  IMAD.IADD R33, R33, 0x1, R35 ;  /* 0x0000000121217824 */ /* 0x000fc600078e0223 */
[----:B------:R-:W4:Y:S01]  /*3fd0*/  LDG.E.64 R34, desc[UR36][R20.64] ;  /* 0x0000002414227981 */ /* 0x000f22000c1e1b00 */
[----:B--2---:R-:W-:-:S04]  /*3fe0*/  IMAD R27, R27, R30, RZ ;  /* 0x0000001e1b1b7224 */ /* 0x004fc800078e02ff */
[-C--:B------:R-:W-:Y:S02]  /*3ff0*/  IMAD R31, R31, R26.reuse, R27 ;  /* 0x0000001a1f1f7224 */ /* 0x080fe400078e021b */
[----:B------:R-:W-:Y:S01]  /*4000*/  IMAD.WIDE.U32 R26, R30, R26, R32 ;  /* 0x0000001a1e1a7225 */ /* 0x000fe200078e0020 */
[----:B------:R-:W-:-:S03]  /*4010*/  IADD3 R30, P0, PT, R4, R15, RZ ;  /* 0x0000000f041e7210 */ /* 0x000fc60007f1e0ff */
[----:B------:R-:W-:Y:S02]  /*4020*/  IMAD.IADD R27, R27, 0x1, R31 ;  /* 0x000000011b1b7824 */ /* 0x000fe400078e021f */
[----:B---3--:R-:W-:Y:S02]  /*4030*/  IMAD R33, R45, R28, RZ ;  /* 0x0000001c2d217224 */ /* 0x008fe400078e02ff */
[----:B------:R-:W-:Y:S02]  /*4040*/  IMAD.X R31, R5, 0x1, R41, P0 ;  /* 0x00000001051f7824 */ /* 0x000fe400000e0629 */
[-C--:B------:R-:W-:Y:S02]  /*4050*/  IMAD R33, R29, R44.reuse, R33 ;  /* 0x0000002c1d217224 */ /* 0x080fe400078e0221 */
[----:B------:R-:W-:Y:S02]  /*4060*/  IMAD.WIDE.U32 R28, R28, R44, R26 ;  /* 0x0000002c1c1c7225 */ /* 0x000fe400078e001a */
[----:B------:R-:W4:Y:S01]  /*4070*/  LDG.E.64 R26, desc[UR36][R30.64] ;  /* 0x000000241e1a7981 */ /* 0x000f22000c1e1b00 */
[----:B------:R-:W-:-:S05]  /*4080*/  IADD3 R4, P0, PT, R30, R15, RZ ;  /* 0x0000000f1e047210 */ /* 0x000fca0007f1e0ff */
[----:B------:R-:W-:Y:S02]  /*4090*/  IMAD.X R5, R31, 0x1, R41, P0 ;  /* 0x000000011f057824 */ /* 0x000fe400000e0629 */
[----:B------:R-:W2:Y:S04]  /*40a0*/  LDG.E.64 R30, desc[UR36][R20.64+0x8] ;  /* 0x00000824141e7981 */ /* 0x000ea8000c1e1b00 */
[----:B------:R-:W2:Y:S01]  /*40b0*/  LDG.E.64 R44, desc[UR36][R4.64] ;  /* 0x00000024042c7981 */ /* 0x000ea2000c1e1b00 */
[----:B------:R-:W-:Y:S02]  /*40c0*/  IMAD.IADD R29, R29, 0x1, R33 ;  /* 0x000000011d1d7824 */ /* 0x000fe400078e0221 */
[----:B----4-:R-:W-:-:S04]  /*40d0*/  IMAD R33, R27, R34, RZ ;  /* 0x000000221b217224 */ /* 0x010fc800078e02ff */
[-C--:B------:R-:W-:Y:S02]  /*40e0*/  IMAD R33, R35, R26.reuse, R33 ;  /* 0x0000001a23217224 */ /* 0x080fe400078e0221 */
[----:B------:R-:W-:Y:S01]  /*40f0*/  IMAD.WIDE.U32 R26, R34, R26, R28 ;  /* 0x0000001a221a7225 */ /* 0x000fe200078e001c */
[----:B------:R-:W-:-:S05]  /*4100*/  IADD3 R28, P0, PT, R4, R15, RZ ;  /* 0x0000000f041c7210 */ /* 0x000fca0007f1e0ff */
[----:B------:R-:W-:Y:S01]  /*4110*/  IMAD.X R29, R5, 0x1, R41, P0 ;  /* 0x00000001051d7824 */ /* 0x000fe200000e0629 */
[----:B------:R-:W-:Y:S01]  /*4120*/  IADD3 R34, P0, PT, R28, R15, RZ ;  /* 0x0000000f1c227210 */ /* 0x000fe20007f1e0ff */
[----:B--2---:R-:W-:Y:S02]  /*4130*/  IMAD R35, R45, R30, RZ ;  /* 0x0000001e2d237224 */ /* 0x004fe400078e02ff */
[----:B------:R-:W-:Y:S01]  /*4140*/  IMAD.IADD R27, R27, 0x1, R33 ;  /* 0x000000011b1b7824 */ /* 0x000fe200078e0221 */
[----:B------:R-:W2:Y:S01]  /*4150*/  LDG.E.64 R4, desc[UR36][R28.64] ;  /* 0x000000241c047981 */ /* 0x000ea2000c1e1b00 */
[----:B------:R-:W-:-:S03]  /*4160*/  IMAD R31, R31, R44, R35 ;  /* 0x0000002c1f1f7224 */ /* 0x000fc600078e0223 */
[----:B------:R-:W2:Y:S01]  /*4170*/  LDG.E.64 R32, desc[UR36][R20.64+0x10] ;  /* 0x0000102414207981 */ /* 0x000ea2000c1e1b00 */
[----:B------:R-:W-:Y:S02]  /*4180*/  IMAD.X R35, R29, 0x1, R41, P0 ;  /* 0x000000011d237824 */ /* 0x000fe400000e0629 */
[----:B------:R-:W-:Y:S02]  /*4190*/  IMAD.WIDE.U32 R26, R30, R44, R26 ;  /* 0x0000002c1e1a7225 */ /* 0x000fe400078e001a */
[----:B------:R-:W3:Y:S04]  /*41a0*/  LDG.E.64 R44, desc[UR36][R20.64+0x18] ;  /* 0x00001824142c7981 */ /* 0x000ee8000c1e1b00 */
[----:B------:R-:W3:Y:S01]  /*41b0*/  LDG.E.64 R34, desc[UR36][R34.64] ;  /* 0x0000002422227981 */ /* 0x000ee2000c1e1b00 */
[----:B------:R-:W-:-:S04]  /*41c0*/  IADD3 R40, P0, PT, R40, -0x8, RZ ;  /* 0xfffffff828287810 */ /* 0x000fc80007f1e0ff */
[----:B------:R-:W-:Y:S02]  /*41d0*/  IADD3.X R38, PT, PT, R38, -0x1, RZ, P0, !PT ;  /* 0xffffffff26267810 */ /* 0x000fe400007fe4ff */
[----:B------:R-:W-:Y:S01]  /*41e0*/  ISETP.NE.U32.AND P0, PT, R40, RZ, PT ;  /* 0x000000ff2800720c */ /* 0x000fe20003f05070 */
[----:B------:R-:W-:-:S03]  /*41f0*/  IMAD.IADD R27, R27, 0x1, R31 ;  /* 0x000000011b1b7824 */ /* 0x000fc600078e021f */
[----:B------:R-:W-:Y:S02]  /*4200*/  ISETP.NE.AND.EX P0, PT, R38, RZ, PT, P0 ;  /* 0x000000ff2600720c */ /* 0x000fe40003f05300 */
[----:B------:R-:W-:-:S05]  /*4210*/  LEA R0, P1, R14, R0, 0x6 ;  /* 0x000000000e007211 */ /* 0x000fca00078230ff */
[----:B------:R-:W-:Y:S02]  /*4220*/  IMAD.X R3, R3, 0x1, R42, P1 ;  /* 0x0000000103037824 */ /* 0x000fe400008e062a */
[----:B--2---:R-:W-:-:S04]  /*4230*/  IMAD R5, R5, R32, RZ ;  /* 0x0000002005057224 */ /* 0x004fc800078e02ff */
[-C--:B------:R-:W-:Y:S02]  /*4240*/  IMAD R31, R33, R4.reuse, R5 ;  /* 0x00000004211f7224 */ /* 0x080fe400078e0205 */
[----:B------:R-:W-:Y:S01]  /*4250*/  IMAD.WIDE.U32 R4, R32, R4, R26 ;  /* 0x0000000420047225 */ /* 0x000fe200078e001a */
[----:B------:R-:W-:-:S03]  /*4260*/  IADD3 R26, P2, PT, R20, 0x40, RZ ;  /* 0x00000040141a7810 */ /* 0x000fc60007f5e0ff */
[----:B------:R-:W-:Y:S02]  /*4270*/  IMAD.IADD R5, R5, 0x1, R31 ;  /* 0x0000000105057824 */ /* 0x000fe400078e021f */
[----:B---3--:R-:W-:Y:S02]  /*4280*/  IMAD R27, R35, R44, RZ ;  /* 0x0000002c231b7224 */ /* 0x008fe400078e02ff */
[----:B------:R-:W-:-:S04]  /*4290*/  IMAD.WIDE.U32 R4, R44, R34, R4 ;  /* 0x000000222c047225 */ /* 0x000fc800078e0004 */
[----:B------:R-:W-:Y:S02]  /*42a0*/  IMAD R27, R45, R34, R27 ;  /* 0x000000222d1b7224 */ /* 0x000fe400078e021b */
[----:B------:R-:W-:Y:S02]  /*42b0*/  IMAD.X R21, RZ, RZ, R21, P2 ;  /* 0x000000ffff157224 */ /* 0x000fe400010e0615 */
[----:B------:R-:W-:Y:S01]  /*42c0*/  IMAD.IADD R5, R5, 0x1, R27 ;  /* 0x0000000105057824 */ /* 0x000fe200078e021b */
[----:B------:R-:W-:Y:S06]  /*42d0*/  @P0 BRA `(.L_x_448) ;  /* 0xfffffff800d80947 */ /* 0x000fec000383ffff */
[----:B------:R-:W-:Y:S05]  /*42e0*/  BSYNC.RECONVERGENT B1 ;  /* 0x0000000000017941 */ /* 0x000fea0003800200 */
.L_x_447:
[----:B------:R-:W0:Y:S02]  /*42f0*/  LDCU UR4, c[0x0][0x398] ;  /* 0x00007300ff0477ac */ /* 0x000e240008000800 */
[----:B0-----:R-:W-:-:S04]  /*4300*/  ULOP3.LUT UR6, UR4, 0x7, URZ, 0xc0, !UPT ;  /* 0x0000000704067892 */ /* 0x001fc8000f8ec0ff */
[----:B------:R-:W-:-:S04]  /*4310*/  UISETP.NE.U32.AND UP0, UPT, UR6, URZ, UPT ;  /* 0x000000ff0600728c */ /* 0x000fc8000bf05070 */
[----:B------:R-:W-:-:S09]  /*4320*/  UISETP.NE.AND.EX UP0, UPT, URZ, URZ, UPT, UP0 ;  /* 0x000000ffff00728c */ /* 0x000fd2000bf05300 */
[----:B------:R-:W-:Y:S05]  /*4330*/  BRA.U !UP0, `(.L_x_446) ;  /* 0x0000000508b07547 */ /* 0x000fea000b800000 */
[----:B------:R-:W0:Y:S01]  /*4340*/  LDC.64 R26, c[0x0][0x3a8] ;  /* 0x0000ea00ff1a7b82 */ /* 0x000e220000000a00 */
[----:B------:R-:W-:Y:S02]  /*4350*/  UISETP.GE.U32.AND UP1, UPT, UR6, 0x4, UPT ;  /* 0x000000040600788c */ /* 0x000fe4000bf26070 */
[----:B------:R-:W-:Y:S02]  /*4360*/  ULOP3.LUT UR5, UR4, 0x3, URZ, 0xc0, !UPT ;  /* 0x0000000304057892 */ /* 0x000fe4000f8ec0ff */
[----:B------:R-:W-:Y:S02]  /*4370*/  UISETP.GE.U32.AND.EX UP1, UPT, URZ, URZ, UPT, UP1 ;  /* 0x000000ffff00728c */ /* 0x000fe4000bf26110 */
[----:B------:R-:W-:-:S04]  /*4380*/  UISETP.NE.U32.AND UP0, UPT, UR5, URZ, UPT ;  /* 0x000000ff0500728c */ /* 0x000fc8000bf05070 */
[----:B------:R-:W-:-:S03]  /*4390*/  UISETP.NE.AND.EX UP0, UPT, URZ, URZ, UPT, UP0 ;  /* 0x000000ffff00728c */ /* 0x000fc6000bf05300 */
[----:B------:R-:W-:Y:S08]  /*43a0*/  BRA.U !UP1, `(.L_x_449) ;  /* 0x0000000109b87547 */ /* 0x000ff0000b800000 */
[----:B------:R-:W1:Y:S01]  /*43b0*/  LDCU.64 UR6, c[0x0][0x3a0] ;  /* 0x00007400ff0677ac */ /* 0x000e620008000a00 */
[-C--:B0-----:R-:W-:Y:S02]  /*43c0*/  IMAD R0, R16, R26.reuse, RZ ;  /* 0x0000001a10007224 */ /* 0x081fe400078e02ff */
[----:B------:R-:W-:Y:S01]  /*43d0*/  IMAD.MOV.U32 R12, RZ, RZ, R10 ;  /* 0x000000ffff0c7224 */ /* 0x000fe200078e000a */
[----:B------:R-:W0:Y:S01]  /*43e0*/  LDCU.64 UR8, c[0x0][0x388] ;  /* 0x00007100ff0877ac */ /* 0x000e220008000a00 */
[C---:B------:R-:W-:Y:S02]  /*43f0*/  IMAD R3, R39.reuse, R27, R0 ;  /* 0x0000001b27037224 */ /* 0x040fe400078e0200 */
[----:B------:R-:W-:-:S04]  /*4400*/  IMAD.WIDE.U32 R14, R39, R26, R12 ;  /* 0x0000001a270e7225 */ /* 0x000fc800078e000c */
[----:B------:R-:W-:Y:S01]  /*4410*/  IMAD.IADD R3, R15, 0x1, R3 ;  /* 0x000000010f037824 */ /* 0x000fe200078e0203 */
[C---:B-1----:R-:W-:Y:S02]  /*4420*/  LEA R42, P0, R39.reuse, UR6, 0x3 ;  /* 0x00000006272a7c11 */ /* 0x042fe4000f8018ff */
[C---:B0-----:R-:W-:Y:S02]  /*4430*/  LEA R44, P1, R14.reuse, UR8, 0x3 ;  /* 0x000000080e2c7c11 */ /* 0x041fe4000f8218ff */
[----:B------:R-:W-:Y:S02]  /*4440*/  LEA.HI.X R43, R39, UR7, R16, 0x3, P0 ;  /* 0x00000007272b7c11 */ /* 0x000fe400080f1c10 */
[----:B------:R-:W-:-:S03]  /*4450*/  LEA.HI.X R45, R14, UR9, R3, 0x3, P1 ;  /* 0x000000090e2d7c11 */ /* 0x000fc600088f1c03 */
[----:B------:R-:W2:Y:S04]  /*4460*/  LDG.E.64 R40, desc[UR36][R42.64] ;  /* 0x000000242a287981 */ /* 0x000ea8000c1e1b00 */
[----:B------:R-:W2:Y:S01]  /*4470*/  LDG.E.64 R34, desc[UR36][R44.64] ;  /* 0x000000242c227981 */ /* 0x000ea2000c1e1b00 */
[----:B------:R-:W-:-:S03]  /*4480*/  IMAD.WIDE.U32 R28, R26, 0x8, RZ ;  /* 0x000000081a1c7825 */ /* 0x000fc600078e00ff */
[----:B------:R-:W3:Y:S01]  /*4490*/  LDG.E.64 R32, desc[UR36][R42.64+0x8] ;  /* 0x000008242a207981 */ /* 0x000ee2000c1e1b00 */
[----:B------:R-:W-:Y:S01]  /*44a0*/  IMAD.SHL.U32 R3, R27, 0x8, RZ ;  /* 0x000000081b037824 */ /* 0x000fe200078e00ff */
[----:B------:R-:W-:-:S03]  /*44b0*/  IADD3 R20, P0, PT, R44, R28, RZ ;  /* 0x0000001c2c147210 */ /* 0x000fc60007f1e0ff */
[----:B------:R-:W-:-:S04]  /*44c0*/  IMAD.IADD R3, R29, 0x1, R3 ;  /* 0x000000011d037824 */ /* 0x000fc800078e0203 */
[----:B------:R-:W-:Y:S01]  /*44d0*/  IMAD.X R21, R3, 0x1, R45, P0 ;  /* 0x0000000103157824 */ /* 0x000fe200000e062d */
[-C--:B------:R-:W-:Y:S01]  /*44e0*/  IADD3 R14, P0, PT, R20, R28.reuse, RZ ;  /* 0x0000001c140e7210 */ /* 0x080fe20007f1e0ff */
[----:B------:R-:W4:Y:S04]  /*44f0*/  LDG.E.64 R44, desc[UR36][R42.64+0x18] ;  /* 0x000018242a2c7981 */ /* 0x000f28000c1e1b00 */
[----:B------:R-:W3:Y:S01]  /*4500*/  LDG.E.64 R30, desc[UR36][R20.64] ;  /* 0x00000024141e7981 */ /* 0x000ee2000c1e1b00 */
[----:B------:R-:W-:Y:S01]  /*4510*/  IMAD.X R15, R21, 0x1, R3, P0 ;  /* 0x00000001150f7824 */ /* 0x000fe200000e0603 */
[----:B------:R-:W-:Y:S01]  /*4520*/  IADD3 R28, P1, PT, R14, R28, RZ ;  /* 0x0000001c0e1c7210 */ /* 0x000fe20007f3e0ff */
[----:B--2---:R-:W-:Y:S02]  /*4530*/  IMAD R29, R35, R40, RZ ;  /* 0x00000028231d7224 */ /* 0x004fe400078e02ff */
[----:B------:R-:W-:-:S04]  /*4540*/  IMAD.WIDE.U32 R4, R40, R34, R4 ;  /* 0x0000002228047225 */ /* 0x000fc800078e0004 */
[----:B------:R-:W-:Y:S02]  /*4550*/  IMAD R0, R41, R34, R29 ;  /* 0x0000002229007224 */ /* 0x000fe400078e021d */
[----:B------:R-:W2:Y:S01]  /*4560*/  LDG.E.64 R40, desc[UR36][R42.64+0x10] ;  /* 0x000010242a287981 */ /* 0x000ea2000c1e1b00 */
[----:B------:R-:W-:-:S03]  /*4570*/  IMAD.X R29, R15, 0x1, R3, P1 ;  /* 0x000000010f1d7824 */ /* 0x000fc600008e0603 */
[----:B------:R-:W2:Y:S04]  /*4580*/  LDG.E.64 R34, desc[UR36][R14.64] ;  /* 0x000000240e227981 */ /* 0x000ea8000c1e1b00 */
[----:B------:R-:W4:Y:S01]  /*4590*/  LDG.E.64 R28, desc[UR36][R28.64] ;  /* 0x000000241c1c7981 */ /* 0x000f22000c1e1b00 */
[----:B------:R-:W-:Y:S02]  /*45a0*/  IMAD.IADD R5, R5, 0x1, R0 ;  /* 0x0000000105057824 */ /* 0x000fe400078e0200 */
[----:B---3--:R-:W-:Y:S02]  /*45b0*/  IMAD R3, R31, R32, RZ ;  /* 0x000000201f037224 */ /* 0x008fe400078e02ff */
[----:B------:R-:W-:-:S04]  /*45c0*/  IMAD.WIDE.U32 R4, R32, R30, R4 ;  /* 0x0000001e20047225 */ /* 0x000fc800078e0004 */
[----:B------:R-:W-:-:S04]  /*45d0*/  IMAD R3, R33, R30, R3 ;  /* 0x0000001e21037224 */ /* 0x000fc800078e0203 */
[----:B------:R-:W-:Y:S01]  /*45e0*/  IMAD.IADD R5, R5, 0x1, R3 ;  /* 0x0000000105057824 */ /* 0x000fe200078e0203 */
[----:B------:R-:W-:-:S05]  /*45f0*/  IADD3 R39, P0, PT, R39, 0x4, RZ ;  /* 0x0000000427277810 */ /* 0x000fca0007f1e0ff */
[----:B------:R-:W-:Y:S02]  /*4600*/  IMAD.X R16, RZ, RZ, R16, P0 ;  /* 0x000000ffff107224 */ /* 0x000fe400000e0610 */
[----:B--2---:R-:W-:Y:S02]  /*4610*/  IMAD R3, R35, R40, RZ ;  /* 0x0000002823037224 */ /* 0x004fe400078e02ff */
[----:B------:R-:W-:-:S04]  /*4620*/  IMAD.WIDE.U32 R4, R40, R34, R4 ;  /* 0x0000002228047225 */ /* 0x000fc800078e0004 */
[----:B------:R-:W-:Y:S02]  /*4630*/  IMAD R3, R41, R34, R3 ;  /* 0x0000002229037224 */ /* 0x000fe400078e0203 */
[----:B----4-:R-:W-:Y:S02]  /*4640*/  IMAD R15, R29, R44, RZ ;  /* 0x0000002c1d0f7224 */ /* 0x010fe400078e02ff */
[----:B------:R-:W-:Y:S02]  /*4650*/  IMAD.IADD R5, R5, 0x1, R3 ;  /* 0x0000000105057824 */ /* 0x000fe400078e0203 */
[-C--:B------:R-:W-:Y:S02]  /*4660*/  IMAD R15, R45, R28.reuse, R15 ;  /* 0x0000001c2d0f7224 */ /* 0x080fe400078e020f */
[----:B------:R-:W-:-:S04]  /*4670*/  IMAD.WIDE.U32 R4, R44, R28, R4 ;  /* 0x0000001c2c047225 */ /* 0x000fc800078e0004 */
[----:B------:R-:W-:-:S07]  /*4680*/  IMAD.IADD R5, R5, 0x1, R15 ;  /* 0x0000000105057824 */ /* 0x000fce00078e020f */
.L_x_449:
[----:B------:R-:W-:Y:S05]  /*4690*/  BRA.U !UP0, `(.L_x_446) ;  /* 0x0000000108d87547 */ /* 0x000fea000b800000 */
[----:B------:R-:W-:Y:S02]  /*46a0*/  UIADD3 UR5, UP0, UPT, UR5, -0x1, URZ ;  /* 0xffffffff05057890 */ /* 0x000fe4000ff1e0ff */
[----:B------:R-:W-:Y:S02]  /*46b0*/  ULOP3.LUT UR4, UR4, 0x1, URZ, 0xc0, !UPT ;  /* 0x0000000104047892 */ /* 0x000fe4000f8ec0ff */
[----:B------:R-:W-:Y:S02]  /*46c0*/  UIADD3.X UR6, UPT, UPT, URZ, -0x1, URZ, UP0, !UPT ;  /* 0xffffffffff067890 */ /* 0x000fe400087fe4ff */
[----:B------:R-:W-:Y:S02]  /*46d0*/  UISETP.NE.U32.AND UP1, UPT, UR5, URZ, UPT ;  /* 0x000000ff0500728c */ /* 0x000fe4000bf25070 */
[----:B------:R-:W-:Y:S02]  /*46e0*/  UISETP.NE.U32.AND UP0, UPT, UR4, 0x1, UPT ;  /* 0x000000010400788c */ /* 0x000fe4000bf05070 */
[----:B------:R-:W-:-:S02]  /*46f0*/  UISETP.NE.AND.EX UP1, UPT, UR6, URZ, UPT, UP1 ;  /* 0x000000ff0600728c */ /* 0x000fc4000bf25310 */
[----:B------:R-:W-:-:S07]  /*4700*/  UISETP.NE.U32.AND.EX UP0, UPT, URZ, URZ, UPT, UP0 ;  /* 0x000000ffff00728c */ /* 0x000fce000bf05100 */
[----:B------:R-:W-:Y:S05]  /*4710*/  BRA.U !UP1, `(.L_x_450) ;  /* 0x0000000109707547 */ /* 0x000fea000b800000 */
[----:B------:R-:W1:Y:S01]  /*4720*/  LDCU.64 UR4, c[0x0][0x3a0] ;  /* 0x00007400ff0477ac */ /* 0x000e620008000a00 */
[-C--:B0-----:R-:W-:Y:S02]  /*4730*/  IMAD R0, R16, R26.reuse, RZ ;  /* 0x0000001a10007224 */ /* 0x081fe400078e02ff */
[----:B------:R-:W-:Y:S01]  /*4740*/  IMAD.MOV.U32 R28, RZ, RZ, R10 ;  /* 0x000000ffff1c7224 */ /* 0x000fe200078e000a */
[----:B------:R-:W0:Y:S01]  /*4750*/  LDCU.64 UR6, c[0x0][0x388] ;  /* 0x00007100ff0677ac */ /* 0x000e220008000a00 */
[----:B------:R-:W-:Y:S02]  /*4760*/  IMAD.MOV.U32 R29, RZ, RZ, R13 ;  /* 0x000000ffff1d7224 */ /* 0x000fe400078e000d */
[C---:B------:R-:W-:Y:S02]  /*4770*/  IMAD R3, R39.reuse, R27, R0 ;  /* 0x0000001b27037224 */ /* 0x040fe400078e0200 */
[----:B------:R-:W-:-:S04]  /*4780*/  IMAD.WIDE.U32 R28, R39, R26, R28 ;  /* 0x0000001a271c7225 */ /* 0x000fc800078e001c */
[----:B------:R-:W-:Y:S01]  /*4790*/  IMAD.IADD R3, R29, 0x1, R3 ;  /* 0x000000011d037824 */ /* 0x000fe200078e0203 */
        /* <DEDUP_REMOVED lines=20> */
.L_x_450:
[----:B------:R-:W-:Y:S05]  /*48e0*/  BRA.U UP0, `(.L_x_446) ;  /* 0x0000000100447547 */ /* 0x000fea000b800000 */
        /* <DEDUP_REMOVED lines=15> */
[----:B------:R-:W-:-:S04]  /*49e0*/  IMAD R3, R11, R12, R3 ;  /* 0x0000000c0b037224 */ /* 0x000fc800078e0203 */
[----:B------:R-:W-:-:S07]  /*49f0*/  IMAD.IADD R5, R5, 0x1, R3 ;  /* 0x0000000105057824 */ /* 0x000fce00078e0203 */
.L_x_446:
[----:B------:R-:W-:Y:S05]  /*4a00*/  BSYNC.RECONVERGENT B0 ;  /* 0x0000000000007941 */ /* 0x000fea0003800200 */
.L_x_445:
[----:B------:R-:W1:Y:S01]  /*4a10*/  LDC R3, c[0x0][0x380] ;  /* 0x0000e000ff037b82 */ /* 0x000e620000000800 */
[----:B------:R-:W-:Y:S01]  /*4a20*/  VIADD R0, R17, 0x80 ;  /* 0x0000008011007836 */ /* 0x000fe20000000000 */
[----:B------:R-:W-:Y:S01]  /*4a30*/  BSSY.RECONVERGENT B0, `(.L_x_451) ;  /* 0x00000d9000007945 */ /* 0x000fe20003800200 */
[----:B-1----:R-:W-:-:S05]  /*4a40*/  IMAD R11, R2, -0x200, R3 ;  /* 0xfffffe00020b7824 */ /* 0x002fca00078e0203 */
[----:B------:R-:W-:-:S13]  /*4a50*/  ISETP.GE.AND P0, PT, R0, R11, PT ;  /* 0x0000000b0000720c */ /* 0x000fda0003f06270 */
[----:B------:R-:W-:Y:S05]  /*4a60*/  @P0 BRA `(.L_x_452) ;  /* 0x0000000c00540947 */ /* 0x000fea0003800000 */
[----:B------:R-:W1:Y:S01]  /*4a70*/  LDC.64 R10, c[0x0][0x398] ;  /* 0x0000e600ff0a7b82 */ /* 0x000e620000000a00 */
[----:B------:R-:W2:Y:S01]  /*4a80*/  LDCU.64 UR4, c[0x0][0x390] ;  /* 0x00007200ff0477ac */ /* 0x000ea20008000a00 */
[----:B------:R-:W-:Y:S01]  /*4a90*/  IMAD.MOV.U32 R0, RZ, RZ, RZ ;  /* 0x000000ffff007224 */ /* 0x000fe200078e00ff */
[----:B------:R-:W-:Y:S01]  /*4aa0*/  CS2R R36, SRZ ;  /* 0x0000000000247805 */ /* 0x000fe2000001ff00 */
[----:B------:R-:W-:Y:S02]  /*4ab0*/  IMAD.MOV.U32 R41, RZ, RZ, RZ ;  /* 0x000000ffff297224 */ /* 0x000fe400078e00ff */
[----:B--2--5:R-:W-:Y:S02]  /*4ac0*/  IMAD R15, R25, UR4, RZ ;  /* 0x00000004190f7c24 */ /* 0x024fe4000f8e02ff */
[----:B------:R-:W-:Y:S01]  /*4ad0*/  IMAD.WIDE.U32 R12, R24, UR4, RZ ;  /* 0x00000004180c7c25 */ /* 0x000fe2000f8e00ff */
[----:B-1----:R-:W-:-:S03]  /*4ae0*/  ISETP.GE.U32.AND P0, PT, R10, 0x8, PT ;  /* 0x000000080a00780c */ /* 0x002fc60003f06070 */
[----:B------:R-:W-:Y:S01]  /*4af0*/  IMAD R15, R24, UR5, R15 ;  /* 0x00000005180f7c24 */ /* 0x000fe2000f8e020f */
[----:B------:R-:W-:-:S03]  /*4b00*/  ISETP.GE.U32.AND.EX P0, PT, R11, RZ, PT, P0 ;  /* 0x000000ff0b00720c */ /* 0x000fc60003f06100 */
[----:B------:R-:W-:-:S10]  /*4b10*/  IMAD.IADD R15, R13, 0x1, R15 ;  /* 0x000000010d0f7824 */ /* 0x000fd400078e020f */
[----:B------:R-:W-:Y:S05]  /*4b20*/  @!P0 BRA `(.L_x_453) ;  /* 0x0000000400648947 */ /* 0x000fea0003800000 */
[----:B------:R-:W1:Y:S01]  /*4b30*/  LDC.64 R24, c[0x0][0x3a0] ;  /* 0x0000e800ff187b82 */ /* 0x000e620000000a00 */
[----:B------:R-:W2:Y:S01]  /*4b40*/  LDCU.64 UR4, c[0x0][0x388] ;  /* 0x00007100ff0477ac */ /* 0x000ea20008000a00 */
[----:B------:R-:W-:Y:S01]  /*4b50*/  LOP3.LUT R0, R10, 0xfffffff8, RZ, 0xc0, !PT ;  /* 0xfffffff80a007812 */ /* 0x000fe200078ec0ff */
[----:B------:R-:W-:Y:S01]  /*4b60*/  BSSY.RECONVERGENT B1, `(.L_x_453) ;  /* 0x0000055000017945 */ /* 0x000fe20003800200 */
[----:B------:R-:W-:Y:S02]  /*4b70*/  LOP3.LUT R41, R11, 0x7fffffff, RZ, 0xc0, !PT ;  /* 0x7fffffff0b297812 */ /* 0x000fe400078ec0ff */
[----:B------:R-:W-:Y:S01]  /*4b80*/  CS2R R36, SRZ ;  /* 0x0000000000247805 */ /* 0x000fe2000001ff00 */
[----:B------:R-:W-:Y:S01]  /*4b90*/  IMAD.MOV.U32 R16, RZ, RZ, R0 ;  /* 0x000000ffff107224 */ /* 0x000fe200078e0000 */
[----:B------:R-:W3:Y:S01]  /*4ba0*/  LDC.64 R20, c[0x0][0x3a8] ;  /* 0x0000ea00ff147b82 */ /* 0x000ee20000000a00 */
[----:B------:R-:W-:Y:S01]  /*4bb0*/  IMAD.MOV.U32 R11, RZ, RZ, R41 ;  /* 0x000000ffff0b7224 */ /* 0x000fe200078e0029 */
[----:B--2---:R-:W-:-:S04]  /*4bc0*/  LEA R38, P0, R12, UR4, 0x3 ;  /* 0x000000040c267c11 */ /* 0x004fc8000f8018ff */
[----:B------:R-:W-:Y:S02]  /*4bd0*/  LEA.HI.X R39, R12, UR5, R15, 0x3, P0 ;  /* 0x000000050c277c11 */ /* 0x000fe400080f1c0f */
[----:B-1----:R-:W-:-:S05]  /*4be0*/  IADD3 R24, P1, PT, R24, 0x20, RZ ;  /* 0x0000002018187810 */ /* 0x002fca0007f3e0ff */
[----:B------:R-:W-:Y:S01]  /*4bf0*/  IMAD.X R25, RZ, RZ, R25, P1 ;  /* 0x000000ffff197224 */ /* 0x000fe200008e0619 */
[C-C-:B---3--:R-:W-:Y:S02]  /*4c00*/  SHF.L.U64.HI R40, R20.reuse, 0x3, R21.reuse ;  /* 0x0000000314287819 */ /* 0x148fe40000010215 */
[C---:B------:R-:W-:Y:S01]  /*4c10*/  SHF.L.U64.HI R42, R20.reuse, 0x6, R21 ;  /* 0x00000006142a7819 */ /* 0x040fe20000010215 */
[----:B------:R-:W-:-:S07]  /*4c20*/  IMAD.SHL.U32 R21, R20, 0x8, RZ ;  /* 0x0000000814157824 */ /* 0x000fce00078e00ff */
.L_x_454:
[----:B0-----:R-:W-:Y:S01]  /*4c30*/  IADD3 R26, P0, PT, R38, R21, RZ ;  /* 0x00000015261a7210 */ /* 0x001fe20007f1e0ff */
        /* <DEDUP_REMOVED lines=9> */
[----:B------:R-:W-:Y:S02]  /*4cd0*/  IMAD.MOV.U32 R30, RZ, RZ, R36 ;  /* 0x000000ffff1e7224 */ /* 0x000fe400078e0024 */
[----:B------:R-:W-:Y:S02]  /*4ce0*/  IMAD.IADD R31, R37, 0x1, R29 ;  /* 0x00000001251f7824 */ /* 0x000fe400078e021d */
[----:B---3--:R-:W-:Y:S02]  /*4cf0*/  IMAD R37, R33, R34, RZ ;  /* 0x0000002221257224 */ /* 0x008fe400078e02ff */
[----:B------:R-:W-:Y:S02]  /*4d00*/  IMAD.X R29, R27, 0x1, R40, P0 ;  /* 0x000000011b1d7824 */ /* 0x000fe400000e0628 */
[-C--:B------:R-:W-:Y:S01]  /*4d10*/  IMAD R37, R35, R32.reuse, R37 ;  /* 0x0000002023257224 */ /* 0x080fe200078e0225 */
[----:B------:R-:W-:Y:S01]  /*4d20*/  IADD3 R26, P0, PT, R28, R21, RZ ;  /* 0x000000151c1a7210 */ /* 0x000fe20007f1e0ff */
[----:B------:R-:W-:-:S02]  /*4d30*/  IMAD.WIDE.U32 R32, R34, R32, R30 ;  /* 0x0000002022207225 */ /* 0x000fc400078e001e */
[----:B------:R-:W2:Y:S04]  /*4d40*/  LDG.E.64 R34, desc[UR36][R24.64+-0x10] ;  /* 0xfffff02418227981 */ /* 0x000ea8000c1e1b00 */
[----:B------:R-:W2:Y:S01]  /*4d50*/  LDG.E.64 R30, desc[UR36][R28.64] ;  /* 0x000000241c1e7981 */ /* 0x000ea2000c1e1b00 */
[----:B------:R-:W-:-:S05]  /*4d60*/  IMAD.X R27, R29, 0x1, R40, P0 ;  /* 0x000000011d1b7824 */ /* 0x000fca00000e0628 */
[----:B------:R-:W3:Y:S04]  /*4d70*/  LDG.E.64 R44, desc[UR36][R26.64] ;  /* 0x000000241a2c7981 */ /* 0x000ee8000c1e1b00 */
[----:B------:R-:W3:Y:S01]  /*4d80*/  LDG.E.64 R28, desc[UR36][R24.64+-0x8] ;  /* 0xfffff824181c7981 */ /* 0x000ee2000c1e1b00 */
[----:B------:R-:W-:Y:S02]  /*4d90*/  IMAD.IADD R33, R33, 0x1, R37 ;  /* 0x0000000121217824 */ /* 0x000fe400078e0225 */
[----:B--2---:R-:W-:-:S04]  /*4da0*/  IMAD R31, R31, R34, RZ ;  /* 0x000000221f1f7224 */ /* 0x004fc800078e02ff */
[-C--:B------:R-:W-:Y:S02]  /*4db0*/  IMAD R35, R35, R30.reuse, R31 ;  /* 0x0000001e23237224 */ /* 0x080fe400078e021f */
[----:B------:R-:W-:Y:S01]  /*4dc0*/  IMAD.WIDE.U32 R30, R34, R30, R32 ;  /* 0x0000001e221e7225 */ /* 0x000fe200078e0020 */
[----:B------:R-:W-:-:S03]  /*4dd0*/  IADD3 R32, P0, PT, R26, R21, RZ ;  /* 0x000000151a207210 */ /* 0x000fc60007f1e0ff */
[----:B---3--:R-:W-:Y:S02]  /*4de0*/  IMAD R37, R45, R28, RZ ;  /* 0x0000001c2d257224 */ /* 0x008fe400078e02ff */
[----:B------:R-:W-:Y:S02]  /*4df0*/  IMAD.IADD R31, R31, 0x1, R35 ;  /* 0x000000011f1f7824 */ /* 0x000fe400078e0223 */
[----:B------:R-:W-:Y:S01]  /*4e00*/  IMAD.X R33, R27, 0x1, R40, P0 ;  /* 0x000000011b217824 */ /* 0x000fe200000e0628 */
[----:B------:R-:W-:Y:S01]  /*4e10*/  IADD3 R26, P0, PT, R32, R21, RZ ;  /* 0x00000015201a7210 */ /* 0x000fe20007f1e0ff */
[-C--:B------:R-:W-:Y:S02]  /*4e20*/  IMAD R35, R29, R44.reuse, R37 ;  /* 0x0000002c1d237224 */ /* 0x080fe400078e0225 */
[----:B------:R-:W-:Y:S01]  /*4e30*/  IMAD.WIDE.U32 R28, R28, R44, R30 ;  /* 0x0000002c1c1c7225 */ /* 0x000fe200078e001e */
[----:B------:R-:W2:Y:S04]  /*4e40*/  LDG.E.64 R36, desc[UR36][R24.64] ;  /* 0x0000002418247981 */ /* 0x000ea8000c1e1b00 */
[----:B------:R-:W2:Y:S01]  /*4e50*/  LDG.E.64 R30, desc[UR36][R32.64] ;  /* 0x00000024201e7981 */ /* 0x000ea2000c1e1b00 */
[----:B------:R-:W-:-:S05]  /*4e60*/  IMAD.X R27, R33, 0x1, R40, P0 ;  /* 0x00000001211b7824 */ /* 0x000fca00000e0628 */
[----:B------:R-:W3:Y:S04]  /*4e70*/  LDG.E.64 R44, desc[UR36][R26.64] ;  /* 0x000000241a2c7981 */ /* 0x000ee8000c1e1b00 */
[----:B------:R-:W3:Y:S01]  /*4e80*/  LDG.E.64 R32, desc[UR36][R24.64+0x8] ;  /* 0x0000082418207981 */ /* 0x000ee2000c1e1b00 */
[----:B------:R-:W-:Y:S02]  /*4e90*/  IMAD.IADD R29, R29, 0x1, R35 ;  /* 0x000000011d1d7824 */ /* 0x000fe400078e0223 */
[----:B--2---:R-:W-:Y:S02]  /*4ea0*/  IMAD R31, R31, R36, RZ ;  /* 0x000000241f1f7224 */ /* 0x004fe400078e02ff */
[----:B------:R-:W-:-:S04]  /*4eb0*/  IMAD.WIDE.U32 R28, R36, R30, R28 ;  /* 0x0000001e241c7225 */ /* 0x000fc800078e001c */
[----:B------:R-:W-:Y:S01]  /*4ec0*/  IMAD R31, R37, R30, R31 ;  /* 0x0000001e251f7224 */ /* 0x000fe200078e021f */
[-C--:B------:R-:W-:Y:S01]  /*4ed0*/  IADD3 R30, P0, PT, R26, R21.reuse, RZ ;  /* 0x000000151a1e7210 */ /* 0x080fe20007f1e0ff */
[----:B---3--:R-:W-:Y:S02]  /*4ee0*/  IMAD R35, R45, R32, RZ ;  /* 0x000000202d237224 */ /* 0x008fe400078e02ff */
[----:B------:R-:W-:Y:S02]  /*4ef0*/  IMAD.IADD R29, R29, 0x1, R31 ;  /* 0x000000011d1d7824 */ /* 0x000fe400078e021f */
[--C-:B------:R-:W-:Y:S01]  /*4f00*/  IMAD.X R31, R27, 0x1, R40.reuse, P0 ;  /* 0x000000011b1f7824 */ /* 0x100fe200000e0628 */
[----:B------:R-:W-:Y:S01]  /*4f10*/  IADD3 R36, P0, PT, R30, R21, RZ ;  /* 0x000000151e247210 */ /* 0x000fe20007f1e0ff */
[----:B------:R-:W-:Y:S02]  /*4f20*/  IMAD R33, R33, R44, R35 ;  /* 0x0000002c21217224 */ /* 0x000fe400078e0223 */
[----:B------:R-:W2:Y:S02]  /*4f30*/  LDG.E.64 R34, desc[UR36][R24.64+0x10] ;  /* 0x0000102418227981 */ /* 0x000ea4000c1e1b00 */
[----:B------:R-:W-:-:S02]  /*4f40*/  IMAD.X R37, R31, 0x1, R40, P0 ;  /* 0x000000011f257824 */ /* 0x000fc400000e0628 */
[----:B------:R-:W2:Y:S01]  /*4f50*/  LDG.E.64 R26, desc[UR36][R30.64] ;  /* 0x000000241e1a7981 */ /* 0x000ea2000c1e1b00 */
[----:B------:R-:W-:-:S03]  /*4f60*/  IMAD.WIDE.U32 R28, R32, R44, R28 ;  /* 0x0000002c201c7225 */ /* 0x000fc600078e001c */
[----:B------:R-:W3:Y:S04]  /*4f70*/  LDG.E.64 R36, desc[UR36][R36.64] ;  /* 0x0000002424247981 */ /* 0x000ee8000c1e1b00 */
[----:B------:R0:W3:Y:S01]  /*4f80*/  LDG.E.64 R44, desc[UR36][R24.64+0x18] ;  /* 0x00001824182c7981 */ /* 0x0000e2000c1e1b00 */
[----:B------:R-:W-:-:S04]  /*4f90*/  IADD3 R16, P0, PT, R16, -0x8, RZ ;  /* 0xfffffff810107810 */ /* 0x000fc80007f1e0ff */
[----:B------:R-:W-:Y:S02]  /*4fa0*/  IADD3.X R11, PT, PT, R11, -0x1, RZ, P0, !PT ;  /* 0xffffffff0b0b7810 */ /* 0x000fe400007fe4ff */
[----:B------:R-:W-:Y:S01]  /*4fb0*/  ISETP.NE.U32.AND P0, PT, R16, RZ, PT ;  /* 0x000000ff1000720c */ /* 0x000fe20003f05070 */
[----:B------:R-:W-:-:S03]  /*4fc0*/  IMAD.IADD R29, R29, 0x1, R33 ;  /* 0x000000011d1d7824 */ /* 0x000fc600078e0221 */
[----:B------:R-:W-:Y:S02]  /*4fd0*/  ISETP.NE.AND.EX P0, PT, R11, RZ, PT, P0 ;  /* 0x000000ff0b00720c */ /* 0x000fe40003f05300 */
[----:B------:R-:W-:Y:S02]  /*4fe0*/  LEA R38, P1, R20, R38, 0x6 ;  /* 0x0000002614267211 */ /* 0x000fe400078230ff */
[----:B0-----:R-:W-:-:S03]  /*4ff0*/  IADD3 R24, P2, PT, R24, 0x40, RZ ;  /* 0x0000004018187810 */ /* 0x001fc60007f5e0ff */
[----:B------:R-:W-:Y:S02]  /*5000*/  IMAD.X R39, R39, 0x1, R42, P1 ;  /* 0x0000000127277824 */ /* 0x000fe400008e062a */
[----:B------:R-:W-:Y:S02]  /*5010*/  IMAD.X R25, RZ, RZ, R25, P2 ;  /* 0x000000ffff197224 */ /* 0x000fe400010e0619 */
[----:B--2---:R-:W-:-:S04]  /*5020*/  IMAD R27, R27, R34, RZ ;  /* 0x000000221b1b7224 */ /* 0x004fc800078e02ff */
[-C--:B------:R-:W-:Y:S02]  /*5030*/  IMAD R33, R35, R26.reuse, R27 ;  /* 0x0000001a23217224 */ /* 0x080fe400078e021b */
[----:B------:R-:W-:-:S04]  /*5040*/  IMAD.WIDE.U32 R26, R34, R26, R28 ;  /* 0x0000001a221a7225 */ /* 0x000fc800078e001c */
[----:B---3--:R-:W-:Y:S02]  /*5050*/  IMAD R29, R37, R44, RZ ;  /* 0x0000002c251d7224 */ /* 0x008fe400078e02ff */
[----:B------:R-:W-:Y:S02]  /*5060*/  IMAD.IADD R27, R27, 0x1, R33 ;  /* 0x000000011b1b7824 */ /* 0x000fe400078e0221 */
[-C--:B------:R-:W-:Y:S02]  /*5070*/  IMAD R29, R45, R36.reuse, R29 ;  /* 0x000000242d1d7224 */ /* 0x080fe400078e021d */
[----:B------:R-:W-:-:S04]  /*5080*/  IMAD.WIDE.U32 R36, R44, R36, R26 ;  /* 0x000000242c247225 */ /* 0x000fc800078e001a */
[----:B------:R-:W-:Y:S01]  /*5090*/  IMAD.IADD R37, R37, 0x1, R29 ;  /* 0x0000000125257824 */ /* 0x000fe200078e021d */
[----:B------:R-:W-:Y:S06]  /*50a0*/  @P0 BRA `(.L_x_454) ;  /* 0xfffffff800e00947 */ /* 0x000fec000383ffff */
[----:B------:R-:W-:Y:S05]  /*50b0*/  BSYNC.RECONVERGENT B1 ;  /* 0x0000000000017941 */ /* 0x000fea0003800200 */
.L_x_453:
[----:B------:R-:W-:-:S04]  /*50c0*/  LOP3.LUT R11, R10, 0x7, RZ, 0xc0, !PT ;  /* 0x000000070a0b7812 */ /* 0x000fc800078ec0ff */
[----:B------:R-:W-:-:S04]  /*50d0*/  ISETP.NE.U32.AND P0, PT, R11, RZ, PT ;  /* 0x000000ff0b00720c */ /* 0x000fc80003f05070 */
[----:B------:R-:W-:-:S13]  /*50e0*/  ISETP.NE.AND.EX P0, PT, RZ, RZ, PT, P0 ;  /* 0x000000ffff00720c */ /* 0x000fda0003f05300 */
[----:B------:R-:W-:Y:S05]  /*50f0*/  @!P0 BRA `(.L_x_452) ;  /* 0x0000000400b08947 */ /* 0x000fea0003800000 */
[----:B0-----:R-:W0:Y:S01]  /*5100*/  LDC.64 R26, c[0x0][0x3a8] ;  /* 0x0000ea00ff1a7b82 */ /* 0x001e220000000a00 */
[----:B------:R-:W-:-:S04]  /*5110*/  ISETP.GE.U32.AND P0, PT, R11, 0x4, PT ;  /* 0x000000040b00780c */ /* 0x000fc80003f06070 */
[----:B------:R-:W-:-:S13]  /*5120*/  ISETP.GE.U32.AND.EX P0, PT, RZ, RZ, PT, P0 ;  /* 0x000000ffff00720c */ /* 0x000fda0003f06100 */
[----:B------:R-:W-:Y:S05]  /*5130*/  @!P0 BRA `(.L_x_455) ;  /* 0x0000000000b88947 */ /* 0x000fea0003800000 */
[----:B------:R-:W1:Y:S01]  /*5140*/  LDCU.64 UR4, c[0x0][0x3a0] ;  /* 0x00007400ff0477ac */ /* 0x000e620008000a00 */
[-C--:B0-----:R-:W-:Y:S02]  /*5150*/  IMAD R11, R41, R26.reuse, RZ ;  /* 0x0000001a290b7224 */ /* 0x081fe400078e02ff */
[----:B------:R-:W-:Y:S01]  /*5160*/  IMAD.MOV.U32 R14, RZ, RZ, R12 ;  /* 0x000000ffff0e7224 */ /* 0x000fe200078e000c */
[----:B------:R-:W0:Y:S01]  /*5170*/  LDCU.64 UR6, c[0x0][0x388] ;  /* 0x00007100ff0677ac */ /* 0x000e220008000a00 */
        /* <DEDUP_REMOVED lines=14> */
[--C-:B------:R-:W-:Y:S01]  /*5260*/  IMAD.X R25, R45, 0x1, R11.reuse, P0 ;  /* 0x000000012d197824 */ /* 0x100fe200000e060b */
        /* <DEDUP_REMOVED lines=13> */
[----:B---3--:R-:W-:-:S04]  /*5340*/  IMAD R11, R31, R32, RZ ;  /* 0x000000201f0b7224 */ /* 0x008fc800078e02ff */
[-C--:B------:R-:W-:Y:S02]  /*5350*/  IMAD R11, R33, R30.reuse, R11 ;  /* 0x0000001e210b7224 */ /* 0x080fe400078e020b */
[----:B------:R-:W-:-:S04]  /*5360*/  IMAD.WIDE.U32 R30, R32, R30, R36 ;  /* 0x0000001e201e7225 */ /* 0x000fc800078e0024 */
        /* <DEDUP_REMOVED lines=11> */
.L_x_455:
[----:B------:R-:W-:-:S04]  /*5420*/  LOP3.LUT R11, R10, 0x3, RZ, 0xc0, !PT ;  /* 0x000000030a0b7812 */ /* 0x000fc800078ec0ff */
[----:B------:R-:W-:-:S04]  /*5430*/  ISETP.NE.U32.AND P0, PT, R11, RZ, PT ;  /* 0x000000ff0b00720c */ /* 0x000fc80003f05070 */
[----:B------:R-:W-:-:S13]  /*5440*/  ISETP.NE.AND.EX P0, PT, RZ, RZ, PT, P0 ;  /* 0x000000ffff00720c */ /* 0x000fda0003f05300 */
[----:B------:R-:W-:Y:S05]  /*5450*/  @!P0 BRA `(.L_x_452) ;  /* 0x0000000000d88947 */ /* 0x000fea0003800000 */
[----:B------:R-:W-:Y:S02]  /*5460*/  IADD3 R11, P1, PT, R11, -0x1, RZ ;  /* 0xffffffff0b0b7810 */ /* 0x000fe40007f3e0ff */
[----:B------:R-:W-:Y:S02]  /*5470*/  LOP3.LUT R10, R10, 0x1, RZ, 0xc0, !PT ;  /* 0x000000010a0a7812 */ /* 0x000fe400078ec0ff */
[----:B------:R-:W-:Y:S01]  /*5480*/  ISETP.NE.U32.AND P0, PT, R11, RZ, PT ;  /* 0x000000ff0b00720c */ /* 0x000fe20003f05070 */
[----:B------:R-:W-:Y:S01]  /*5490*/  IMAD.X R11, RZ, RZ, -0x1, P1 ;  /* 0xffffffffff0b7424 */ /* 0x000fe200008e06ff */
[----:B------:R-:W-:-:S04]  /*54a0*/  ISETP.NE.U32.AND P2, PT, R10, 0x1, PT ;  /* 0x000000010a00780c */ /* 0x000fc80003f45070 */
[----:B------:R-:W-:Y:S02]  /*54b0*/  ISETP.NE.AND.EX P1, PT, R11, RZ, PT, P0 ;  /* 0x000000ff0b00720c */ /* 0x000fe40003f25300 */
[----:B------:R-:W-:-:S11]  /*54c0*/  ISETP.NE.U32.AND.EX P0, PT, RZ, RZ, PT, P2 ;  /* 0x000000ffff00720c */ /* 0x000fd60003f05120 */
[----:B------:R-:W-:Y:S05]  /*54d0*/  @!P1 BRA `(.L_x_456) ;  /* 0x0000000000709947 */ /* 0x000fea0003800000 */
        /* <DEDUP_REMOVED lines=28> */
.L_x_456:
[----:B------:R-:W-:Y:S05]  /*56a0*/  @P0 BRA `(.L_x_452) ;  /* 0x0000000000440947 */ /* 0x000fea0003800000 */
        /* <DEDUP_REMOVED lines=17> */
.L_x_452:
[----:B------:R-:W-:Y:S05]  /*57c0*/  BSYNC.RECONVERGENT B0 ;  /* 0x0000000000007941 */ /* 0x000fea0003800200 */
.L_x_451:
[----:B------:R-:W-:Y:S01]  /*57d0*/  IMAD R3, R2, -0x200, R3 ;  /* 0xfffffe0002037824 */ /* 0x000fe200078e0203 */
[----:B------:R-:W-:Y:S01]  /*57e0*/  BSSY.RECONVERGENT B0, `(.L_x_457) ;  /* 0x00000da000007945 */ /* 0x000fe20003800200 */
[----:B------:R-:W-:-:S05]  /*57f0*/  VIADD R0, R17, 0x100 ;  /* 0x0000010011007836 */ /* 0x000fca0000000000 */
[----:B------:R-:W-:-:S13]  /*5800*/  ISETP.GE.AND P0, PT, R0, R3, PT ;  /* 0x000000030000720c */ /* 0x000fda0003f06270 */
[----:B------:R-:W-:Y:S05]  /*5810*/  @P0 BRA `(.L_x_458) ;  /* 0x0000000c00580947 */ /* 0x000fea0003800000 */
[----:B------:R-:W1:Y:S01]  /*5820*/  LDC.64 R12, c[0x0][0x398] ;  /* 0x0000e600ff0c7b82 */ /* 0x000e620000000a00 */
[----:B------:R-:W2:Y:S01]  /*5830*/  LDCU.64 UR4, c[0x0][0x390] ;  /* 0x00007200ff0477ac */ /* 0x000ea20008000a00 */
[----:B------:R-:W-:Y:S02]  /*5840*/  IMAD.MOV.U32 R0, RZ, RZ, RZ ;  /* 0x000000ffff007224 */ /* 0x000fe400078e00ff */
[----:B------:R-:W-:Y:S02]  /*5850*/  IMAD.MOV.U32 R41, RZ, RZ, RZ ;  /* 0x000000ffff297224 */ /* 0x000fe400078e00ff */
[----:B--2--5:R-:W-:Y:S02]  /*5860*/  IMAD R7, R23, UR4, RZ ;  /* 0x0000000417077c24 */ /* 0x024fe4000f8e02ff */
[----:B------:R-:W-:Y:S01]  /*5870*/  IMAD.WIDE.U32 R14, R22, UR4, RZ ;  /* 0x00000004160e7c25 */ /* 0x000fe2000f8e00ff */
[----:B-1----:R-:W-:-:S03]  /*5880*/  ISETP.GE.U32.AND P0, PT, R12, 0x8, PT ;  /* 0x000000080c00780c */ /* 0x002fc60003f06070 */
[----:B------:R-:W-:Y:S01]  /*5890*/  IMAD R21, R22, UR5, R7 ;  /* 0x0000000516157c24 */ /* 0x000fe2000f8e0207 */
[----:B------:R-:W-:Y:S02]  /*58a0*/  CS2R R6, SRZ ;  /* 0x0000000000067805 */ /* 0x000fe4000001ff00 */
[----:B------:R-:W-:Y:S01]  /*58b0*/  ISETP.GE.U32.AND.EX P0, PT, R13, RZ, PT, P0 ;  /* 0x000000ff0d00720c */ /* 0x000fe20003f06100 */
[----:B------:R-:W-:-:S12]  /*58c0*/  IMAD.IADD R21, R15, 0x1, R21 ;  /* 0x000000010f157824 */ /* 0x000fd800078e0215 */
        /* <DEDUP_REMOVED lines=17> */
.L_x_460:
[----:B------:R-:W2:Y:S04]  /*59e0*/  LDG.E.64 R32, desc[UR36][R10.64] ;  /* 0x000000240a207981 */ /* 0x000ea8000c1e1b00 */
[----:B------:R-:W2:Y:S01]  /*59f0*/  LDG.E.64 R34, desc[UR36][R24.64+-0x20] ;  /* 0xffffe02418227981 */ /* 0x000ea2000c1e1b00 */
[----:B------:R-:W-:-:S03]  /*5a00*/  IADD3 R44, P0, PT, R10, R23, RZ ;  /* 0x000000170a2c7210 */ /* 0x000fc60007f1e0ff */
[----:B------:R-:W3:Y:S02]  /*5a10*/  LDG.E.64 R28, desc[UR36][R24.64+-0x18] ;  /* 0xffffe824181c7981 */ /* 0x000ee4000c1e1b00 */
[----:B------:R-:W-:Y:S01]  /*5a20*/  IMAD.X R45, R11, 0x1, R43, P0 ;  /* 0x000000010b2d7824 */ /* 0x000fe200000e062b */
[----:B0-----:R-:W-:-:S04]  /*5a30*/  IADD3 R26, P0, PT, R44, R23, RZ ;  /* 0x000000172c1a7210 */ /* 0x001fc80007f1e0ff */
[----:B------:R-:W3:Y:S01]  /*5a40*/  LDG.E.64 R30, desc[UR36][R44.64] ;  /* 0x000000242c1e7981 */ /* 0x000ee2000c1e1b00 */
[----:B------:R-:W-:Y:S02]  /*5a50*/  IMAD.X R27, R45, 0x1, R43, P0 ;  /* 0x000000012d1b7824 */ /* 0x000fe400000e062b */
[----:B--2---:R-:W-:Y:S01]  /*5a60*/  IMAD R33, R33, R34, RZ ;  /* 0x0000002221217224 */ /* 0x004fe200078e02ff */
[----:B------:R-:W2:Y:S01]  /*5a70*/  LDG.E.64 R44, desc[UR36][R24.64+-0x8] ;  /* 0xfffff824182c7981 */ /* 0x000ea2000c1e1b00 */
[----:B------:R-:W-:-:S04]  /*5a80*/  IMAD.WIDE.U32 R6, R34, R32, R6 ;  /* 0x0000002022067225 */ /* 0x000fc800078e0006 */
[----:B------:R-:W-:Y:S02]  /*5a90*/  IMAD R39, R35, R32, R33 ;  /* 0x0000002023277224 */ /* 0x000fe400078e0221 */
[----:B------:R0:W4:Y:S04]  /*5aa0*/  LDG.E.64 R32, desc[UR36][R26.64] ;  /* 0x000000241a207981 */ /* 0x000128000c1e1b00 */
[----:B------:R-:W4:Y:S01]  /*5ab0*/  LDG.E.64 R34, desc[UR36][R24.64+-0x10] ;  /* 0xfffff02418227981 */ /* 0x000f22000c1e1b00 */
[----:B------:R-:W-:Y:S01]  /*5ac0*/  IADD3 R38, P0, PT, R26, R23, RZ ;  /* 0x000000171a267210 */ /* 0x000fe20007f1e0ff */
[----:B------:R-:W-:Y:S02]  /*5ad0*/  IMAD.IADD R7, R7, 0x1, R39 ;  /* 0x0000000107077824 */ /* 0x000fe400078e0227 */
[----:B---3--:R-:W-:-:S02]  /*5ae0*/  IMAD R31, R31, R28, RZ ;  /* 0x0000001c1f1f7224 */ /* 0x008fc400078e02ff */
[----:B------:R-:W-:Y:S01]  /*5af0*/  IMAD.X R39, R27, 0x1, R43, P0 ;  /* 0x000000011b277824 */ /* 0x000fe200000e062b */
[----:B0-----:R-:W-:Y:S01]  /*5b00*/  IADD3 R26, P0, PT, R38, R23, RZ ;  /* 0x00000017261a7210 */ /* 0x001fe20007f1e0ff */
[-C--:B------:R-:W-:Y:S02]  /*5b10*/  IMAD R31, R29, R30.reuse, R31 ;  /* 0x0000001e1d1f7224 */ /* 0x080fe400078e021f */
[----:B------:R-:W-:Y:S02]  /*5b20*/  IMAD.WIDE.U32 R6, R28, R30, R6 ;  /* 0x0000001e1c067225 */ /* 0x000fe400078e0006 */
[----:B------:R-:W2:Y:S02]  /*5b30*/  LDG.E.64 R28, desc[UR36][R38.64] ;  /* 0x00000024261c7981 */ /* 0x000ea4000c1e1b00 */
[----:B------:R-:W-:Y:S02]  /*5b40*/  IMAD.IADD R7, R7, 0x1, R31 ;  /* 0x0000000107077824 */ /* 0x000fe400078e021f */
[----:B------:R-:W-:-:S02]  /*5b50*/  IMAD.X R27, R39, 0x1, R43, P0 ;  /* 0x00000001271b7824 */ /* 0x000fc400000e062b */
[----:B----4-:R-:W-:-:S04]  /*5b60*/  IMAD R31, R33, R34, RZ ;  /* 0x00000022211f7224 */ /* 0x010fc800078e02ff */
[-C--:B------:R-:W-:Y:S02]  /*5b70*/  IMAD R35, R35, R32.reuse, R31 ;  /* 0x0000002023237224 */ /* 0x080fe400078e021f */
[----:B------:R-:W-:Y:S01]  /*5b80*/  IMAD.WIDE.U32 R32, R34, R32, R6 ;  /* 0x0000002022207225 */ /* 0x000fe200078e0006 */
[----:B------:R-:W3:Y:S04]  /*5b90*/  LDG.E.64 R30, desc[UR36][R24.64] ;  /* 0x00000024181e7981 */ /* 0x000ee8000c1e1b00 */
[----:B------:R-:W3:Y:S01]  /*5ba0*/  LDG.E.64 R6, desc[UR36][R26.64] ;  /* 0x000000241a067981 */ /* 0x000ee2000c1e1b00 */
[----:B------:R-:W-:Y:S01]  /*5bb0*/  IMAD.MOV.U32 R34, RZ, RZ, R32 ;  /* 0x000000ffff227224 */ /* 0x000fe200078e0020 */
[----:B------:R-:W-:Y:S01]  /*5bc0*/  IADD3 R32, P0, PT, R26, R23, RZ ;  /* 0x000000171a207210 */ /* 0x000fe20007f1e0ff */
[----:B--2---:R-:W-:-:S02]  /*5bd0*/  IMAD R29, R29, R44, RZ ;  /* 0x0000002c1d1d7224 */ /* 0x004fc400078e02ff */
[----:B------:R-:W-:Y:S02]  /*5be0*/  IMAD.IADD R35, R33, 0x1, R35 ;  /* 0x0000000121237824 */ /* 0x000fe400078e0223 */
[----:B------:R-:W-:Y:S01]  /*5bf0*/  IMAD.X R33, R27, 0x1, R43, P0 ;  /* 0x000000011b217824 */ /* 0x000fe200000e062b */
[----:B------:R-:W-:Y:S01]  /*5c00*/  IADD3 R38, P0, PT, R32, R23, RZ ;  /* 0x0000001720267210 */ /* 0x000fe20007f1e0ff */
[-C--:B------:R-:W-:Y:S01]  /*5c10*/  IMAD R39, R45, R28.reuse, R29 ;  /* 0x0000001c2d277224 */ /* 0x080fe200078e021d */
[----:B------:R-:W2:Y:S01]  /*5c20*/  LDG.E.64 R26, desc[UR36][R24.64+0x8] ;  /* 0x00000824181a7981 */ /* 0x000ea2000c1e1b00 */
[----:B------:R-:W-:-:S03]  /*5c30*/  IMAD.WIDE.U32 R28, R44, R28, R34 ;  /* 0x0000001c2c1c7225 */ /* 0x000fc600078e0022 */
[----:B------:R0:W2:Y:S01]  /*5c40*/  LDG.E.64 R34, desc[UR36][R32.64] ;  /* 0x0000002420227981 */ /* 0x0000a2000c1e1b00 */
[----:B------:R-:W-:Y:S02]  /*5c50*/  IMAD.IADD R29, R29, 0x1, R39 ;  /* 0x000000011d1d7824 */ /* 0x000fe400078e0227 */
[----:B------:R-:W-:Y:S01]  /*5c60*/  IMAD.X R39, R33, 0x1, R43, P0 ;  /* 0x0000000121277824 */ /* 0x000fe200000e062b */
[----:B------:R-:W4:Y:S01]  /*5c70*/  LDG.E.64 R44, desc[UR36][R24.64+0x10] ;  /* 0x00001024182c7981 */ /* 0x000f22000c1e1b00 */
[----:B0-----:R-:W-:-:S05]  /*5c80*/  IADD3 R32, P0, PT, R38, R23, RZ ;  /* 0x0000001726207210 */ /* 0x001fca0007f1e0ff */
[----:B------:R-:W-:-:S06]  /*5c90*/  IMAD.X R33, R39, 0x1, R43, P0 ;  /* 0x0000000127217824 */ /* 0x000fcc00000e062b */
[----:B------:R-:W5:Y:S01]  /*5ca0*/  LDG.E.64 R32, desc[UR36][R32.64] ;  /* 0x0000002420207981 */ /* 0x000f62000c1e1b00 */
[----:B---3--:R-:W-:-:S04]  /*5cb0*/  IMAD R7, R7, R30, RZ ;  /* 0x0000001e07077224 */ /* 0x008fc800078e02ff */
[-C--:B------:R-:W-:Y:S02]  /*5cc0*/  IMAD R31, R31, R6.reuse, R7 ;  /* 0x000000061f1f7224 */ /* 0x080fe400078e0207 */
[----:B------:R-:W-:Y:S02]  /*5cd0*/  IMAD.WIDE.U32 R6, R30, R6, R28 ;  /* 0x000000061e067225 */ /* 0x000fe400078e001c */
[----:B------:R-:W4:Y:S04]  /*5ce0*/  LDG.E.64 R28, desc[UR36][R38.64] ;  /* 0x00000024261c7981 */ /* 0x000f28000c1e1b00 */
[----:B------:R0:W5:Y:S01]  /*5cf0*/  LDG.E.64 R38, desc[UR36][R24.64+0x18] ;  /* 0x0000182418267981 */ /* 0x000162000c1e1b00 */
[----:B------:R-:W-:Y:S01]  /*5d00*/  IMAD.IADD R7, R7, 0x1, R31 ;  /* 0x0000000107077824 */ /* 0x000fe200078e021f */
[----:B------:R-:W-:Y:S01]  /*5d10*/  IADD3 R16, P0, PT, R16, -0x8, RZ ;  /* 0xfffffff810107810 */ /* 0x000fe20007f1e0ff */
[----:B--2---:R-:W-:-:S02]  /*5d20*/  IMAD R31, R35, R26, RZ ;  /* 0x0000001a231f7224 */ /* 0x004fc400078e02ff */
[----:B------:R-:W-:Y:S01]  /*5d30*/  IMAD.WIDE.U32 R6, R26, R34, R6 ;  /* 0x000000221a067225 */ /* 0x000fe200078e0006 */
[----:B------:R-:W-:-:S03]  /*5d40*/  IADD3.X R13, PT, PT, R13, -0x1, RZ, P0, !PT ;  /* 0xffffffff0d0d7810 */ /* 0x000fc600007fe4ff */
[----:B------:R-:W-:Y:S01]  /*5d50*/  IMAD R31, R27, R34, R31 ;  /* 0x000000221b1f7224 */ /* 0x000fe200078e021f */
[----:B------:R-:W-:-:S03]  /*5d60*/  ISETP.NE.U32.AND P0, PT, R16, RZ, PT ;  /* 0x000000ff1000720c */ /* 0x000fc60003f05070 */
[----:B------:R-:W-:Y:S01]  /*5d70*/  IMAD.IADD R7, R7, 0x1, R31 ;  /* 0x0000000107077824 */ /* 0x000fe200078e021f */
[----:B------:R-:W-:Y:S02]  /*5d80*/  ISETP.NE.AND.EX P0, PT, R13, RZ, PT, P0 ;  /* 0x000000ff0d00720c */ /* 0x000fe40003f05300 */
[----:B------:R-:W-:Y:S02]  /*5d90*/  LEA R10, P1, R22, R10, 0x6 ;  /* 0x0000000a160a7211 */ /* 0x000fe400078230ff */
[----:B0-----:R-:W-:-:S03]  /*5da0*/  IADD3 R24, P2, PT, R24, 0x40, RZ ;  /* 0x0000004018187810 */ /* 0x001fc60007f5e0ff */
[----:B------:R-:W-:Y:S02]  /*5db0*/  IMAD.X R11, R11, 0x1, R40, P1 ;  /* 0x000000010b0b7824 */ /* 0x000fe400008e0628 */
[----:B------:R-:W-:Y:S02]  /*5dc0*/  IMAD.X R25, RZ, RZ, R25, P2 ;  /* 0x000000ffff197224 */ /* 0x000fe400010e0619 */
[----:B----4-:R-:W-:Y:S02]  /*5dd0*/  IMAD R27, R29, R44, RZ ;  /* 0x0000002c1d1b7224 */ /* 0x010fe400078e02ff */
[----:B------:R-:W-:-:S04]  /*5de0*/  IMAD.WIDE.U32 R6, R44, R28, R6 ;  /* 0x0000001c2c067225 */ /* 0x000fc800078e0006 */
[----:B------:R-:W-:-:S04]  /*5df0*/  IMAD R27, R45, R28, R27 ;  /* 0x0000001c2d1b7224 */ /* 0x000fc800078e021b */
[----:B------:R-:W-:Y:S02]  /*5e00*/  IMAD.IADD R7, R7, 0x1, R27 ;  /* 0x0000000107077824 */ /* 0x000fe400078e021b */
[----:B-----5:R-:W-:Y:S02]  /*5e10*/  IMAD R27, R33, R38, RZ ;  /* 0x00000026211b7224 */ /* 0x020fe400078e02ff */
[----:B------:R-:W-:-:S04]  /*5e20*/  IMAD.WIDE.U32 R6, R38, R32, R6 ;  /* 0x0000002026067225 */ /* 0x000fc800078e0006 */
[----:B------:R-:W-:-:S04]  /*5e30*/  IMAD R27, R39, R32, R27 ;  /* 0x00000020271b7224 */ /* 0x000fc800078e021b */
[----:B------:R-:W-:Y:S01]  /*5e40*/  IMAD.IADD R7, R7, 0x1, R27 ;  /* 0x0000000107077824 */ /* 0x000fe200078e021b */
[----:B------:R-:W-:Y:S06]  /*5e50*/  @P0 BRA `(.L_x_460) ;  /* 0xfffffff800e00947 */ /* 0x000fec000383ffff */
[----:B------:R-:W-:Y:S05]  /*5e60*/  BSYNC.RECONVERGENT B1 ;  /* 0x0000000000017941 */ /* 0x000fea0003800200 */
.L_x_459:
[----:B------:R-:W-:-:S04]  /*5e70*/  LOP3.LUT R10, R12, 0x7, RZ, 0xc0, !PT ;  /* 0x000000070c0a7812 */ /* 0x000fc800078ec0ff */
[----:B------:R-:W-:-:S04]  /*5e80*/  ISETP.NE.U32.AND P0, PT, R10, RZ, PT ;  /* 0x000000ff0a00720c */ /* 0x000fc80003f05070 */
[----:B------:R-:W-:-:S13]  /*5e90*/  ISETP.NE.AND.EX P0, PT, RZ, RZ, PT, P0 ;  /* 0x000000ffff00720c */ /* 0x000fda0003f05300 */
[----:B------:R-:W-:Y:S05]  /*5ea0*/  @!P0 BRA `(.L_x_458) ;  /* 0x0000000400b48947 */ /* 0x000fea0003800000 */
[----:B------:R-:W-:Y:S02]  /*5eb0*/  ISETP.GE.U32.AND P0, PT, R10, 0x4, PT ;  /* 0x000000040a00780c */ /* 0x000fe40003f06070 */
[----:B------:R-:W1:Y:S01]  /*5ec0*/  LDC.64 R10, c[0x0][0x3a8] ;  /* 0x0000ea00ff0a7b82 */ /* 0x000e620000000a00 */
[----:B------:R-:W-:Y:S02]  /*5ed0*/  LOP3.LUT R13, R12, 0x3, RZ, 0xc0, !PT ;  /* 0x000000030c0d7812 */ /* 0x000fe400078ec0ff */
[----:B------:R-:W-:Y:S02]  /*5ee0*/  ISETP.GE.U32.AND.EX P1, PT, RZ, RZ, PT, P0 ;  /* 0x000000ffff00720c */ /* 0x000fe40003f26100 */
[----:B------:R-:W-:-:S04]  /*5ef0*/  ISETP.NE.U32.AND P2, PT, R13, RZ, PT ;  /* 0x000000ff0d00720c */ /* 0x000fc80003f45070 */
[----:B------:R-:W-:-:S07]  /*5f00*/  ISETP.NE.AND.EX P0, PT, RZ, RZ, PT, P2 ;  /* 0x000000ffff00720c */ /* 0x000fce0003f05320 */
[----:B------:R-:W-:Y:S06]  /*5f10*/  @!P1 BRA `(.L_x_461) ;  /* 0x0000000000b89947 */ /* 0x000fec0003800000 */
[----:B------:R-:W2:Y:S01]  /*5f20*/  LDCU.64 UR4, c[0x0][0x3a0] ;  /* 0x00007400ff0477ac */ /* 0x000ea20008000a00 */
[-C--:B-1----:R-:W-:Y:S02]  /*5f30*/  IMAD R16, R41, R10.reuse, RZ ;  /* 0x0000000a29107224 */ /* 0x082fe400078e02ff */
[----:B------:R-:W-:Y:S01]  /*5f40*/  IMAD.MOV.U32 R20, RZ, RZ, R14 ;  /* 0x000000ffff147224 */ /* 0x000fe200078e000e */
[----:B------:R-:W0:Y:S01]  /*5f50*/  LDCU.64 UR6, c[0x0][0x388] ;  /* 0x00007100ff0677ac */ /* 0x000e220008000a00 */
[C---:B------:R-:W-:Y:S02]  /*5f60*/  IMAD R25, R0.reuse, R11, R16 ;  /* 0x0000000b00197224 */ /* 0x040fe400078e0210 */
[----:B------:R-:W-:-:S04]  /*5f70*/  IMAD.WIDE.U32 R22, R0, R10, R20 ;  /* 0x0000000a00167225 */ /* 0x000fc800078e0014 */
[----:B------:R-:W-:Y:S02]  /*5f80*/  IMAD.IADD R23, R23, 0x1, R25 ;  /* 0x0000000117177824 */ /* 0x000fe400078e0219 */
[----:B------:R-:W-:-:S04]  /*5f90*/  IMAD.WIDE.U32 R24, R10, 0x8, RZ ;  /* 0x000000080a187825 */ /* 0x000fc800078e00ff */
[----:B------:R-:W-:Y:S01]  /*5fa0*/  IMAD.SHL.U32 R29, R11, 0x8, RZ ;  /* 0x000000080b1d7824 */ /* 0x000fe200078e00ff */
[----:B--2---:R-:W-:-:S03]  /*5fb0*/  LEA R42, P1, R0, UR4, 0x3 ;  /* 0x00000004002a7c11 */ /* 0x004fc6000f8218ff */
[----:B------:R-:W-:Y:S01]  /*5fc0*/  IMAD.IADD R25, R25, 0x1, R29 ;  /* 0x0000000119197824 */ /* 0x000fe200078e021d */
[----:B0-----:R-:W-:Y:S02]  /*5fd0*/  LEA R26, P2, R22, UR6, 0x3 ;  /* 0x00000006161a7c11 */ /* 0x001fe4000f8418ff */
[----:B------:R-:W-:Y:S02]  /*5fe0*/  LEA.HI.X R43, R0, UR5, R41, 0x3, P1 ;  /* 0x00000005002b7c11 */ /* 0x000fe400088f1c29 */
[----:B------:R-:W-:Y:S02]  /*5ff0*/  LEA.HI.X R27, R22, UR7, R23, 0x3, P2 ;  /* 0x00000007161b7c11 */ /* 0x000fe400090f1c17 */
[-C--:B------:R-:W-:Y:S01]  /*6000*/  IADD3 R44, P1, PT, R26, R24.reuse, RZ ;  /* 0x000000181a2c7210 */ /* 0x080fe20007f3e0ff */
[----:B------:R-:W2:Y:S04]  /*6010*/  LDG.E.64 R38, desc[UR36][R42.64] ;  /* 0x000000242a267981 */ /* 0x000ea8000c1e1b00 */
[----:B------:R-:W2:Y:S01]  /*6020*/  LDG.E.64 R34, desc[UR36][R26.64] ;  /* 0x000000241a227981 */ /* 0x000ea2000c1e1b00 */
[----:B------:R-:W-:Y:S01]  /*6030*/  IMAD.X R45, R27, 0x1, R25, P1 ;  /* 0x000000011b2d7824 */ /* 0x000fe200008e0619 */
[----:B------:R-:W-:-:S02]  /*6040*/  IADD3 R22, P1, PT, R44, R24, RZ ;  /* 0x000000182c167210 */ /* 0x000fc40007f3e0ff */
[----:B------:R-:W3:Y:S04]  /*6050*/  LDG.E.64 R32, desc[UR36][R42.64+0x8] ;  /* 0x000008242a207981 */ /* 0x000ee8000c1e1b00 */
[----:B------:R-:W3:Y:S01]  /*6060*/  LDG.E.64 R30, desc[UR36][R44.64] ;  /* 0x000000242c1e7981 */ /* 0x000ee2000c1e1b00 */
[--C-:B------:R-:W-:Y:S01]  /*6070*/  IMAD.X R23, R45, 0x1, R25.reuse, P1 ;  /* 0x000000012d177824 */ /* 0x100fe200008e0619 */
[----:B------:R-:W-:Y:S02]  /*6080*/  IADD3 R24, P1, PT, R22, R24, RZ ;  /* 0x0000001816187210 */ /* 0x000fe40007f3e0ff */
[----:B------:R-:W4:Y:S04]  /*6090*/  LDG.E.64 R26, desc[UR36][R42.64+0x10] ;  /* 0x000010242a1a7981 */ /* 0x000f28000c1e1b00 */
[----:B------:R-:W4:Y:S01]  /*60a0*/  LDG.E.64 R28, desc[UR36][R22.64] ;  /* 0x00000024161c7981 */ /* 0x000f22000c1e1b00 */
[----:B------:R-:W-:-:S06]  /*60b0*/  IMAD.X R25, R23, 0x1, R25, P1 ;  /* 0x0000000117197824 */ /* 0x000fcc00008e0619 */
[----:B------:R-:W5:Y:S04]  /*60c0*/  LDG.E.64 R24, desc[UR36][R24.64] ;  /* 0x0000002418187981 */ /* 0x000f68000c1e1b00 */
[----:B------:R-:W5:Y:S01]  /*60d0*/  LDG.E.64 R22, desc[UR36][R42.64+0x18] ;  /* 0x000018242a167981 */ /* 0x000f62000c1e1b00 */
        /* <DEDUP_REMOVED lines=9> */
[----:B------:R-:W-:Y:S02]  /*6170*/  IMAD.IADD R7, R7, 0x1, R31 ;  /* 0x0000000107077824 */ /* 0x000fe400078e021f */
[----:B----4-:R-:W-:Y:S02]  /*6180*/  IMAD R29, R29, R26, RZ ;  /* 0x0000001a1d1d7224 */ /* 0x010fe400078e02ff */
[----:B------:R-:W-:-:S04]  /*6190*/  IMAD.WIDE.U32 R6, R26, R28, R6 ;  /* 0x0000001c1a067225 */ /* 0x000fc800078e0006 */
[----:B------:R-:W-:Y:S02]  /*61a0*/  IMAD R29, R27, R28, R29 ;  /* 0x0000001c1b1d7224 */ /* 0x000fe400078e021d */
[----:B-----5:R-:W-:Y:S02]  /*61b0*/  IMAD R25, R25, R22, RZ ;  /* 0x0000001619197224 */ /* 0x020fe400078e02ff */
[----:B------:R-:W-:Y:S02]  /*61c0*/  IMAD.IADD R7, R7, 0x1, R29 ;  /* 0x0000000107077824 */ /* 0x000fe400078e021d */
[-C--:B------:R-:W-:Y:S02]  /*61d0*/  IMAD R25, R23, R24.reuse, R25 ;  /* 0x0000001817197224 */ /* 0x080fe400078e0219 */
[----:B------:R-:W-:-:S04]  /*61e0*/  IMAD.WIDE.U32 R6, R22, R24, R6 ;  /* 0x0000001816067225 */ /* 0x000fc800078e0006 */
[----:B------:R-:W-:-:S07]  /*61f0*/  IMAD.IADD R7, R7, 0x1, R25 ;  /* 0x0000000107077824 */ /* 0x000fce00078e0219 */
.L_x_461:
        /* <DEDUP_REMOVED lines=9> */
[----:B------:R-:W0:Y:S01]  /*6290*/  LDCU.64 UR4, c[0x0][0x3a0] ;  /* 0x00007400ff0477ac */ /* 0x000e220008000a00 */
[-C--:B-1----:R-:W-:Y:S02]  /*62a0*/  IMAD R16, R41, R10.reuse, RZ ;  /* 0x0000000a29107224 */ /* 0x082fe400078e02ff */
[----:B------:R-:W-:Y:S01]  /*62b0*/  IMAD.MOV.U32 R12, RZ, RZ, R14 ;  /* 0x000000ffff0c7224 */ /* 0x000fe200078e000e */
[----:B------:R-:W1:Y:S01]  /*62c0*/  LDCU.64 UR6, c[0x0][0x388] ;  /* 0x00007100ff0677ac */ /* 0x000e620008000a00 */
[----:B------:R-:W-:Y:S02]  /*62d0*/  IMAD.MOV.U32 R13, RZ, RZ, R21 ;  /* 0x000000ffff0d7224 */ /* 0x000fe400078e0015 */
[C---:B------:R-:W-:Y:S02]  /*62e0*/  IMAD R23, R0.reuse, R11, R16 ;  /* 0x0000000b00177224 */ /* 0x040fe400078e0210 */
[----:B------:R-:W-:-:S04]  /*62f0*/  IMAD.WIDE.U32 R12, R0, R10, R12 ;  /* 0x0000000a000c7225 */ /* 0x000fc800078e000c */
[----:B------:R-:W-:Y:S01]  /*6300*/  IMAD.IADD R23, R13, 0x1, R23 ;  /* 0x000000010d177824 */ /* 0x000fe200078e0217 */
[----:B0-----:R-:W-:Y:S02]  /*6310*/  LEA R26, P1, R0, UR4, 0x3 ;  /* 0x00000004001a7c11 */ /* 0x001fe4000f8218ff */
[----:B-1----:R-:W-:Y:S02]  /*6320*/  LEA R28, P2, R12, UR6, 0x3 ;  /* 0x000000060c1c7c11 */ /* 0x002fe4000f8418ff */
        /* <DEDUP_REMOVED lines=18> */
.L_x_462:
[----:B------:R-:W-:Y:S05]  /*6450*/  @P0 BRA `(.L_x_458) ;  /* 0x0000000000480947 */ /* 0x000fea0003800000 */
[----:B------:R-:W2:Y:S01]  /*6460*/  LDCU.64 UR4, c[0x0][0x3a0] ;  /* 0x00007400ff0477ac */ /* 0x000ea20008000a00 */
[-C--:B-1----:R-:W-:Y:S02]  /*6470*/  IMAD R15, R41, R10.reuse, RZ ;  /* 0x0000000a290f7224 */ /* 0x082fe400078e02ff */
[----:B------:R-:W-:Y:S01]  /*6480*/  IMAD.MOV.U32 R12, RZ, RZ, R14 ;  /* 0x000000ffff0c7224 */ /* 0x000fe200078e000e */
[----:B------:R-:W1:Y:S01]  /*6490*/  LDCU.64 UR6, c[0x0][0x388] ;  /* 0x00007100ff0677ac */ /* 0x000e620008000a00 */
[----:B------:R-:W-:Y:S02]  /*64a0*/  IMAD.MOV.U32 R13, RZ, RZ, R21 ;  /* 0x000000ffff0d7224 */ /* 0x000fe400078e0015 */
[C---:B------:R-:W-:Y:S02]  /*64b0*/  IMAD R15, R0.reuse, R11, R15 ;  /* 0x0000000b000f7224 */ /* 0x040fe400078e020f */
[----:B------:R-:W-:-:S04]  /*64c0*/  IMAD.WIDE.U32 R12, R0, R10, R12 ;  /* 0x0000000a000c7225 */ /* 0x000fc800078e000c */
[----:B------:R-:W-:Y:S01]  /*64d0*/  IMAD.IADD R13, R13, 0x1, R15 ;  /* 0x000000010d0d7824 */ /* 0x000fe200078e020f */
[----:B--2---:R-:W-:Y:S02]  /*64e0*/  LEA R10, P0, R0, UR4, 0x3 ;  /* 0x00000004000a7c11 */ /* 0x004fe4000f8018ff */
[----:B-1----:R-:W-:Y:S02]  /*64f0*/  LEA R14, P1, R12, UR6, 0x3 ;  /* 0x000000060c0e7c11 */ /* 0x002fe4000f8218ff */
        /* <DEDUP_REMOVED lines=8> */
.L_x_458:
[----:B------:R-:W-:Y:S05]  /*6580*/  BSYNC.RECONVERGENT B0 ;  /* 0x0000000000007941 */ /* 0x000fea0003800200 */
.L_x_457:
[----:B------:R-:W-:Y:S01]  /*6590*/  VIADD R0, R17, 0x180 ;  /* 0x0000018011007836 */ /* 0x000fe20000000000 */
[----:B------:R-:W-:Y:S04]  /*65a0*/  BSSY.RECONVERGENT B0, `(.L_x_444) ;  /* 0x00000d9000007945 */ /* 0x000fe80003800200 */
[----:B------:R-:W-:-:S13]  /*65b0*/  ISETP.GE.AND P0, PT, R0, R3, PT ;  /* 0x000000030000720c */ /* 0x000fda0003f06270 */
[----:B------:R-:W-:Y:S05]  /*65c0*/  @P0 BRA `(.L_x_463) ;  /* 0x0000000c00580947 */ /* 0x000fea0003800000 */
[----:B-1----:R-:W1:Y:S01]  /*65d0*/  LDC.64 R10, c[0x0][0x398] ;  /* 0x0000e600ff0a7b82 */ /* 0x002e620000000a00 */
        /* <DEDUP_REMOVED lines=27> */
.L_x_465:
[----:B0-----:R-:W-:Y:S01]  /*6790*/  IMAD.MOV.U32 R26, RZ, RZ, R0 ;  /* 0x000000ffff1a7224 */ /* 0x001fe200078e0000 */
[----:B------:R-:W2:Y:S01]  /*67a0*/  LDG.E.64 R28, desc[UR36][R20.64+-0x20] ;  /* 0xffffe024141c7981 */ /* 0x000ea2000c1e1b00 */
[----:B------:R-:W-:Y:S01]  /*67b0*/  IMAD.MOV.U32 R27, RZ, RZ, R3 ;  /* 0x000000ffff1b7224 */ /* 0x000fe200078e0003 */
[----:B------:R-:W-:Y:S02]  /*67c0*/  IADD3 R32, P0, PT, R0, R19, RZ ;  /* 0x0000001300207210 */ /* 0x000fe40007f1e0ff */
[----:B------:R-:W3:Y:S04]  /*67d0*/  LDG.E.64 R22, desc[UR36][R20.64+-0x18] ;  /* 0xffffe82414167981 */ /* 0x000ee8000c1e1b00 */
[----:B------:R-:W2:Y:S01]  /*67e0*/  LDG.E.64 R26, desc[UR36][R26.64] ;  /* 0x000000241a1a7981 */ /* 0x000ea2000c1e1b00 */
[----:B------:R-:W-:-:S05]  /*67f0*/  IMAD.X R33, R3, 0x1, R11, P0 ;  /* 0x0000000103217824 */ /* 0x000fca00000e060b */
[----:B------:R0:W3:Y:S01]  /*6800*/  LDG.E.64 R24, desc[UR36][R32.64] ;  /* 0x0000002420187981 */ /* 0x0000e2000c1e1b00 */
[----:B------:R-:W-:-:S05]  /*6810*/  IADD3 R34, P0, PT, R32, R19, RZ ;  /* 0x0000001320227210 */ /* 0x000fca0007f1e0ff */
[----:B------:R-:W-:Y:S02]  /*6820*/  IMAD.X R35, R33, 0x1, R11, P0 ;  /* 0x0000000121237824 */ /* 0x000fe400000e060b */
[----:B--2---:R-:W-:Y:S02]  /*6830*/  IMAD R39, R27, R28, RZ ;  /* 0x0000001c1b277224 */ /* 0x004fe400078e02ff */
[-C--:B------:R-:W-:Y:S01]  /*6840*/  IMAD.WIDE.U32 R30, R28, R26.reuse, R8 ;  /* 0x0000001a1c1e7225 */ /* 0x080fe200078e0008 */
[-C--:B------:R-:W-:Y:S01]  /*6850*/  IADD3 R28, P0, PT, R34, R19.reuse, RZ ;  /* 0x00000013221c7210 */ /* 0x080fe20007f1e0ff */
[----:B------:R-:W2:Y:S02]  /*6860*/  LDG.E.64 R8, desc[UR36][R20.64+-0x10] ;  /* 0xfffff02414087981 */ /* 0x000ea4000c1e1b00 */
[----:B------:R-:W-:Y:S02]  /*6870*/  IMAD R39, R29, R26, R39 ;  /* 0x0000001a1d277224 */ /* 0x000fe400078e0227 */
[----:B------:R-:W2:Y:S01]  /*6880*/  LDG.E.64 R26, desc[UR36][R34.64] ;  /* 0x00000024221a7981 */ /* 0x000ea2000c1e1b00 */
[----:B------:R-:W-:Y:S01]  /*6890*/  IMAD.X R29, R35, 0x1, R11, P0 ;  /* 0x00000001231d7824 */ /* 0x000fe200000e060b */
[----:B0-----:R-:W-:Y:S01]  /*68a0*/  IADD3 R32, P0, PT, R28, R19, RZ ;  /* 0x000000131c207210 */ /* 0x001fe20007f1e0ff */
[----:B------:R-:W-:-:S02]  /*68b0*/  IMAD.IADD R31, R31, 0x1, R39 ;  /* 0x000000011f1f7824 */ /* 0x000fc400078e0227 */
[----:B------:R-:W4:Y:S01]  /*68c0*/  LDG.E.64 R38, desc[UR36][R20.64+-0x8] ;  /* 0xfffff82414267981 */ /* 0x000f22000c1e1b00 */
[----:B---3--:R-:W-:-:S03]  /*68d0*/  IMAD R25, R25, R22, RZ ;  /* 0x0000001619197224 */ /* 0x008fc600078e02ff */
[----:B------:R-:W4:Y:S01]  /*68e0*/  LDG.E.64 R34, desc[UR36][R28.64] ;  /* 0x000000241c227981 */ /* 0x000f22000c1e1b00 */
[----:B------:R-:W-:Y:S02]  /*68f0*/  IMAD.X R33, R29, 0x1, R11, P0 ;  /* 0x000000011d217824 */ /* 0x000fe400000e060b */
[-C--:B------:R-:W-:Y:S02]  /*6900*/  IMAD R25, R23, R24.reuse, R25 ;  /* 0x0000001817197224 */ /* 0x080fe400078e0219 */
[----:B------:R-:W-:Y:S02]  /*6910*/  IMAD.WIDE.U32 R22, R22, R24, R30 ;  /* 0x0000001816167225 */ /* 0x000fe400078e001e */
[----:B------:R0:W3:Y:S04]  /*6920*/  LDG.E.64 R30, desc[UR36][R32.64] ;  /* 0x00000024201e7981 */ /* 0x0000e8000c1e1b00 */
[----:B------:R-:W3:Y:S01]  /*6930*/  LDG.E.64 R28, desc[UR36][R20.64] ;  /* 0x00000024141c7981 */ /* 0x000ee2000c1e1b00 */
[----:B------:R-:W-:-:S02]  /*6940*/  IMAD.IADD R23, R23, 0x1, R25 ;  /* 0x0000000117177824 */ /* 0x000fc400078e0219 */
[----:B--2---:R-:W-:-:S04]  /*6950*/  IMAD R25, R27, R8, RZ ;  /* 0x000000081b197224 */ /* 0x004fc800078e02ff */
[-C--:B------:R-:W-:Y:S02]  /*6960*/  IMAD R25, R9, R26.reuse, R25 ;  /* 0x0000001a09197224 */ /* 0x080fe400078e0219 */
[----:B------:R-:W-:Y:S01]  /*6970*/  IMAD.WIDE.U32 R8, R8, R26, R22 ;  /* 0x0000001a08087225 */ /* 0x000fe200078e0016 */
[-C--:B------:R-:W-:Y:S01]  /*6980*/  IADD3 R22, P0, PT, R32, R19.reuse, RZ ;  /* 0x0000001320167210 */ /* 0x080fe20007f1e0ff */
[----:B------:R-:W2:Y:S02]  /*6990*/  LDG.E.64 R26, desc[UR36][R20.64+0x8] ;  /* 0x00000824141a7981 */ /* 0x000ea4000c1e1b00 */
[----:B------:R-:W-:Y:S02]  /*69a0*/  IMAD.IADD R9, R9, 0x1, R25 ;  /* 0x0000000109097824 */ /* 0x000fe400078e0219 */
[----:B----4-:R-:W-:Y:S02]  /*69b0*/  IMAD R25, R35, R38, RZ ;  /* 0x0000002623197224 */ /* 0x010fe400078e02ff */
[----:B------:R-:W-:Y:S01]  /*69c0*/  IMAD.X R23, R33, 0x1, R11, P0 ;  /* 0x0000000121177824 */ /* 0x000fe200000e060b */
[----:B0-----:R-:W-:Y:S01]  /*69d0*/  IADD3 R32, P0, PT, R22, R19, RZ ;  /* 0x0000001316207210 */ /* 0x001fe20007f1e0ff */
[----:B------:R-:W-:-:S02]  /*69e0*/  IMAD R33, R39, R34, R25 ;  /* 0x0000002227217224 */ /* 0x000fc400078e0219 */
[----:B------:R-:W-:Y:S01]  /*69f0*/  IMAD.WIDE.U32 R8, R38, R34, R8 ;  /* 0x0000002226087225 */ /* 0x000fe200078e0008 */
[----:B------:R-:W2:Y:S03]  /*6a00*/  LDG.E.64 R24, desc[UR36][R22.64] ;  /* 0x0000002416187981 */ /* 0x000ea6000c1e1b00 */
[----:B------:R-:W-:Y:S02]  /*6a10*/  IMAD.IADD R9, R9, 0x1, R33 ;  /* 0x0000000109097824 */ /* 0x000fe400078e0221 */
[----:B---3--:R-:W-:Y:S02]  /*6a20*/  IMAD R35, R31, R28, RZ ;  /* 0x0000001c1f237224 */ /* 0x008fe400078e02ff */
[----:B------:R-:W-:Y:S01]  /*6a30*/  IMAD.X R33, R23, 0x1, R11, P0 ;  /* 0x0000000117217824 */ /* 0x000fe200000e060b */
[----:B------:R-:W-:Y:S01]  /*6a40*/  IADD3 R38, P0, PT, R32, R19, RZ ;  /* 0x0000001320267210 */ /* 0x000fe20007f1e0ff */
[-C--:B------:R-:W-:Y:S01]  /*6a50*/  IMAD R35, R29, R30.reuse, R35 ;  /* 0x0000001e1d237224 */ /* 0x080fe200078e0223 */
[----:B------:R-:W3:Y:S01]  /*6a60*/  LDG.E.64 R22, desc[UR36][R20.64+0x18] ;  /* 0x0000182414167981 */ /* 0x000ee2000c1e1b00 */
[----:B------:R-:W-:-:S03]  /*6a70*/  IMAD.WIDE.U32 R8, R28, R30, R8 ;  /* 0x0000001e1c087225 */ /* 0x000fc600078e0008 */
[----:B------:R0:W4:Y:S01]  /*6a80*/  LDG.E.64 R30, desc[UR36][R20.64+0x10] ;  /* 0x00001024141e7981 */ /* 0x000122000c1e1b00 */
[----:B------:R-:W-:-:S03]  /*6a90*/  IMAD.X R39, R33, 0x1, R11, P0 ;  /* 0x0000000121277824 */ /* 0x000fc600000e060b */
[----:B------:R-:W4:Y:S04]  /*6aa0*/  LDG.E.64 R28, desc[UR36][R32.64] ;  /* 0x00000024201c7981 */ /* 0x000f28000c1e1b00 */
[----:B------:R-:W3:Y:S01]  /*6ab0*/  LDG.E.64 R38, desc[UR36][R38.64] ;  /* 0x0000002426267981 */ /* 0x000ee2000c1e1b00 */
[----:B------:R-:W-:Y:S01]  /*6ac0*/  IMAD.IADD R9, R9, 0x1, R35 ;  /* 0x0000000109097824 */ /* 0x000fe200078e0223 */
        /* <DEDUP_REMOVED lines=10> */
[----:B------:R-:W-:-:S04]  /*6b70*/  IMAD R25, R27, R24, R25 ;  /* 0x000000181b197224 */ /* 0x000fc800078e0219 */
[----:B------:R-:W-:Y:S02]  /*6b80*/  IMAD.IADD R9, R9, 0x1, R25 ;  /* 0x0000000109097824 */ /* 0x000fe400078e0219 */
[----:B----4-:R-:W-:Y:S02]  /*6b90*/  IMAD R25, R29, R30, RZ ;  /* 0x0000001e1d197224 */ /* 0x010fe400078e02ff */
[----:B------:R-:W-:-:S04]  /*6ba0*/  IMAD.WIDE.U32 R8, R30, R28, R8 ;  /* 0x0000001c1e087225 */ /* 0x000fc800078e0008 */
[----:B------:R-:W-:-:S04]  /*6bb0*/  IMAD R25, R31, R28, R25 ;  /* 0x0000001c1f197224 */ /* 0x000fc800078e0219 */
[----:B------:R-:W-:Y:S02]  /*6bc0*/  IMAD.IADD R9, R9, 0x1, R25 ;  /* 0x0000000109097824 */ /* 0x000fe400078e0219 */
[----:B---3--:R-:W-:Y:S02]  /*6bd0*/  IMAD R25, R39, R22, RZ ;  /* 0x0000001627197224 */ /* 0x008fe400078e02ff */
[----:B------:R-:W-:-:S04]  /*6be0*/  IMAD.WIDE.U32 R8, R22, R38, R8 ;  /* 0x0000002616087225 */ /* 0x000fc800078e0008 */
[----:B------:R-:W-:-:S04]  /*6bf0*/  IMAD R25, R23, R38, R25 ;  /* 0x0000002617197224 */ /* 0x000fc800078e0219 */
[----:B------:R-:W-:Y:S01]  /*6c00*/  IMAD.IADD R9, R9, 0x1, R25 ;  /* 0x0000000109097824 */ /* 0x000fe200078e0219 */
[----:B------:R-:W-:Y:S06]  /*6c10*/  @P0 BRA `(.L_x_465) ;  /* 0xfffffff800dc0947 */ /* 0x000fec000383ffff */
[----:B------:R-:W-:Y:S05]  /*6c20*/  BSYNC.RECONVERGENT B1 ;  /* 0x0000000000017941 */ /* 0x000fea0003800200 */
.L_x_464:
[----:B------:R-:W-:-:S04]  /*6c30*/  LOP3.LUT R3, R10, 0x7, RZ, 0xc0, !PT ;  /* 0x000000070a037812 */ /* 0x000fc800078ec0ff */
[----:B------:R-:W-:-:S04]  /*6c40*/  ISETP.NE.U32.AND P0, PT, R3, RZ, PT ;  /* 0x000000ff0300720c */ /* 0x000fc80003f05070 */
[----:B------:R-:W-:-:S13]  /*6c50*/  ISETP.NE.AND.EX P0, PT, RZ, RZ, PT, P0 ;  /* 0x000000ffff00720c */ /* 0x000fda0003f05300 */
[----:B------:R-:W-:Y:S05]  /*6c60*/  @!P0 BRA `(.L_x_463) ;  /* 0x0000000400b08947 */ /* 0x000fea0003800000 */
[----:B------:R-:W1:Y:S01]  /*6c70*/  LDC.64 R18, c[0x0][0x3a8] ;  /* 0x0000ea00ff127b82 */ /* 0x000e620000000a00 */
[----:B------:R-:W-:Y:S02]  /*6c80*/  ISETP.GE.U32.AND P0, PT, R3, 0x4, PT ;  /* 0x000000040300780c */ /* 0x000fe40003f06070 */
        /* <DEDUP_REMOVED lines=8> */
[----:B------:R-:W1:Y:S01]  /*6d10*/  LDCU.64 UR6, c[0x0][0x388] ;  /* 0x00007100ff0677ac */ /* 0x000e620008000a00 */
[C---:B------:R-:W-:Y:S02]  /*6d20*/  IMAD R3, R16.reuse, R19, R3 ;  /* 0x0000001310037224 */ /* 0x040fe400078e0203 */
[----:B------:R-:W-:-:S04]  /*6d30*/  IMAD.WIDE.U32 R20, R16, R18, R14 ;  /* 0x0000001210147225 */ /* 0x000fc800078e000e */
[----:B------:R-:W-:Y:S02]  /*6d40*/  IMAD.IADD R3, R21, 0x1, R3 ;  /* 0x0000000115037824 */ /* 0x000fe400078e0203 */
[----:B0-----:R-:W-:-:S04]  /*6d50*/  IMAD.WIDE.U32 R26, R18, 0x8, RZ ;  /* 0x00000008121a7825 */ /* 0x001fc800078e00ff */
[----:B------:R-:W-:Y:S01]  /*6d60*/  IMAD.SHL.U32 R11, R19, 0x8, RZ ;  /* 0x00000008130b7824 */ /* 0x000fe200078e00ff */
[----:B--2---:R-:W-:-:S03]  /*6d70*/  LEA R38, P1, R16, UR4, 0x3 ;  /* 0x0000000410267c11 */ /* 0x004fc6000f8218ff */
[----:B------:R-:W-:Y:S01]  /*6d80*/  IMAD.IADD R11, R27, 0x1, R11 ;  /* 0x000000011b0b7824 */ /* 0x000fe200078e020b */
[----:B-1----:R-:W-:Y:S02]  /*6d90*/  LEA R42, P2, R20, UR6, 0x3 ;  /* 0x00000006142a7c11 */ /* 0x002fe4000f8418ff */
        /* <DEDUP_REMOVED lines=19> */
[----:B------:R-:W-:-:S04]  /*6ed0*/  IMAD.WIDE.U32 R8, R34, R32, R8 ;  /* 0x0000002022087225 */ /* 0x000fc800078e0008 */
[----:B------:R-:W-:-:S04]  /*6ee0*/  IMAD R3, R35, R32, R3 ;  /* 0x0000002023037224 */ /* 0x000fc800078e0203 */
[----:B------:R-:W-:Y:S02]  /*6ef0*/  IMAD.IADD R9, R9, 0x1, R3 ;  /* 0x0000000109097824 */ /* 0x000fe400078e0203 */
[----:B---3--:R-:W-:Y:S02]  /*6f00*/  IMAD R3, R23, R20, RZ ;  /* 0x0000001417037224 */ /* 0x008fe400078e02ff */
[----:B------:R-:W-:-:S04]  /*6f10*/  IMAD.WIDE.U32 R8, R20, R22, R8 ;  /* 0x0000001614087225 */ /* 0x000fc800078e0008 */
[----:B------:R-:W-:-:S04]  /*6f20*/  IMAD R3, R21, R22, R3 ;  /* 0x0000001615037224 */ /* 0x000fc800078e0203 */
[----:B------:R-:W-:Y:S02]  /*6f30*/  IMAD.IADD R9, R9, 0x1, R3 ;  /* 0x0000000109097824 */ /* 0x000fe400078e0203 */
[----:B----4-:R-:W-:-:S04]  /*6f40*/  IMAD R3, R31, R28, RZ ;  /* 0x0000001c1f037224 */ /* 0x010fc800078e02ff */
[-C--:B------:R-:W-:Y:S02]  /*6f50*/  IMAD R3, R29, R30.reuse, R3 ;  /* 0x0000001e1d037224 */ /* 0x080fe400078e0203 */
[----:B------:R-:W-:-:S04]  /*6f60*/  IMAD.WIDE.U32 R28, R28, R30, R8 ;  /* 0x0000001e1c1c7225 */ /* 0x000fc800078e0008 */
[----:B-----5:R-:W-:Y:S02]  /*6f70*/  IMAD R9, R27, R42, RZ ;  /* 0x0000002a1b097224 */ /* 0x020fe400078e02ff */
[----:B------:R-:W-:Y:S02]  /*6f80*/  IMAD.IADD R29, R29, 0x1, R3 ;  /* 0x000000011d1d7824 */ /* 0x000fe400078e0203 */
[-C--:B------:R-:W-:Y:S02]  /*6f90*/  IMAD R3, R43, R26.reuse, R9 ;  /* 0x0000001a2b037224 */ /* 0x080fe400078e0209 */
[----:B------:R-:W-:-:S04]  /*6fa0*/  IMAD.WIDE.U32 R8, R42, R26, R28 ;  /* 0x0000001a2a087225 */ /* 0x000fc800078e001c */
[----:B------:R-:W-:-:S07]  /*6fb0*/  IMAD.IADD R9, R9, 0x1, R3 ;  /* 0x0000000109097824 */ /* 0x000fce00078e0203 */
.L_x_466:
        /* <DEDUP_REMOVED lines=37> */
.L_x_467:
[----:B------:R-:W-:Y:S05]  /*7210*/  @P0 BRA `(.L_x_463) ;  /* 0x0000000000440947 */ /* 0x000fea0003800000 */
[----:B------:R-:W2:Y:S01]  /*7220*/  LDCU.64 UR4, c[0x0][0x3a0] ;  /* 0x00007400ff0477ac */ /* 0x000ea20008000a00 */
[-C--:B-1----:R-:W-:Y:S02]  /*7230*/  IMAD R0, R41, R18.reuse, RZ ;  /* 0x0000001229007224 */ /* 0x082fe400078e02ff */
[----:B------:R-:W-:Y:S01]  /*7240*/  IMAD.MOV.U32 R13, RZ, RZ, R15 ;  /* 0x000000ffff0d7224 */ /* 0x000fe200078e000f */
[----:B------:R-:W1:Y:S01]  /*7250*/  LDCU.64 UR6, c[0x0][0x388] ;  /* 0x00007100ff0677ac */ /* 0x000e620008000a00 */
        /* <DEDUP_REMOVED lines=13> */
.L_x_463:
[----:B------:R-:W-:Y:S05]  /*7330*/  BSYNC.RECONVERGENT B0 ;  /* 0x0000000000007941 */ /* 0x000fea0003800200 */
.L_x_444:
[----:B------:R-:W2:Y:S01]  /*7340*/  LDC R3, c[0x0][0x380] ;  /* 0x0000e000ff037b82 */ /* 0x000ea20000000800 */
[----:B------:R-:W-:Y:S04]  /*7350*/  BSSY.RECONVERGENT B7, `(.L_x_468) ;  /* 0x00002be000077945 */ /* 0x000fe80003800200 */
[----:B------:R-:W-:Y:S01]  /*7360*/  BSSY.RELIABLE B6, `(.L_x_469) ;  /* 0x00001d8000067945 */ /* 0x000fe20003800100 */
[----:B-----5:R-:W-:Y:S02]  /*7370*/  IMAD.MOV.U32 R22, RZ, RZ, R6 ;  /* 0x000000ffff167224 */ /* 0x020fe400078e0006 */
[----:B------:R-:W-:Y:S02]  /*7380*/  IMAD.MOV.U32 R23, RZ, RZ, R7 ;  /* 0x000000ffff177224 */ /* 0x000fe400078e0007 */
[----:B-1----:R-:W-:Y:S01]  /*7390*/  IMAD.MOV.U32 R18, RZ, RZ, R8 ;  /* 0x000000ffff127224 */ /* 0x002fe200078e0008 */
[----:B------:R-:W1:Y:S01]  /*73a0*/  LDC.U8 R24, c[0x0][0x3d4] ;  /* 0x0000f500ff187b82 */ /* 0x000e620000000000 */
[----:B------:R-:W-:-:S02]  /*73b0*/  IMAD.MOV.U32 R19, RZ, RZ, R9 ;  /* 0x000000ffff137224 */ /* 0x000fc400078e0009 */
[----:B------:R-:W-:Y:S02]  /*73c0*/  IMAD.MOV.U32 R6, RZ, RZ, R4 ;  /* 0x000000ffff067224 */ /* 0x000fe400078e0004 */
[----:B------:R-:W-:Y:S02]  /*73d0*/  IMAD.MOV.U32 R7, RZ, RZ, R5 ;  /* 0x000000ffff077224 */ /* 0x000fe400078e0005 */
[----:B--2---:R-:W-:-:S05]  /*73e0*/  IMAD R16, R2, -0x200, R3 ;  /* 0xfffffe0002107824 */ /* 0x004fca00078e0203 */
[----:B------:R-:W-:-:S13]  /*73f0*/  ISETP.GE.AND P0, PT, R17, R16, PT ;  /* 0x000000101100720c */ /* 0x000fda0003f06270 */
[----:B-1----:R-:W-:Y:S05]  /*7400*/  @P0 BRA `(.L_x_470) ;  /* 0x0000001c00280947 */ /* 0x002fea0003800000 */
[----:B------:R-:W1:Y:S01]  /*7410*/  LDCU UR4, c[0x0][0x3d8] ;  /* 0x00007b00ff0477ac */ /* 0x000e620008000800 */
[----:B------:R-:W2:Y:S01]  /*7420*/  LDC.64 R4, c[0x0][0x3b8] ;  /* 0x0000ee00ff047b82 */ /* 0x000ea20000000a00 */
[----:B------:R-:W-:Y:S01]  /*7430*/  IMAD R0, R2, 0x200, R17 ;  /* 0x0000020002007824 */ /* 0x000fe200078e0211 */
[----:B------:R-:W-:-:S03]  /*7440*/  PRMT R8, R24, 0x9910, RZ ;  /* 0x0000991018087816 */ /* 0x000fc600000000ff */
[----:B-1----:R-:W-:Y:S02]  /*7450*/  IMAD R3, R0, UR4, RZ ;  /* 0x0000000400037c24 */ /* 0x002fe4000f8e02ff */
[----:B------:R-:W-:-:S05]  /*7460*/  IMAD.MOV.U32 R0, RZ, RZ, R8 ;  /* 0x000000ffff007224 */ /* 0x000fca00078e0008 */
[----:B------:R-:W-:Y:S02]  /*7470*/  ISETP.GT.AND P0, PT, R0, 0x9, PT ;  /* 0x000000090000780c */ /* 0x000fe40003f04270 */
[----:B--2---:R-:W-:-:S05]  /*7480*/  IADD3 R4, P1, PT, R3, R4, RZ ;  /* 0x0000000403047210 */ /* 0x004fca0007f3e0ff */
[----:B------:R-:W-:-:S06]  /*7490*/  IMAD.X R5, RZ, RZ, R5, P1 ;  /* 0x000000ffff057224 */ /* 0x000fcc00008e0605 */
[----:B------:R-:W-:Y:S05]  /*74a0*/  @P0 BRA `(.L_x_471) ;  /* 0x0000000000dc0947 */ /* 0x000fea0003800000 */
[----:B------:R-:W-:-:S13]  /*74b0*/  ISETP.GT.AND P0, PT, R0, 0x4, PT ;  /* 0x000000040000780c */ /* 0x000fda0003f04270 */
[----:B------:R-:W-:Y:S05]  /*74c0*/  @P0 BRA `(.L_x_472) ;  /* 0x0000000000580947 */ /* 0x000fea0003800000 */
[----:B------:R-:W-:-:S13]  /*74d0*/  ISETP.GT.AND P0, PT, R0, 0x1, PT ;  /* 0x000000010000780c */ /* 0x000fda0003f04270 */
[----:B------:R-:W-:Y:S05]  /*74e0*/  @P0 BRA `(.L_x_473) ;  /* 0x0000000000200947 */ /* 0x000fea0003800000 */
[----:B------:R-:W-:-:S13]  /*74f0*/  ISETP.NE.AND P0, PT, R24, RZ, PT ;  /* 0x000000ff1800720c */ /* 0x000fda0003f05270 */
[----:B------:R-:W-:Y:S05]  /*7500*/  @!P0 BRA `(.L_x_474) ;  /* 0x0000000000108947 */ /* 0x000fea0003800000 */
[----:B------:R-:W-:-:S13]  /*7510*/  ISETP.NE.AND P0, PT, R0, 0x1, PT ;  /* 0x000000010000780c */ /* 0x000fda0003f05270 */
[----:B------:R-:W-:Y:S05]  /*7520*/  @P0 BRA `(.L_x_475) ;  /* 0x0000000800b00947 */ /* 0x000fea0003800000 */
[----:B------:R1:W-:Y:S01]  /*7530*/  STG.E.U8 desc[UR36][R4.64], R6 ;  /* 0x0000000604007986 */ /* 0x0003e2000c101124 */
[----:B------:R-:W-:Y:S05]  /*7540*/  BRA `(.L_x_476) ;  /* 0x0000000c00387947 */ /* 0x000fea0003800000 */
.L_x_474:
[----:B------:R1:W-:Y:S01]  /*7550*/  STG.E.U8 desc[UR36][R4.64], R6 ;  /* 0x0000000604007986 */ /* 0x0003e2000c101124 */
[----:B------:R-:W-:Y:S05]  /*7560*/  BRA `(.L_x_476) ;  /* 0x0000000c00307947 */ /* 0x000fea0003800000 */
.L_x_473:
[----:B------:R-:W-:-:S13]  /*7570*/  ISETP.NE.AND P0, PT, R0, 0x2, PT ;  /* 0x000000020000780c */ /* 0x000fda0003f05270 */
[----:B------:R-:W-:Y:S05]  /*7580*/  @!P0 BRA `(.L_x_477) ;  /* 0x0000000000208947 */ /* 0x000fea0003800000 */
[----:B------:R-:W-:-:S13]  /*7590*/  ISETP.NE.AND P0, PT, R0, 0x3, PT ;  /* 0x000000030000780c */ /* 0x000fda0003f05270 */
[----:B------:R-:W-:Y:S05]  /*75a0*/  @!P0 BRA `(.L_x_478) ;  /* 0x0000000000108947 */ /* 0x000fea0003800000 */
[----:B------:R-:W-:-:S13]  /*75b0*/  ISETP.NE.AND P0, PT, R0, 0x4, PT ;  /* 0x000000040000780c */ /* 0x000fda0003f05270 */
[----:B------:R-:W-:Y:S05]  /*75c0*/  @P0 BRA `(.L_x_475) ;  /* 0x0000000800880947 */ /* 0x000fea0003800000 */
[----:B------:R1:W-:Y:S01]  /*75d0*/  STG.E.64 desc[UR36][R4.64], R6 ;  /* 0x0000000604007986 */ /* 0x0003e2000c101b24 */
[----:B------:R-:W-:Y:S05]  /*75e0*/  BRA `(.L_x_476) ;  /* 0x0000000c00107947 */ /* 0x000fea0003800000 */
.L_x_478:
[----:B------:R1:W-:Y:S01]  /*75f0*/  STG.E desc[UR36][R4.64], R6 ;  /* 0x0000000604007986 */ /* 0x0003e2000c101924 */
[----:B------:R-:W-:Y:S05]  /*7600*/  BRA `(.L_x_476) ;  /* 0x0000000c00087947 */ /* 0x000fea0003800000 */
.L_x_477:
[----:B------:R1:W-:Y:S01]  /*7610*/  STG.E.U16 desc[UR36][R4.64], R6 ;  /* 0x0000000604007986 */ /* 0x0003e2000c101524 */
[----:B------:R-:W-:Y:S05]  /*7620*/  BRA `(.L_x_476) ;  /* 0x0000000c00007947 */ /* 0x000fea0003800000 */
.L_x_472:
[----:B------:R-:W-:-:S13]  /*7630*/  ISETP.GT.AND P0, PT, R0, 0x6, PT ;  /* 0x000000060000780c */ /* 0x000fda0003f04270 */
[----:B------:R-:W-:Y:S05]  /*7640*/  @P0 BRA `(.L_x_479) ;  /* 0x00000000002c0947 */ /* 0x000fea0003800000 */
[----:B------:R-:W-:-:S13]  /*7650*/  ISETP.NE.AND P0, PT, R0, 0x5, PT ;  /* 0x000000050000780c */ /* 0x000fda0003f05270 */
[----:B------:R-:W-:Y:S05]  /*7660*/  @!P0 BRA `(.L_x_480) ;  /* 0x0000000000148947 */ /* 0x000fea0003800000 */
[----:B------:R-:W-:-:S13]  /*7670*/  ISETP.NE.AND P0, PT, R0, 0x6, PT ;  /* 0x000000060000780c */ /* 0x000fda0003f05270 */
[----:B------:R-:W-:Y:S05]  /*7680*/  @P0 BRA `(.L_x_475) ;  /* 0x0000000800580947 */ /* 0x000fea0003800000 */
[----:B------:R-:W1:Y:S02]  /*7690*/  I2F.S64 R7, R6 ;  /* 0x0000000600077312 */ /* 0x000e640000301400 */
[----:B-1----:R1:W-:Y:S01]  /*76a0*/  STG.E desc[UR36][R4.64], R7 ;  /* 0x0000000704007986 */ /* 0x0023e2000c101924 */
[----:B------:R-:W-:Y:S05]  /*76b0*/  BRA `(.L_x_476) ;  /* 0x0000000800dc7947 */ /* 0x000fea0003800000 */
.L_x_480:
[----:B------:R-:W1:Y:S02]  /*76c0*/  I2F.S64 R0, R6 ;  /* 0x0000000600007312 */ /* 0x000e640000301400 */
[----:B-1----:R-:W-:-:S05]  /*76d0*/  F2FP.F16.F32.PACK_AB R0, RZ, R0 ;  /* 0x00000000ff00723e */ /* 0x002fca00000000ff */
[----:B------:R1:W-:Y:S01]  /*76e0*/  STG.E.U16 desc[UR36][R4.64], R0 ;  /* 0x0000000004007986 */ /* 0x0003e2000c101524 */
[----:B------:R-:W-:Y:S05]  /*76f0*/  BRA `(.L_x_476) ;  /* 0x0000000800cc7947 */ /* 0x000fea0003800000 */
.L_x_479:
[----:B------:R-:W-:-:S13]  /*7700*/  ISETP.NE.AND P0, PT, R0, 0x7, PT ;  /* 0x000000070000780c */ /* 0x000fda0003f05270 */
[----:B------:R-:W-:Y:S05]  /*7710*/  @!P0 BRA `(.L_x_481) ;  /* 0x0000000000348947 */ /* 0x000fea0003800000 */
[----:B------:R-:W-:-:S13]  /*7720*/  ISETP.NE.AND P0, PT, R0, 0x8, PT ;  /* 0x000000080000780c */ /* 0x000fda0003f05270 */
[----:B------:R-:W-:Y:S05]  /*7730*/  @!P0 BRA `(.L_x_482) ;  /* 0x0000000000188947 */ /* 0x000fea0003800000 */
[----:B------:R-:W-:-:S13]  /*7740*/  ISETP.NE.AND P0, PT, R0, 0x9, PT ;  /* 0x000000090000780c */ /* 0x000fda0003f05270 */
[----:B------:R-:W-:Y:S05]  /*7750*/  @P0 BRA `(.L_x_475) ;  /* 0x0000000800240947 */ /* 0x000fea0003800000 */
[----:B------:R-:W-:Y:S01]  /*7760*/  IMAD.MOV.U32 R9, RZ, RZ, RZ ;  /* 0x000000ffff097224 */ /* 0x000fe200078e00ff */
[----:B------:R-:W1:Y:S04]  /*7770*/  I2F.S64 R8, R6 ;  /* 0x0000000600087312 */ /* 0x000e680000301400 */
[----:B-1----:R1:W-:Y:S01]  /*7780*/  STG.E.64 desc[UR36][R4.64], R8 ;  /* 0x0000000804007986 */ /* 0x0023e2000c101b24 */
[----:B------:R-:W-:Y:S05]  /*7790*/  BRA `(.L_x_476) ;  /* 0x0000000800a47947 */ /* 0x000fea0003800000 */
.L_x_482:
[----:B------:R-:W1:Y:S02]  /*77a0*/  I2F.S64 R6, R6 ;  /* 0x0000000600067312 */ /* 0x000e640000301400 */
[----:B-1----:R-:W-:-:S04]  /*77b0*/  F2FP.F16.F32.PACK_AB R3, RZ, R6 ;  /* 0x00000006ff03723e */ /* 0x002fc800000000ff */
[----:B------:R-:W-:-:S05]  /*77c0*/  PRMT R3, R3, 0x5410, RZ ;  /* 0x0000541003037816 */ /* 0x000fca00000000ff */
[----:B------:R1:W-:Y:S01]  /*77d0*/  STG.E desc[UR36][R4.64], R3 ;  /* 0x0000000304007986 */ /* 0x0003e2000c101924 */
[----:B------:R-:W-:Y:S05]  /*77e0*/  BRA `(.L_x_476) ;  /* 0x0000000800907947 */ /* 0x000fea0003800000 */
.L_x_481:
[----:B------:R-:W1:Y:S02]  /*77f0*/  I2F.F64.S64 R6, R6 ;  /* 0x0000000600067312 */ /* 0x000e640000301c00 */
[----:B-1----:R1:W-:Y:S01]  /*7800*/  STG.E.64 desc[UR36][R4.64], R6 ;  /* 0x0000000604007986 */ /* 0x0023e2000c101b24 */
[----:B------:R-:W-:Y:S05]  /*7810*/  BRA `(.L_x_476) ;  /* 0x0000000800847947 */ /* 0x000fea0003800000 */
.L_x_471:
[----:B------:R-:W-:-:S13]  /*7820*/  ISETP.GT.AND P0, PT, R0, 0x18, PT ;  /* 0x000000180000780c */ /* 0x000fda0003f04270 */
[----:B------:R-:W-:Y:S05]  /*7830*/  @P0 BRA `(.L_x_483) ;  /* 0x0000000000f40947 */ /* 0x000fea0003800000 */
[----:B------:R-:W-:-:S13]  /*7840*/  ISETP.GT.AND P0, PT, R0, 0xe, PT ;  /* 0x0000000e0000780c */ /* 0x000fda0003f04270 */
[----:B------:R-:W-:Y:S05]  /*7850*/  @P0 BRA `(.L_x_484) ;  /* 0x0000000000340947 */ /* 0x000fea0003800000 */
[----:B------:R-:W-:-:S13]  /*7860*/  ISETP.NE.AND P0, PT, R0, 0xa, PT ;  /* 0x0000000a0000780c */ /* 0x000fda0003f05270 */
[----:B------:R-:W-:Y:S05]  /*7870*/  @!P0 BRA `(.L_x_485) ;  /* 0x00000000001c8947 */ /* 0x000fea0003800000 */
[----:B------:R-:W-:-:S13]  /*7880*/  ISETP.NE.AND P0, PT, R0, 0xb, PT ;  /* 0x0000000b0000780c */ /* 0x000fda0003f05270 */
[----:B------:R-:W-:Y:S05]  /*7890*/  @P0 BRA `(.L_x_475) ;  /* 0x0000000400d40947 */ /* 0x000fea0003800000 */
[----:B------:R-:W-:-:S04]  /*78a0*/  ISETP.NE.U32.AND P0, PT, R6, RZ, PT ;  /* 0x000000ff0600720c */ /* 0x000fc80003f05070 */
[----:B------:R-:W-:-:S04]  /*78b0*/  ISETP.NE.AND.EX P0, PT, R7, RZ, PT, P0 ;  /* 0x000000ff0700720c */ /* 0x000fc80003f05300 */
[----:B------:R-:W-:-:S05]  /*78c0*/  SEL R3, RZ, 0x1, !P0 ;  /* 0x00000001ff037807 */ /* 0x000fca0004000000 */
[----:B------:R1:W-:Y:S01]  /*78d0*/  STG.E.U8 desc[UR36][R4.64], R3 ;  /* 0x0000000304007986 */ /* 0x0003e2000c101124 */
[----:B------:R-:W-:Y:S05]  /*78e0*/  BRA `(.L_x_476) ;  /* 0x0000000800507947 */ /* 0x000fea0003800000 */
.L_x_485:
[----:B------:R-:W-:Y:S01]  /*78f0*/  CS2R R10, SRZ ;  /* 0x00000000000a7805 */ /* 0x000fe2000001ff00 */
[----:B------:R-:W1:Y:S04]  /*7900*/  I2F.F64.S64 R8, R6 ;  /* 0x0000000600087312 */ /* 0x000e680000301c00 */
[----:B-1----:R1:W-:Y:S01]  /*7910*/  STG.E.128 desc[UR36][R4.64], R8 ;  /* 0x0000000804007986 */ /* 0x0023e2000c101d24 */
[----:B------:R-:W-:Y:S05]  /*7920*/  BRA `(.L_x_476) ;  /* 0x0000000800407947 */ /* 0x000fea0003800000 */
.L_x_484:
[----:B------:R-:W-:-:S13]  /*7930*/  ISETP.NE.AND P0, PT, R0, 0xf, PT ;  /* 0x0000000f0000780c */ /* 0x000fda0003f05270 */
[----:B------:R-:W-:Y:S05]  /*7940*/  @!P0 BRA `(.L_x_486) ;  /* 0x0000000000a08947 */ /* 0x000fea0003800000 */
[----:B------:R-:W-:-:S13]  /*7950*/  ISETP.NE.AND P0, PT, R0, 0x17, PT ;  /* 0x000000170000780c */ /* 0x000fda0003f05270 */
[----:B------:R-:W-:Y:S05]  /*7960*/  @!P0 BRA `(.L_x_487) ;  /* 0x00000000004c8947 */ /* 0x000fea0003800000 */
[----:B------:R-:W-:-:S13]  /*7970*/  ISETP.NE.AND P0, PT, R0, 0x18, PT ;  /* 0x000000180000780c */ /* 0x000fda0003f05270 */
[----:B------:R-:W-:Y:S05]  /*7980*/  @P0 BRA `(.L_x_475) ;  /* 0x0000000400980947 */ /* 0x000fea0003800000 */
        /* <DEDUP_REMOVED lines=13> */
.L_x_489:
[----:B------:R-:W-:Y:S05]  /*7a60*/  BSYNC.RECONVERGENT B0 ;  /* 0x0000000000007941 */ /* 0x000fea0003800200 */
.L_x_488:
[----:B------:R-:W-:-:S05]  /*7a70*/  LOP3.LUT R9, R0, 0x80, R9, 0xf8, !PT ;  /* 0x0000008000097812 */ /* 0x000fca00078ef809 */
[----:B------:R1:W-:Y:S01]  /*7a80*/  STG.E.U8 desc[UR36][R4.64], R9 ;  /* 0x0000000904007986 */ /* 0x0003e2000c101124 */
[----:B------:R-:W-:Y:S05]  /*7a90*/  BRA `(.L_x_476) ;  /* 0x0000000400e47947 */ /* 0x000fea0003800000 */
.L_x_487:
        /* <DEDUP_REMOVED lines=15> */
.L_x_491:
[----:B------:R-:W-:Y:S05]  /*7b90*/  BSYNC.RECONVERGENT B0 ;  /* 0x0000000000007941 */ /* 0x000fea0003800200 */
.L_x_490:
[----:B------:R-:W-:-:S05]  /*7ba0*/  LOP3.LUT R9, R0, 0x80, R9, 0xf8, !PT ;  /* 0x0000008000097812 */ /* 0x000fca00078ef809 */
[----:B------:R1:W-:Y:S01]  /*7bb0*/  STG.E.U8 desc[UR36][R4.64], R9 ;  /* 0x0000000904007986 */ /* 0x0003e2000c101124 */
[----:B------:R-:W-:Y:S05]  /*7bc0*/  BRA `(.L_x_476) ;  /* 0x0000000400987947 */ /* 0x000fea0003800000 */
.L_x_486:
[----:B------:R-:W1:Y:S02]  /*7bd0*/  I2F.S64 R0, R6 ;  /* 0x0000000600007312 */ /* 0x000e640000301400 */
[----:B-1----:R-:W-:-:S05]  /*7be0*/  F2FP.BF16.F32.PACK_AB R0, RZ, R0 ;  /* 0x00000000ff00723e */ /* 0x002fca00000010ff */
[----:B------:R1:W-:Y:S01]  /*7bf0*/  STG.E.U16 desc[UR36][R4.64], R0 ;  /* 0x0000000004007986 */ /* 0x0003e2000c101524 */
[----:B------:R-:W-:Y:S05]  /*7c00*/  BRA `(.L_x_476) ;  /* 0x0000000400887947 */ /* 0x000fea0003800000 */
.L_x_483:
[----:B------:R-:W-:-:S13]  /*7c10*/  ISETP.GT.AND P0, PT, R0, 0x1b, PT ;  /* 0x0000001b0000780c */ /* 0x000fda0003f04270 */
[----:B------:R-:W-:Y:S05]  /*7c20*/  @P0 BRA `(.L_x_492) ;  /* 0x0000000000d80947 */ /* 0x000fea0003800000 */
[----:B------:R-:W-:-:S13]  /*7c30*/  ISETP.NE.AND P0, PT, R0, 0x19, PT ;  /* 0x000000190000780c */ /* 0x000fda0003f05270 */
[----:B------:R-:W-:Y:S05]  /*7c40*/  @!P0 BRA `(.L_x_493) ;  /* 0x0000000000748947 */ /* 0x000fea0003800000 */
[----:B------:R-:W-:-:S13]  /*7c50*/  ISETP.NE.AND P0, PT, R0, 0x1a, PT ;  /* 0x0000001a0000780c */ /* 0x000fda0003f05270 */
[----:B------:R-:W-:Y:S05]  /*7c60*/  @!P0 BRA `(.L_x_494) ;  /* 0x0000000000108947 */ /* 0x000fea0003800000 */
[----:B------:R-:W-:-:S13]  /*7c70*/  ISETP.NE.AND P0, PT, R0, 0x1b, PT ;  /* 0x0000001b0000780c */ /* 0x000fda0003f05270 */
[----:B------:R-:W-:Y:S05]  /*7c80*/  @P0 BRA `(.L_x_475) ;  /* 0x0000000000d80947 */ /* 0x000fea0003800000 */
[----:B------:R1:W-:Y:S01]  /*7c90*/  STG.E.U16 desc[UR36][R4.64], R6 ;  /* 0x0000000604007986 */ /* 0x0003e2000c101524 */
[----:B------:R-:W-:Y:S05]  /*7ca0*/  BRA `(.L_x_476) ;  /* 0x0000000400607947 */ /* 0x000fea0003800000 */
.L_x_494:
        /* <DEDUP_REMOVED lines=13> */
.L_x_497:
[----:B------:R-:W-:-:S04]  /*7d80*/  SHF.R.U32.HI R0, RZ, 0x14, R7 ;  /* 0x00000014ff007819 */ /* 0x000fc80000011607 */
[----:B------:R-:W-:-:S04]  /*7d90*/  LOP3.LUT R0, R0, 0x1, RZ, 0xc0, !PT ;  /* 0x0000000100007812 */ /* 0x000fc800078ec0ff */
[----:B------:R-:W-:-:S04]  /*7da0*/  IADD3 R0, PT, PT, R7, 0x487ffff, R0 ;  /* 0x0487ffff07007810 */ /* 0x000fc80007ffe000 */
[----:B------:R-:W-:-:S04]  /*7db0*/  SHF.R.U32.HI R0, RZ, 0x14, R0 ;  /* 0x00000014ff007819 */ /* 0x000fc80000011600 */
[----:B------:R-:W-:-:S07]  /*7dc0*/  LOP3.LUT R3, R0, 0xff, RZ, 0xc0, !PT ;  /* 0x000000ff00037812 */ /* 0x000fce00078ec0ff */
.L_x_498:
[----:B------:R-:W-:-:S04]  /*7dd0*/  SHF.R.U32.HI R0, RZ, 0x18, R7 ;  /* 0x00000018ff007819 */ /* 0x000fc80000011607 */
[----:B------:R-:W-:-:S07]  /*7de0*/  LOP3.LUT R0, R3, 0x80, R0, 0xf8, !PT ;  /* 0x0000008003007812 */ /* 0x000fce00078ef800 */
.L_x_496:
[----:B------:R-:W-:Y:S05]  /*7df0*/  BSYNC.RECONVERGENT B0 ;  /* 0x0000000000007941 */ /* 0x000fea0003800200 */
.L_x_495:
[----:B------:R4:W-:Y:S01]  /*7e00*/  STG.E.U8 desc[UR36][R4.64], R0 ;  /* 0x0000000004007986 */ /* 0x0009e2000c101124 */
[----:B------:R-:W-:Y:S05]  /*7e10*/  BRA `(.L_x_476) ;  /* 0x0000000400047947 */ /* 0x000fea0003800000 */
.L_x_493:
        /* <DEDUP_REMOVED lines=13> */
.L_x_501:
[----:B------:R-:W-:-:S04]  /*7ef0*/  SHF.R.U32.HI R0, RZ, 0x15, R7 ;  /* 0x00000015ff007819 */ /* 0x000fc80000011607 */
[----:B------:R-:W-:-:S04]  /*7f00*/  LOP3.LUT R0, R0, 0x1, RZ, 0xc0, !PT ;  /* 0x0000000100007812 */ /* 0x000fc800078ec0ff */
[----:B------:R-:W-:-:S04]  /*7f10*/  IADD3 R0, PT, PT, R7, 0x88fffff, R0 ;  /* 0x088fffff07007810 */ /* 0x000fc80007ffe000 */
[----:B------:R-:W-:-:S04]  /*7f20*/  SHF.R.U32.HI R0, RZ, 0x15, R0 ;  /* 0x00000015ff007819 */ /* 0x000fc80000011600 */
[----:B------:R-:W-:-:S07]  /*7f30*/  LOP3.LUT R3, R0, 0xff, RZ, 0xc0, !PT ;  /* 0x000000ff00037812 */ /* 0x000fce00078ec0ff */
.L_x_502:
[----:B------:R-:W-:-:S04]  /*7f40*/  SHF.R.U32.HI R0, RZ, 0x18, R7 ;  /* 0x00000018ff007819 */ /* 0x000fc80000011607 */
[----:B------:R-:W-:-:S07]  /*7f50*/  LOP3.LUT R0, R3, 0x80, R0, 0xf8, !PT ;  /* 0x0000008003007812 */ /* 0x000fce00078ef800 */
.L_x_500:
[----:B------:R-:W-:Y:S05]  /*7f60*/  BSYNC.RECONVERGENT B0 ;  /* 0x0000000000007941 */ /* 0x000fea0003800200 */
.L_x_499:
[----:B------:R1:W-:Y:S01]  /*7f70*/  STG.E.U8 desc[UR36][R4.64], R0 ;  /* 0x0000000004007986 */ /* 0x0003e2000c101124 */
[----:B------:R-:W-:Y:S05]  /*7f80*/  BRA `(.L_x_476) ;  /* 0x0000000000a87947 */ /* 0x000fea0003800000 */
.L_x_492:
[----:B------:R-:W-:-:S13]  /*7f90*/  ISETP.NE.AND P0, PT, R0, 0x1c, PT ;  /* 0x0000001c0000780c */ /* 0x000fda0003f05270 */
[----:B------:R-:W-:Y:S05]  /*7fa0*/  @!P0 BRA `(.L_x_503) ;  /* 0x00000000009c8947 */ /* 0x000fea0003800000 */
[----:B------:R-:W-:-:S13]  /*7fb0*/  ISETP.NE.AND P0, PT, R0, 0x1d, PT ;  /* 0x0000001d0000780c */ /* 0x000fda0003f05270 */
[----:B------:R-:W-:Y:S05]  /*7fc0*/  @!P0 BRA `(.L_x_504) ;  /* 0x00000000008c8947 */ /* 0x000fea0003800000 */
[----:B------:R-:W-:-:S13]  /*7fd0*/  ISETP.NE.AND P0, PT, R0, 0x2c, PT ;  /* 0x0000002c0000780c */ /* 0x000fda0003f05270 */
[----:B------:R-:W-:Y:S05]  /*7fe0*/  @!P0 BRA `(.L_x_505) ;  /* 0x0000000000448947 */ /* 0x000fea0003800000 */
.L_x_475:
[----:B------:R-:W-:Y:S01]  /*7ff0*/  MOV R0, 0x0 ;  /* 0x0000000000007802 */ /* 0x000fe20000000f00 */
[----:B------:R-:W1:Y:S01]  /*8000*/  LDCU.64 UR6, c[0x4][0xf8] ;  /* 0x01001f00ff0677ac */ /* 0x000e620008000a00 */
[----:B------:R-:W-:Y:S02]  /*8010*/  IMAD.MOV.U32 R8, RZ, RZ, 0x65 ;  /* 0x00000065ff087424 */ /* 0x000fe400078e00ff */
[----:B------:R2:W3:Y:S01]  /*8020*/  LDC.64 R14, c[0x4][R0] ;  /* 0x01000000000e7b82 */ /* 0x0004e20000000a00 */
[----:B------:R-:W4:Y:S01]  /*8030*/  LDCU.64 UR8, c[0x4][0x100] ;  /* 0x01002000ff0877ac */ /* 0x000f220008000a00 */
[----:B------:R-:W-:Y:S02]  /*8040*/  IMAD.MOV.U32 R12, RZ, RZ, 0x1 ;  /* 0x00000001ff0c7424 */ /* 0x000fe400078e00ff */
[----:B------:R-:W-:Y:S01]  /*8050*/  IMAD.MOV.U32 R13, RZ, RZ, RZ ;  /* 0x000000ffff0d7224 */ /* 0x000fe200078e00ff */
[----:B------:R-:W5:Y:S01]  /*8060*/  LDCU.64 UR4, c[0x4][0x10] ;  /* 0x01000200ff0477ac */ /* 0x000f620008000a00 */
[----:B-1----:R-:W-:-:S02]  /*8070*/  IMAD.U32 R4, RZ, RZ, UR6 ;  /* 0x00000006ff047e24 */ /* 0x002fc4000f8e00ff */
[----:B------:R-:W-:Y:S02]  /*8080*/  IMAD.U32 R5, RZ, RZ, UR7 ;  /* 0x00000007ff057e24 */ /* 0x000fe4000f8e00ff */
[----:B----4-:R-:W-:Y:S02]  /*8090*/  IMAD.U32 R6, RZ, RZ, UR8 ;  /* 0x00000008ff067e24 */ /* 0x010fe4000f8e00ff */
[----:B------:R-:W-:Y:S02]  /*80a0*/  IMAD.U32 R7, RZ, RZ, UR9 ;  /* 0x00000009ff077e24 */ /* 0x000fe4000f8e00ff */
[----:B-----5:R-:W-:Y:S02]  /*80b0*/  IMAD.U32 R10, RZ, RZ, UR4 ;  /* 0x00000004ff0a7e24 */ /* 0x020fe4000f8e00ff */
[----:B--2---:R-:W-:-:S07]  /*80c0*/  IMAD.U32 R11, RZ, RZ, UR5 ;  /* 0x00000005ff0b7e24 */ /* 0x004fce000f8e00ff */
[----:B------:R-:W-:-:S07]  /*80d0*/  LEPC R20, `(.L_x_506) ;  /* 0x000000001014794e */ /* 0x000fce0000000000 */
[----:B0--3--:R-:W-:Y:S05]  /*80e0*/  CALL.ABS.NOINC R14 ;  /* 0x000000000e007343 */ /* 0x009fea0003c00000 */
.L_x_506:
[----:B------:R-:W-:Y:S05]  /*80f0*/  BRA `(.L_x_476) ;  /* 0x00000000004c7947 */ /* 0x000fea0003800000 */
.L_x_505:
        /* <DEDUP_REMOVED lines=8> */
[----:B------:R-:W-:Y:S01]  /*8180*/  @P1 ISETP.EQ.U32.AND P2, PT, R0, 0x1, P0 ;  /* 0x000000010000180c */ /* 0x000fe20000742070 */
[----:B------:R-:W-:Y:S01]  /*8190*/  @P1 VIADD R0, R8, 0x1 ;  /* 0x0000000108001836 */ /* 0x000fe20000000000 */
[----:B------:R-:W-:Y:S02]  /*81a0*/  PLOP3.LUT P0, PT, PT, PT, PT, 0x80, 0x8 ;  /* 0x000000000008781c */ /* 0x000fe40003f0f070 */
[----:B------:R-:W-:-:S13]  /*81b0*/  @P1 PLOP3.LUT P0, PT, P2, PT, PT, 0x80, 0x8 ;  /* 0x000000000008181c */ /* 0x000fda000170f070 */
[----:B------:R-:W-:-:S04]  /*81c0*/  @!P0 IMAD.MOV R0, RZ, RZ, R8 ;  /* 0x000000ffff008224 */ /* 0x000fc800078e0208 */
[----:B------:R-:W-:-:S05]  /*81d0*/  @P1 IMAD.MOV.U32 R3, RZ, RZ, R0 ;  /* 0x000000ffff031224 */ /* 0x000fca00078e0000 */
[----:B------:R3:W-:Y:S01]  /*81e0*/  STG.E.U8 desc[UR36][R4.64], R3 ;  /* 0x0000000304007986 */ /* 0x0007e2000c101124 */
[----:B------:R-:W-:Y:S05]  /*81f0*/  BRA `(.L_x_476) ;  /* 0x00000000000c7947 */ /* 0x000fea0003800000 */
.L_x_504:
[----:B------:R2:W-:Y:S01]  /*8200*/  STG.E.64 desc[UR36][R4.64], R6 ;  /* 0x0000000604007986 */ /* 0x0005e2000c101b24 */
[----:B------:R-:W-:Y:S05]  /*8210*/  BRA `(.L_x_476) ;  /* 0x0000000000047947 */ /* 0x000fea0003800000 */
.L_x_503:
[----:B------:R1:W-:Y:S02]  /*8220*/  STG.E desc[UR36][R4.64], R6 ;  /* 0x0000000604007986 */ /* 0x0003e4000c101924 */
.L_x_476:
[----:B------:R-:W-:-:S05]  /*8230*/  VIADD R17, R17, 0x80 ;  /* 0x0000008011117836 */ /* 0x000fca0000000000 */
[----:B------:R-:W-:-:S13]  /*8240*/  ISETP.GE.AND P0, PT, R17, R16, PT ;  /* 0x000000101100720c */ /* 0x000fda0003f06270 */
[----:B------:R-:W-:Y:S05]  /*8250*/  @P0 BREAK.RELIABLE B6 ;  /* 0x0000000000060942 */ /* 0x000fea0003800100 */
[----:B------:R-:W-:Y:S05]  /*8260*/  @P0 BRA `(.L_x_507) ;  /* 0x0000001c00300947 */ /* 0x000fea0003800000 */
[----:B------:R-:W5:Y:S01]  /*8270*/  LDCU UR4, c[0x0][0x3d8] ;  /* 0x00007b00ff0477ac */ /* 0x000f620008000800 */
[----:B-1234-:R-:W1:Y:S01]  /*8280*/  LDC.64 R4, c[0x0][0x3b8] ;  /* 0x0000ee00ff047b82 */ /* 0x01ee620000000a00 */
[----:B------:R-:W-:Y:S01]  /*8290*/  IMAD R0, R2, 0x200, R17 ;  /* 0x0000020002007824 */ /* 0x000fe200078e0211 */
[----:B------:R-:W-:-:S03]  /*82a0*/  PRMT R6, R24, 0x9910, RZ ;  /* 0x0000991018067816 */ /* 0x000fc600000000ff */
[----:B-----5:R-:W-:Y:S02]  /*82b0*/  IMAD R3, R0, UR4, RZ ;  /* 0x0000000400037c24 */ /* 0x020fe4000f8e02ff */
[----:B------:R-:W-:-:S05]  /*82c0*/  IMAD.MOV.U32 R0, RZ, RZ, R6 ;  /* 0x000000ffff007224 */ /* 0x000fca00078e0006 */
[----:B------:R-:W-:Y:S02]  /*82d0*/  ISETP.GT.AND P1, PT, R0, 0x9, PT ;  /* 0x000000090000780c */ /* 0x000fe40003f24270 */
[----:B-1----:R-:W-:-:S05]  /*82e0*/  IADD3 R4, P0, PT, R3, R4, RZ ;  /* 0x0000000403047210 */ /* 0x002fca0007f1e0ff */
        /* <DEDUP_REMOVED lines=12> */
.L_x_511:
[----:B------:R1:W-:Y:S01]  /*83b0*/  STG.E.U8 desc[UR36][R4.64], R36 ;  /* 0x0000002404007986 */ /* 0x0003e2000c101124 */
[----:B------:R-:W-:Y:S05]  /*83c0*/  BRA `(.L_x_513) ;  /* 0x0000000c00347947 */ /* 0x000fea0003800000 */
.L_x_510:
        /* <DEDUP_REMOVED lines=8> */
.L_x_515:
[----:B------:R1:W-:Y:S01]  /*8450*/  STG.E desc[UR36][R4.64], R36 ;  /* 0x0000002404007986 */ /* 0x0003e2000c101924 */
[----:B------:R-:W-:Y:S05]  /*8460*/  BRA `(.L_x_513) ;  /* 0x0000000c000c7947 */ /* 0x000fea0003800000 */
.L_x_514:
[----:B------:R1:W-:Y:S01]  /*8470*/  STG.E.U16 desc[UR36][R4.64], R36 ;  /* 0x0000002404007986 */ /* 0x0003e2000c101524 */
[----:B------:R-:W-:Y:S05]  /*8480*/  BRA `(.L_x_513) ;  /* 0x0000000c00047947 */ /* 0x000fea0003800000 */
.L_x_509:
        /* <DEDUP_REMOVED lines=9> */
.L_x_517:
[----:B------:R-:W1:Y:S02]  /*8520*/  I2F.S64 R0, R36 ;  /* 0x0000002400007312 */ /* 0x000e640000301400 */
[----:B-1----:R-:W-:-:S05]  /*8530*/  F2FP.F16.F32.PACK_AB R0, RZ, R0 ;  /* 0x00000000ff00723e */ /* 0x002fca00000000ff */
[----:B------:R1:W-:Y:S01]  /*8540*/  STG.E.U16 desc[UR36][R4.64], R0 ;  /* 0x0000000004007986 */ /* 0x0003e2000c101524 */
[----:B------:R-:W-:Y:S05]  /*8550*/  BRA `(.L_x_513) ;  /* 0x0000000800d07947 */ /* 0x000fea0003800000 */
.L_x_516:
        /* <DEDUP_REMOVED lines=10> */
.L_x_519:
[----:B------:R-:W1:Y:S02]  /*8600*/  I2F.S64 R36, R36 ;  /* 0x0000002400247312 */ /* 0x000e640000301400 */
[----:B-1----:R-:W-:-:S04]  /*8610*/  F2FP.F16.F32.PACK_AB R3, RZ, R36 ;  /* 0x00000024ff03723e */ /* 0x002fc800000000ff */
[----:B------:R-:W-:-:S05]  /*8620*/  PRMT R3, R3, 0x5410, RZ ;  /* 0x0000541003037816 */ /* 0x000fca00000000ff */
[----:B------:R1:W-:Y:S01]  /*8630*/  STG.E desc[UR36][R4.64], R3 ;  /* 0x0000000304007986 */ /* 0x0003e2000c101924 */
[----:B------:R-:W-:Y:S05]  /*8640*/  BRA `(.L_x_513) ;  /* 0x0000000800947947 */ /* 0x000fea0003800000 */
.L_x_518:
[----:B------:R-:W1:Y:S02]  /*8650*/  I2F.F64.S64 R36, R36 ;  /* 0x0000002400247312 */ /* 0x000e640000301c00 */
[----:B-1----:R1:W-:Y:S01]  /*8660*/  STG.E.64 desc[UR36][R4.64], R36 ;  /* 0x0000002404007986 */ /* 0x0023e2000c101b24 */
[----:B------:R-:W-:Y:S05]  /*8670*/  BRA `(.L_x_513) ;  /* 0x0000000800887947 */ /* 0x000fea0003800000 */
.L_x_508:
[----:B------:R-:W-:-:S13]  /*8680*/  ISETP.GT.AND P0, PT, R0, 0x18, PT ;  /* 0x000000180000780c */ /* 0x000fda0003f04270 */
[----:B------:R-:W-:Y:S05]  /*8690*/  @!P0 BRA `(.L_x_520) ;  /* 0x0000000400488947 */ /* 0x000fea0003800000 */
        /* <DEDUP_REMOVED lines=10> */
.L_x_523:
        /* <DEDUP_REMOVED lines=18> */
.L_x_526:
[----:B------:R-:W-:-:S04]  /*8860*/  SHF.R.U32.HI R3, RZ, 0x18, R37 ;  /* 0x00000018ff037819 */ /* 0x000fc80000011625 */
[----:B------:R-:W-:-:S07]  /*8870*/  LOP3.LUT R0, R0, 0x80, R3, 0xf8, !PT ;  /* 0x0000008000007812 */ /* 0x000fce00078ef803 */
.L_x_525:
[----:B------:R-:W-:Y:S05]  /*8880*/  BSYNC.RECONVERGENT B0 ;  /* 0x0000000000007941 */ /* 0x000fea0003800200 */
.L_x_524:
[----:B------:R1:W-:Y:S01]  /*8890*/  STG.E.U8 desc[UR36][R4.64], R0 ;  /* 0x0000000004007986 */ /* 0x0003e2000c101124 */
[----:B------:R-:W-:Y:S05]  /*88a0*/  BRA `(.L_x_513) ;  /* 0x0000000400fc7947 */ /* 0x000fea0003800000 */
.L_x_522:
        /* <DEDUP_REMOVED lines=18> */
.L_x_529:
[----:B------:R-:W-:-:S04]  /*89d0*/  SHF.R.U32.HI R3, RZ, 0x18, R37 ;  /* 0x00000018ff037819 */ /* 0x000fc80000011625 */
[----:B------:R-:W-:-:S07]  /*89e0*/  LOP3.LUT R0, R0, 0x80, R3, 0xf8, !PT ;  /* 0x0000008000007812 */ /* 0x000fce00078ef803 */
.L_x_528:
[----:B------:R-:W-:Y:S05]  /*89f0*/  BSYNC.RECONVERGENT B0 ;  /* 0x0000000000007941 */ /* 0x000fea0003800200 */
.L_x_527:
[----:B------:R1:W-:Y:S01]  /*8a00*/  STG.E.U8 desc[UR36][R4.64], R0 ;  /* 0x0000000004007986 */ /* 0x0003e2000c101124 */
[----:B------:R-:W-:Y:S05]  /*8a10*/  BRA `(.L_x_513) ;  /* 0x0000000400a07947 */ /* 0x000fea0003800000 */
.L_x_521:
[----:B------:R-:W-:-:S13]  /*8a20*/  ISETP.NE.AND P0, PT, R0, 0x1c, PT ;  /* 0x0000001c0000780c */ /* 0x000fda0003f05270 */
[----:B------:R-:W-:Y:S05]  /*8a30*/  @!P0 BRA `(.L_x_530) ;  /* 0x0000000000588947 */ /* 0x000fea0003800000 */
[----:B------:R-:W-:-:S13]  /*8a40*/  ISETP.NE.AND P0, PT, R0, 0x1d, PT ;  /* 0x0000001d0000780c */ /* 0x000fda0003f05270 */
[----:B------:R-:W-:Y:S05]  /*8a50*/  @!P0 BRA `(.L_x_531) ;  /* 0x0000000000488947 */ /* 0x000fea0003800000 */
[----:B------:R-:W-:-:S13]  /*8a60*/  ISETP.NE.AND P0, PT, R0, 0x2c, PT ;  /* 0x0000002c0000780c */ /* 0x000fda0003f05270 */
[----:B------:R-:W-:Y:S05]  /*8a70*/  @P0 BRA `(.L_x_512) ;  /* 0x0000000000a40947 */ /* 0x000fea0003800000 */
        /* <DEDUP_REMOVED lines=16> */
.L_x_531:
[----:B------:R1:W-:Y:S01]  /*8b80*/  STG.E.64 desc[UR36][R4.64], R36 ;  /* 0x0000002404007986 */ /* 0x0003e2000c101b24 */
[----:B------:R-:W-:Y:S05]  /*8b90*/  BRA `(.L_x_513) ;  /* 0x0000000400407947 */ /* 0x000fea0003800000 */
.L_x_530:
[----:B------:R1:W-:Y:S01]  /*8ba0*/  STG.E desc[UR36][R4.64], R36 ;  /* 0x0000002404007986 */ /* 0x0003e2000c101924 */
[----:B------:R-:W-:Y:S05]  /*8bb0*/  BRA `(.L_x_513) ;  /* 0x0000000400387947 */ /* 0x000fea0003800000 */
.L_x_520:
        /* <DEDUP_REMOVED lines=11> */
.L_x_533:
[----:B------:R-:W-:Y:S01]  /*8c70*/  CS2R R38, SRZ ;  /* 0x0000000000267805 */ /* 0x000fe2000001ff00 */
[----:B------:R-:W1:Y:S04]  /*8c80*/  I2F.F64.S64 R36, R36 ;  /* 0x0000002400247312 */ /* 0x000e680000301c00 */
[----:B-1----:R1:W-:Y:S01]  /*8c90*/  STG.E.128 desc[UR36][R4.64], R36 ;  /* 0x0000002404007986 */ /* 0x0023e2000c101d24 */
[----:B------:R-:W-:Y:S05]  /*8ca0*/  BRA `(.L_x_513) ;  /* 0x0000000000fc7947 */ /* 0x000fea0003800000 */
.L_x_532:
[----:B------:R-:W-:-:S13]  /*8cb0*/  ISETP.NE.AND P0, PT, R0, 0xf, PT ;  /* 0x0000000f0000780c */ /* 0x000fda0003f05270 */
[----:B------:R-:W-:Y:S05]  /*8cc0*/  @!P0 BRA `(.L_x_534) ;  /* 0x0000000000e88947 */ /* 0x000fea0003800000 */
[----:B------:R-:W-:-:S13]  /*8cd0*/  ISETP.NE.AND P0, PT, R0, 0x17, PT ;  /* 0x000000170000780c */ /* 0x000fda0003f05270 */
[----:B------:R-:W-:Y:S05]  /*8ce0*/  @!P0 BRA `(.L_x_535) ;  /* 0x0000000000908947 */ /* 0x000fea0003800000 */
[----:B------:R-:W-:-:S13]  /*8cf0*/  ISETP.NE.AND P0, PT, R0, 0x18, PT ;  /* 0x000000180000780c */ /* 0x000fda0003f05270 */
[----:B------:R-:W-:Y:S05]  /*8d00*/  @!P0 BRA `(.L_x_536) ;  /* 0x0000000000448947 */ /* 0x000fea0003800000 */
.L_x_512:
        /* <DEDUP_REMOVED lines=16> */
.L_x_537:
[----:B------:R-:W-:Y:S05]  /*8e10*/  BRA `(.L_x_513) ;  /* 0x0000000000a07947 */ /* 0x000fea0003800000 */
.L_x_536:
        /* <DEDUP_REMOVED lines=13> */
.L_x_539:
[----:B------:R-:W-:Y:S05]  /*8ef0*/  BSYNC.RECONVERGENT B0 ;  /* 0x0000000000007941 */ /* 0x000fea0003800200 */
.L_x_538:
[----:B------:R-:W-:-:S05]  /*8f00*/  LOP3.LUT R3, R0, 0x80, R3, 0xf8, !PT ;  /* 0x0000008000037812 */ /* 0x000fca00078ef803 */
[----:B------:R4:W-:Y:S01]  /*8f10*/  STG.E.U8 desc[UR36][R4.64], R3 ;  /* 0x0000000304007986 */ /* 0x0009e2000c101124 */
[----:B------:R-:W-:Y:S05]  /*8f20*/  BRA `(.L_x_513) ;  /* 0x00000000005c7947 */ /* 0x000fea0003800000 */
.L_x_535:
        /* <DEDUP_REMOVED lines=12> */
.L_x_541:
[----:B------:R-:W-:Y:S01]  /*8ff0*/  IMAD.MOV.U32 R0, RZ, RZ, 0x7f ;  /* 0x0000007fff007424 */ /* 0x000fe200078e00ff */
[----:B------:R-:W-:-:S04]  /*9000*/  ISETP.GT.U32.AND P0, PT, R3, 0x7f800000, PT ;  /* 0x7f8000000300780c */ /* 0x000fc80003f04070 */
[----:B------:R-:W-:-:S09]  /*9010*/  SEL R0, R0, 0x7c, P0 ;  /* 0x0000007c00007807 */ /* 0x000fd20000000000 */
.L_x_542:
[----:B------:R-:W-:Y:S05]  /*9020*/  BSYNC.RECONVERGENT B0 ;  /* 0x0000000000007941 */ /* 0x000fea0003800200 */
.L_x_540:
[----:B------:R-:W-:-:S04]  /*9030*/  SHF.R.U32.HI R3, RZ, 0x18, R37 ;  /* 0x00000018ff037819 */ /* 0x000fc80000011625 */
[----:B------:R-:W-:-:S05]  /*9040*/  LOP3.LUT R3, R0, 0x80, R3, 0xf8, !PT ;  /* 0x0000008000037812 */ /* 0x000fca00078ef803 */
[----:B------:R3:W-:Y:S01]  /*9050*/  STG.E.U8 desc[UR36][R4.64], R3 ;  /* 0x0000000304007986 */ /* 0x0007e2000c101124 */
[----:B------:R-:W-:Y:S05]  /*9060*/  BRA `(.L_x_513) ;  /* 0x00000000000c7947 */ /* 0x000fea0003800000 */
.L_x_534:
[----:B------:R-:W1:Y:S02]  /*9070*/  I2F.S64 R0, R36 ;  /* 0x0000002400007312 */ /* 0x000e640000301400 */
[----:B-1----:R-:W-:-:S05]  /*9080*/  F2FP.BF16.F32.PACK_AB R0, RZ, R0 ;  /* 0x00000000ff00723e */ /* 0x002fca00000010ff */
[----:B------:R1:W-:Y:S02]  /*9090*/  STG.E.U16 desc[UR36][R4.64], R0 ;  /* 0x0000000004007986 */ /* 0x0003e4000c101524 */
.L_x_513:
[----:B------:R-:W-:-:S07]  /*90a0*/  VIADD R17, R17, 0x80 ;  /* 0x0000008011117836 */ /* 0x000fce0000000000 */
.L_x_470:
[----:B------:R-:W-:-:S13]  /*90b0*/  ISETP.GE.AND P0, PT, R17, R16, PT ;  /* 0x000000101100720c */ /* 0x000fda0003f06270 */
[----:B------:R-:W-:Y:S05]  /*90c0*/  @P0 BREAK.RELIABLE B6 ;  /* 0x0000000000060942 */ /* 0x000fea0003800100 */
[----:B------:R-:W-:Y:S05]  /*90d0*/  @P0 BRA `(.L_x_507) ;  /* 0x0000000c00940947 */ /* 0x000fea0003800000 */
[----:B------:R-:W-:Y:S05]  /*90e0*/  BSYNC.RELIABLE B6 ;  /* 0x0000000000067941 */ /* 0x000fea0003800100 */
.L_x_469:
        /* <DEDUP_REMOVED lines=20> */
.L_x_546:
[----:B------:R1:W-:Y:S01]  /*9230*/  STG.E.U8 desc[UR36][R4.64], R22 ;  /* 0x0000001604007986 */ /* 0x0003e2000c101124 */
[----:B------:R-:W-:Y:S05]  /*9240*/  BRA `(.L_x_548) ;  /* 0x0000000c00347947 */ /* 0x000fea0003800000 */
.L_x_545:
        /* <DEDUP_REMOVED lines=8> */
.L_x_550:
[----:B------:R1:W-:Y:S01]  /*92d0*/  STG.E desc[UR36][R4.64], R22 ;  /* 0x0000001604007986 */ /* 0x0003e2000c101924 */
[----:B------:R-:W-:Y:S05]  /*92e0*/  BRA `(.L_x_548) ;  /* 0x0000000c000c7947 */ /* 0x000fea0003800000 */
.L_x_549:
[----:B------:R1:W-:Y:S01]  /*92f0*/  STG.E.U16 desc[UR36][R4.64], R22 ;  /* 0x0000001604007986 */ /* 0x0003e2000c101524 */
[----:B------:R-:W-:Y:S05]  /*9300*/  BRA `(.L_x_548) ;  /* 0x0000000c00047947 */ /* 0x000fea0003800000 */
.L_x_544:
        /* <DEDUP_REMOVED lines=9> */
.L_x_552:
[----:B------:R-:W1:Y:S02]  /*93a0*/  I2F.S64 R0, R22 ;  /* 0x0000001600007312 */ /* 0x000e640000301400 */
[----:B-1----:R-:W-:-:S05]  /*93b0*/  F2FP.F16.F32.PACK_AB R0, RZ, R0 ;  /* 0x00000000ff00723e */ /* 0x002fca00000000ff */
[----:B------:R1:W-:Y:S01]  /*93c0*/  STG.E.U16 desc[UR36][R4.64], R0 ;  /* 0x0000000004007986 */ /* 0x0003e2000c101524 */
[----:B------:R-:W-:Y:S05]  /*93d0*/  BRA `(.L_x_548) ;  /* 0x0000000800d07947 */ /* 0x000fea0003800000 */
.L_x_551:
        /* <DEDUP_REMOVED lines=10> */
.L_x_554:
[----:B------:R-:W1:Y:S02]  /*9480*/  I2F.S64 R22, R22 ;  /* 0x0000001600167312 */ /* 0x000e640000301400 */
[----:B-1----:R-:W-:-:S04]  /*9490*/  F2FP.F16.F32.PACK_AB R3, RZ, R22 ;  /* 0x00000016ff03723e */ /* 0x002fc800000000ff */
[----:B------:R-:W-:-:S05]  /*94a0*/  PRMT R3, R3, 0x5410, RZ ;  /* 0x0000541003037816 */ /* 0x000fca00000000ff */
[----:B------:R1:W-:Y:S01]  /*94b0*/  STG.E desc[UR36][R4.64], R3 ;  /* 0x0000000304007986 */ /* 0x0003e2000c101924 */
[----:B------:R-:W-:Y:S05]  /*94c0*/  BRA `(.L_x_548) ;  /* 0x0000000800947947 */ /* 0x000fea0003800000 */
.L_x_553:
[----:B------:R-:W1:Y:S02]  /*94d0*/  I2F.F64.S64 R22, R22 ;  /* 0x0000001600167312 */ /* 0x000e640000301c00 */
[----:B-1----:R1:W-:Y:S01]  /*94e0*/  STG.E.64 desc[UR36][R4.64], R22 ;  /* 0x0000001604007986 */ /* 0x0023e2000c101b24 */
[----:B------:R-:W-:Y:S05]  /*94f0*/  BRA `(.L_x_548) ;  /* 0x0000000800887947 */ /* 0x000fea0003800000 */
.L_x_543:
        /* <DEDUP_REMOVED lines=12> */
.L_x_558:
        /* <DEDUP_REMOVED lines=18> */
.L_x_561:
[----:B------:R-:W-:-:S04]  /*96e0*/  SHF.R.U32.HI R3, RZ, 0x18, R23 ;  /* 0x00000018ff037819 */ /* 0x000fc80000011617 */
[----:B------:R-:W-:-:S07]  /*96f0*/  LOP3.LUT R0, R0, 0x80, R3, 0xf8, !PT ;  /* 0x0000008000007812 */ /* 0x000fce00078ef803 */
.L_x_560:
[----:B------:R-:W-:Y:S05]  /*9700*/  BSYNC.RECONVERGENT B0 ;  /* 0x0000000000007941 */ /* 0x000fea0003800200 */
.L_x_559:
[----:B------:R1:W-:Y:S01]  /*9710*/  STG.E.U8 desc[UR36][R4.64], R0 ;  /* 0x0000000004007986 */ /* 0x0003e2000c101124 */
[----:B------:R-:W-:Y:S05]  /*9720*/  BRA `(.L_x_548) ;  /* 0x0000000400fc7947 */ /* 0x000fea0003800000 */
.L_x_557:
        /* <DEDUP_REMOVED lines=18> */
.L_x_564:
[----:B------:R-:W-:-:S04]  /*9850*/  SHF.R.U32.HI R3, RZ, 0x18, R23 ;  /* 0x00000018ff037819 */ /* 0x000fc80000011617 */
[----:B------:R-:W-:-:S07]  /*9860*/  LOP3.LUT R0, R0, 0x80, R3, 0xf8, !PT ;  /* 0x0000008000007812 */ /* 0x000fce00078ef803 */
.L_x_563:
[----:B------:R-:W-:Y:S05]  /*9870*/  BSYNC.RECONVERGENT B0 ;  /* 0x0000000000007941 */ /* 0x000fea0003800200 */
.L_x_562:
[----:B------:R1:W-:Y:S01]  /*9880*/  STG.E.U8 desc[UR36][R4.64], R0 ;  /* 0x0000000004007986 */ /* 0x0003e2000c101124 */
[----:B------:R-:W-:Y:S05]  /*9890*/  BRA `(.L_x_548) ;  /* 0x0000000400a07947 */ /* 0x000fea0003800000 */
.L_x_556:
        /* <DEDUP_REMOVED lines=22> */
.L_x_566:
[----:B------:R1:W-:Y:S01]  /*9a00*/  STG.E.64 desc[UR36][R4.64], R22 ;  /* 0x0000001604007986 */ /* 0x0003e2000c101b24 */
[----:B------:R-:W-:Y:S05]  /*9a10*/  BRA `(.L_x_548) ;  /* 0x0000000400407947 */ /* 0x000fea0003800000 */
.L_x_565:
[----:B------:R1:W-:Y:S01]  /*9a20*/  STG.E desc[UR36][R4.64], R22 ;  /* 0x0000001604007986 */ /* 0x0003e2000c101924 */
[----:B------:R-:W-:Y:S05]  /*9a30*/  BRA `(.L_x_548) ;  /* 0x0000000400387947 */ /* 0x000fea0003800000 */
.L_x_555:
        /* <DEDUP_REMOVED lines=11> */
.L_x_568:
[----:B------:R-:W-:Y:S01]  /*9af0*/  CS2R R10, SRZ ;  /* 0x00000000000a7805 */ /* 0x000fe2000001ff00 */
[----:B------:R-:W1:Y:S04]  /*9b00*/  I2F.F64.S64 R8, R22 ;  /* 0x0000001600087312 */ /* 0x000e680000301c00 */
[----:B-1----:R1:W-:Y:S01]  /*9b10*/  STG.E.128 desc[UR36][R4.64], R8 ;  /* 0x0000000804007986 */ /* 0x0023e2000c101d24 */
[----:B------:R-:W-:Y:S05]  /*9b20*/  BRA `(.L_x_548) ;  /* 0x0000000000fc7947 */ /* 0x000fea0003800000 */
.L_x_567:
[----:B------:R-:W-:-:S13]  /*9b30*/  ISETP.NE.AND P0, PT, R0, 0xf, PT ;  /* 0x0000000f0000780c */ /* 0x000fda0003f05270 */
[----:B------:R-:W-:Y:S05]  /*9b40*/  @!P0 BRA `(.L_x_569) ;  /* 0x0000000000e88947 */ /* 0x000fea0003800000 */
[----:B------:R-:W-:-:S13]  /*9b50*/  ISETP.NE.AND P0, PT, R0, 0x17, PT ;  /* 0x000000170000780c */ /* 0x000fda0003f05270 */
[----:B------:R-:W-:Y:S05]  /*9b60*/  @!P0 BRA `(.L_x_570) ;  /* 0x0000000000908947 */ /* 0x000fea0003800000 */
[----:B------:R-:W-:-:S13]  /*9b70*/  ISETP.NE.AND P0, PT, R0, 0x18, PT ;  /* 0x000000180000780c */ /* 0x000fda0003f05270 */
[----:B------:R-:W-:Y:S05]  /*9b80*/  @!P0 BRA `(.L_x_571) ;  /* 0x0000000000448947 */ /* 0x000fea0003800000 */
.L_x_547:
        /* <DEDUP_REMOVED lines=16> */
.L_x_572:
[----:B------:R-:W-:Y:S05]  /*9c90*/  BRA `(.L_x_548) ;  /* 0x0000000000a07947 */ /* 0x000fea0003800000 */
.L_x_571:
        /* <DEDUP_REMOVED lines=13> */
.L_x_574:
[----:B------:R-:W-:Y:S05]  /*9d70*/  BSYNC.RECONVERGENT B0 ;  /* 0x0000000000007941 */ /* 0x000fea0003800200 */
.L_x_573:
[----:B------:R-:W-:-:S05]  /*9d80*/  LOP3.LUT R3, R0, 0x80, R3, 0xf8, !PT ;  /* 0x0000008000037812 */ /* 0x000fca00078ef803 */
[----:B------:R4:W-:Y:S01]  /*9d90*/  STG.E.U8 desc[UR36][R4.64], R3 ;  /* 0x0000000304007986 */ /* 0x0009e2000c101124 */
[----:B------:R-:W-:Y:S05]  /*9da0*/  BRA `(.L_x_548) ;  /* 0x00000000005c7947 */ /* 0x000fea0003800000 */
.L_x_570:
        /* <DEDUP_REMOVED lines=12> */
.L_x_576:
[----:B------:R-:W-:Y:S01]  /*9e70*/  IMAD.MOV.U32 R0, RZ, RZ, 0x7f ;  /* 0x0000007fff007424 */ /* 0x000fe200078e00ff */
[----:B------:R-:W-:-:S04]  /*9e80*/  ISETP.GT.U32.AND P0, PT, R3, 0x7f800000, PT ;  /* 0x7f8000000300780c */ /* 0x000fc80003f04070 */
[----:B------:R-:W-:-:S09]  /*9e90*/  SEL R0, R0, 0x7c, P0 ;  /* 0x0000007c00007807 */ /* 0x000fd20000000000 */
.L_x_577:
[----:B------:R-:W-:Y:S05]  /*9ea0*/  BSYNC.RECONVERGENT B0 ;  /* 0x0000000000007941 */ /* 0x000fea0003800200 */
.L_x_575:
[----:B------:R-:W-:-:S04]  /*9eb0*/  SHF.R.U32.HI R3, RZ, 0x18, R23 ;  /* 0x00000018ff037819 */ /* 0x000fc80000011617 */
[----:B------:R-:W-:-:S05]  /*9ec0*/  LOP3.LUT R3, R0, 0x80, R3, 0xf8, !PT ;  /* 0x0000008000037812 */ /* 0x000fca00078ef803 */
[----:B------:R3:W-:Y:S01]  /*9ed0*/  STG.E.U8 desc[UR36][R4.64], R3 ;  /* 0x0000000304007986 */ /* 0x0007e2000c101124 */
[----:B------:R-:W-:Y:S05]  /*9ee0*/  BRA `(.L_x_548) ;  /* 0x00000000000c7947 */ /* 0x000fea0003800000 */
.L_x_569:
[----:B------:R-:W1:Y:S02]  /*9ef0*/  I2F.S64 R0, R22 ;  /* 0x0000001600007312 */ /* 0x000e640000301400 */
[----:B-1----:R-:W-:-:S05]  /*9f00*/  F2FP.BF16.F32.PACK_AB R0, RZ, R0 ;  /* 0x00000000ff00723e */ /* 0x002fca00000010ff */
[----:B------:R1:W-:Y:S02]  /*9f10*/  STG.E.U16 desc[UR36][R4.64], R0 ;  /* 0x0000000004007986 */ /* 0x0003e4000c101524 */
.L_x_548:
[----:B------:R-:W-:-:S07]  /*9f20*/  VIADD R17, R17, 0x80 ;  /* 0x0000008011117836 */ /* 0x000fce0000000000 */
.L_x_507:
[----:B------:R-:W-:Y:S05]  /*9f30*/  BSYNC.RECONVERGENT B7 ;  /* 0x0000000000077941 */ /* 0x000fea0003800200 */
.L_x_468:
[----:B------:R-:W-:-:S13]  /*9f40*/  ISETP.GE.AND P0, PT, R17, R16, PT ;  /* 0x000000101100720c */ /* 0x000fda0003f06270 */
[----:B------:R-:W-:Y:S05]  /*9f50*/  @P0 EXIT ;  /* 0x000000000000094d */ /* 0x000fea0003800000 */
[----:B-1234-:R-:W1:Y:S01]  /*9f60*/  LDC.64 R4, c[0x0][0x3b8] ;  /* 0x0000ee00ff047b82 */ /* 0x01ee620000000a00 */
[----:B------:R-:W2:Y:S01]  /*9f70*/  LDCU UR4, c[0x0][0x3d8] ;  /* 0x00007b00ff0477ac */ /* 0x000ea20008000800 */
[----:B------:R-:W-:Y:S01]  /*9f80*/  PRMT R0, R24, 0x9910, RZ ;  /* 0x0000991018007816 */ /* 0x000fe200000000ff */
[----:B------:R-:W-:-:S03]  /*9f90*/  IMAD R2, R2, 0x200, R17 ;  /* 0x0000020002027824 */ /* 0x000fc600078e0211 */
[----:B------:R-:W-:Y:S01]  /*9fa0*/  ISETP.GT.AND P1, PT, R0, 0x9, PT ;  /* 0x000000090000780c */ /* 0x000fe20003f24270 */
[----:B--2---:R-:W-:-:S05]  /*9fb0*/  IMAD R3, R2, UR4, RZ ;  /* 0x0000000402037c24 */ /* 0x004fca000f8e02ff */
[----:B-1----:R-:W-:-:S05]  /*9fc0*/  IADD3 R2, P0, PT, R3, R4, RZ ;  /* 0x0000000403027210 */ /* 0x002fca0007f1e0ff */
[----:B------:R-:W-:Y:S02]  /*9fd0*/  IMAD.X R3, RZ, RZ, R5, P0 ;  /* 0x000000ffff037224 */ /* 0x000fe400000e0605 */
[----:B------:R-:W-:Y:S06]  /*9fe0*/  @P1 BRA `(.L_x_578) ;  /* 0x0000000000dc1947 */ /* 0x000fec0003800000 */
        /* <DEDUP_REMOVED lines=8> */
[----:B------:R-:W-:Y:S01]  /*a070*/  STG.E.U8 desc[UR36][R2.64], R18 ;  /* 0x0000001202007986 */ /* 0x000fe2000c101124 */
[----:B------:R-:W-:Y:S05]  /*a080*/  EXIT ;  /* 0x000000000000794d */ /* 0x000fea0003800000 */
.L_x_581:
[----:B------:R-:W-:Y:S01]  /*a090*/  STG.E.U8 desc[UR36][R2.64], R18 ;  /* 0x0000001202007986 */ /* 0x000fe2000c101124 */
[----:B------:R-:W-:Y:S05]  /*a0a0*/  EXIT ;  /* 0x000000000000794d */ /* 0x000fea0003800000 */
.L_x_580:
[----:B------:R-:W-:-:S13]  /*a0b0*/  ISETP.NE.AND P0, PT, R0, 0x2, PT ;  /* 0x000000020000780c */ /* 0x000fda0003f05270 */
[----:B------:R-:W-:Y:S05]  /*a0c0*/  @!P0 BRA `(.L_x_583) ;  /* 0x0000000000208947 */ /* 0x000fea0003800000 */
[----:B------:R-:W-:-:S13]  /*a0d0*/  ISETP.NE.AND P0, PT, R0, 0x3, PT ;  /* 0x000000030000780c */ /* 0x000fda0003f05270 */
[----:B------:R-:W-:Y:S05]  /*a0e0*/  @!P0 BRA `(.L_x_584) ;  /* 0x0000000000108947 */ /* 0x000fea0003800000 */
[----:B------:R-:W-:-:S13]  /*a0f0*/  ISETP.NE.AND P0, PT, R0, 0x4, PT ;  /* 0x000000040000780c */ /* 0x000fda0003f05270 */
[----:B------:R-:W-:Y:S05]  /*a100*/  @P0 BRA `(.L_x_582) ;  /* 0x0000000800380947 */ /* 0x000fea0003800000 */
[----:B------:R-:W-:Y:S01]  /*a110*/  STG.E.64 desc[UR36][R2.64], R18 ;  /* 0x0000001202007986 */ /* 0x000fe2000c101b24 */
[----:B------:R-:W-:Y:S05]  /*a120*/  EXIT ;  /* 0x000000000000794d */ /* 0x000fea0003800000 */
.L_x_584:
[----:B------:R-:W-:Y:S01]  /*a130*/  STG.E desc[UR36][R2.64], R18 ;  /* 0x0000001202007986 */ /* 0x000fe2000c101924 */
[----:B------:R-:W-:Y:S05]  /*a140*/  EXIT ;  /* 0x000000000000794d */ /* 0x000fea0003800000 */
.L_x_583:
[----:B------:R-:W-:Y:S01]  /*a150*/  STG.E.U16 desc[UR36][R2.64], R18 ;  /* 0x0000001202007986 */ /* 0x000fe2000c101524 */
[----:B------:R-:W-:Y:S05]  /*a160*/  EXIT ;  /* 0x000000000000794d */ /* 0x000fea0003800000 */
.L_x_579:
[----:B------:R-:W-:-:S13]  /*a170*/  ISETP.GT.AND P0, PT, R0, 0x6, PT ;  /* 0x000000060000780c */ /* 0x000fda0003f04270 */
[----:B------:R-:W-:Y:S05]  /*a180*/  @P0 BRA `(.L_x_585) ;  /* 0x00000000002c0947 */ /* 0x000fea0003800000 */
[----:B------:R-:W-:-:S13]  /*a190*/  ISETP.NE.AND P0, PT, R0, 0x5, PT ;  /* 0x000000050000780c */ /* 0x000fda0003f05270 */
[----:B------:R-:W-:Y:S05]  /*a1a0*/  @!P0 BRA `(.L_x_586) ;  /* 0x0000000000148947 */ /* 0x000fea0003800000 */
[----:B------:R-:W-:-:S13]  /*a1b0*/  ISETP.NE.AND P0, PT, R0, 0x6, PT ;  /* 0x000000060000780c */ /* 0x000fda0003f05270 */
[----:B------:R-:W-:Y:S05]  /*a1c0*/  @P0 BRA `(.L_x_582) ;  /* 0x0000000800080947 */ /* 0x000fea0003800000 */
[----:B------:R-:W1:Y:S02]  /*a1d0*/  I2F.S64 R19, R18 ;  /* 0x0000001200137312 */ /* 0x000e640000301400 */
[----:B-1----:R-:W-:Y:S01]  /*a1e0*/  STG.E desc[UR36][R2.64], R19 ;  /* 0x0000001302007986 */ /* 0x002fe2000c101924 */
[----:B------:R-:W-:Y:S05]  /*a1f0*/  EXIT ;  /* 0x000000000000794d */ /* 0x000fea0003800000 */
.L_x_586:
[----:B------:R-:W1:Y:S02]  /*a200*/  I2F.S64 R0, R18 ;  /* 0x0000001200007312 */ /* 0x000e640000301400 */
[----:B-1----:R-:W-:-:S05]  /*a210*/  F2FP.F16.F32.PACK_AB R0, RZ, R0 ;  /* 0x00000000ff00723e */ /* 0x002fca00000000ff */
[----:B------:R-:W-:Y:S01]  /*a220*/  STG.E.U16 desc[UR36][R2.64], R0 ;  /* 0x0000000002007986 */ /* 0x000fe2000c101524 */
[----:B------:R-:W-:Y:S05]  /*a230*/  EXIT ;  /* 0x000000000000794d */ /* 0x000fea0003800000 */
.L_x_585:
        /* <DEDUP_REMOVED lines=8> */
[----:B-1----:R-:W-:Y:S01]  /*a2c0*/  STG.E.64 desc[UR36][R2.64], R4 ;  /* 0x0000000402007986 */ /* 0x002fe2000c101b24 */
[----:B------:R-:W-:Y:S05]  /*a2d0*/  EXIT ;  /* 0x000000000000794d */ /* 0x000fea0003800000 */
.L_x_588:
[----:B------:R-:W1:Y:S02]  /*a2e0*/  I2F.S64 R18, R18 ;  /* 0x0000001200127312 */ /* 0x000e640000301400 */
[----:B-1----:R-:W-:-:S04]  /*a2f0*/  F2FP.F16.F32.PACK_AB R5, RZ, R18 ;  /* 0x00000012ff05723e */ /* 0x002fc800000000ff */
[----:B------:R-:W-:-:S05]  /*a300*/  PRMT R5, R5, 0x5410, RZ ;  /* 0x0000541005057816 */ /* 0x000fca00000000ff */
[----:B------:R-:W-:Y:S01]  /*a310*/  STG.E desc[UR36][R2.64], R5 ;  /* 0x0000000502007986 */ /* 0x000fe2000c101924 */
[----:B------:R-:W-:Y:S05]  /*a320*/  EXIT ;  /* 0x000000000000794d */ /* 0x000fea0003800000 */
.L_x_587:
[----:B------:R-:W1:Y:S02]  /*a330*/  I2F.F64.S64 R18, R18 ;  /* 0x0000001200127312 */ /* 0x000e640000301c00 */
[----:B-1----:R-:W-:Y:S01]  /*a340*/  STG.E.64 desc[UR36][R2.64], R18 ;  /* 0x0000001202007986 */ /* 0x002fe2000c101b24 */
[----:B------:R-:W-:Y:S05]  /*a350*/  EXIT ;  /* 0x000000000000794d */ /* 0x000fea0003800000 */
.L_x_578:
        /* <DEDUP_REMOVED lines=10> */
[----:B------:R-:W-:Y:S01]  /*a400*/  STG.E.U16 desc[UR36][R2.64], R18 ;  /* 0x0000001202007986 */ /* 0x000fe2000c101524 */
[----:B------:R-:W-:Y:S05]  /*a410*/  EXIT ;  /* 0x000000000000794d */ /* 0x000fea0003800000 */
.L_x_592:
        /* <DEDUP_REMOVED lines=18> */
.L_x_595:
[----:B------:R-:W-:-:S04]  /*a540*/  SHF.R.U32.HI R5, RZ, 0x18, R5 ;  /* 0x00000018ff057819 */ /* 0x000fc80000011605 */
[----:B------:R-:W-:-:S07]  /*a550*/  LOP3.LUT R0, R0, 0x80, R5, 0xf8, !PT ;  /* 0x0000008000007812 */ /* 0x000fce00078ef805 */
.L_x_594:
[----:B------:R-:W-:Y:S05]  /*a560*/  BSYNC.RECONVERGENT B0 ;  /* 0x0000000000007941 */ /* 0x000fea0003800200 */
.L_x_593:
[----:B------:R-:W-:Y:S01]  /*a570*/  STG.E.U8 desc[UR36][R2.64], R0 ;  /* 0x0000000002007986 */ /* 0x000fe2000c101124 */
[----:B------:R-:W-:Y:S05]  /*a580*/  EXIT ;  /* 0x000000000000794d */ /* 0x000fea0003800000 */
.L_x_591:
        /* <DEDUP_REMOVED lines=18> */
.L_x_598:
[----:B------:R-:W-:-:S04]  /*a6b0*/  SHF.R.U32.HI R5, RZ, 0x18, R5 ;  /* 0x00000018ff057819 */ /* 0x000fc80000011605 */
[----:B------:R-:W-:-:S07]  /*a6c0*/  LOP3.LUT R0, R0, 0x80, R5, 0xf8, !PT ;  /* 0x0000008000007812 */ /* 0x000fce00078ef805 */
.L_x_597:
[----:B------:R-:W-:Y:S05]  /*a6d0*/  BSYNC.RECONVERGENT B0 ;  /* 0x0000000000007941 */ /* 0x000fea0003800200 */
.L_x_596:
[----:B------:R-:W-:Y:S01]  /*a6e0*/  STG.E.U8 desc[UR36][R2.64], R0 ;  /* 0x0000000002007986 */ /* 0x000fe2000c101124 */
[----:B------:R-:W-:Y:S05]  /*a6f0*/  EXIT ;  /* 0x000000000000794d */ /* 0x000fea0003800000 */
.L_x_590:
        /* <DEDUP_REMOVED lines=20> */
[----:B------:R-:W-:Y:S01]  /*a840*/  STG.E.U8 desc[UR36][R2.64], R5 ;  /* 0x0000000502007986 */ /* 0x000fe2000c101124 */
[----:B------:R-:W-:Y:S05]  /*a850*/  EXIT ;  /* 0x000000000000794d */ /* 0x000fea0003800000 */
.L_x_600:
[----:B------:R-:W-:Y:S01]  /*a860*/  STG.E.64 desc[UR36][R2.64], R18 ;  /* 0x0000001202007986 */ /* 0x000fe2000c101b24 */
[----:B------:R-:W-:Y:S05]  /*a870*/  EXIT ;  /* 0x000000000000794d */ /* 0x000fea0003800000 */
.L_x_599:
[----:B------:R-:W-:Y:S01]  /*a880*/  STG.E desc[UR36][R2.64], R18 ;  /* 0x0000001202007986 */ /* 0x000fe2000c101924 */
[----:B------:R-:W-:Y:S05]  /*a890*/  EXIT ;  /* 0x000000000000794d */ /* 0x000fea0003800000 */
.L_x_589:
        /* <DEDUP_REMOVED lines=9> */
[----:B------:R-:W-:Y:S01]  /*a930*/  STG.E.U8 desc[UR36][R2.64], R5 ;  /* 0x0000000502007986 */ /* 0x000fe2000c101124 */
[----:B------:R-:W-:Y:S05]  /*a940*/  EXIT ;  /* 0x000000000000794d */ /* 0x000fea0003800000 */
.L_x_602:
[----:B------:R-:W-:Y:S01]  /*a950*/  CS2R R6, SRZ ;  /* 0x0000000000067805 */ /* 0x000fe2000001ff00 */
[----:B------:R-:W1:Y:S04]  /*a960*/  I2F.F64.S64 R4, R18 ;  /* 0x0000001200047312 */ /* 0x000e680000301c00 */
[----:B-1----:R-:W-:Y:S01]  /*a970*/  STG.E.128 desc[UR36][R2.64], R4 ;  /* 0x0000000402007986 */ /* 0x002fe2000c101d24 */
[----:B------:R-:W-:Y:S05]  /*a980*/  EXIT ;  /* 0x000000000000794d */ /* 0x000fea0003800000 */
.L_x_601:
[----:B------:R-:W-:-:S13]  /*a990*/  ISETP.NE.AND P0, PT, R0, 0xf, PT ;  /* 0x0000000f0000780c */ /* 0x000fda0003f05270 */
[----:B------:R-:W-:Y:S05]  /*a9a0*/  @!P0 BRA `(.L_x_603) ;  /* 0x0000000000e88947 */ /* 0x000fea0003800000 */
[----:B------:R-:W-:-:S13]  /*a9b0*/  ISETP.NE.AND P0, PT, R0, 0x17, PT ;  /* 0x000000170000780c */ /* 0x000fda0003f05270 */
[----:B------:R-:W-:Y:S05]  /*a9c0*/  @!P0 BRA `(.L_x_604) ;  /* 0x0000000000908947 */ /* 0x000fea0003800000 */
[----:B------:R-:W-:-:S13]  /*a9d0*/  ISETP.NE.AND P0, PT, R0, 0x18, PT ;  /* 0x000000180000780c */ /* 0x000fda0003f05270 */
[----:B------:R-:W-:Y:S05]  /*a9e0*/  @!P0 BRA `(.L_x_605) ;  /* 0x0000000000448947 */ /* 0x000fea0003800000 */
.L_x_582:
        /* <DEDUP_REMOVED lines=16> */
.L_x_606:
[----:B------:R-:W-:Y:S05]  /*aaf0*/  EXIT ;  /* 0x000000000000794d */ /* 0x000fea0003800000 */
.L_x_605:
        /* <DEDUP_REMOVED lines=13> */
.L_x_608:
[----:B------:R-:W-:Y:S05]  /*abd0*/  BSYNC.RECONVERGENT B0 ;  /* 0x0000000000007941 */ /* 0x000fea0003800200 */
.L_x_607:
[----:B------:R-:W-:-:S05]  /*abe0*/  LOP3.LUT R5, R0, 0x80, R5, 0xf8, !PT ;  /* 0x0000008000057812 */ /* 0x000fca00078ef805 */
[----:B------:R-:W-:Y:S01]  /*abf0*/  STG.E.U8 desc[UR36][R2.64], R5 ;  /* 0x0000000502007986 */ /* 0x000fe2000c101124 */
[----:B------:R-:W-:Y:S05]  /*ac00*/  EXIT ;  /* 0x000000000000794d */ /* 0x000fea0003800000 */
.L_x_604:
        /* <DEDUP_REMOVED lines=12> */
.L_x_610:
[----:B------:R-:W-:Y:S01]  /*acd0*/  IMAD.MOV.U32 R0, RZ, RZ, 0x7f ;  /* 0x0000007fff007424 */ /* 0x000fe200078e00ff */
[----:B------:R-:W-:-:S04]  /*ace0*/  ISETP.GT.U32.AND P0, PT, R4, 0x7f800000, PT ;  /* 0x7f8000000400780c */ /* 0x000fc80003f04070 */
[----:B------:R-:W-:-:S09]  /*acf0*/  SEL R0, R0, 0x7c, P0 ;  /* 0x0000007c00007807 */ /* 0x000fd20000000000 */
.L_x_611:
[----:B------:R-:W-:Y:S05]  /*ad00*/  BSYNC.RECONVERGENT B0 ;  /* 0x0000000000007941 */ /* 0x000fea0003800200 */
.L_x_609:
[----:B------:R-:W-:-:S04]  /*ad10*/  SHF.R.U32.HI R5, RZ, 0x18, R5 ;  /* 0x00000018ff057819 */ /* 0x000fc80000011605 */
[----:B------:R-:W-:-:S05]  /*ad20*/  LOP3.LUT R5, R0, 0x80, R5, 0xf8, !PT ;  /* 0x0000008000057812 */ /* 0x000fca00078ef805 */
[----:B------:R-:W-:Y:S01]  /*ad30*/  STG.E.U8 desc[UR36][R2.64], R5 ;  /* 0x0000000502007986 */ /* 0x000fe2000c101124 */
[----:B------:R-:W-:Y:S05]  /*ad40*/  EXIT ;  /* 0x000000000000794d */ /* 0x000fea0003800000 */
.L_x_603:
[----:B------:R-:W1:Y:S02]  /*ad50*/  I2F.S64 R0, R18 ;  /* 0x0000001200007312 */ /* 0x000e640000301400 */
[----:B-1----:R-:W-:-:S05]  /*ad60*/  F2FP.BF16.F32.PACK_AB R0, RZ, R0 ;  /* 0x00000000ff00723e */ /* 0x002fca00000010ff */
[----:B------:R-:W-:Y:S01]  /*ad70*/  STG.E.U16 desc[UR36][R2.64], R0 ;  /* 0x0000000002007986 */ /* 0x000fe2000c101524 */
[----:B------:R-:W-:Y:S05]  /*ad80*/  EXIT ;  /* 0x000000000000794d */ /* 0x000fea0003800000 */
.L_x_612:
        /* <DEDUP_REMOVED lines=15> */
.L_x_3493:


//--------------------- .text._ZN2at6native18elementwise_kernelILi128ELi2EZNS0_22gpu_kernel_impl_nocastIZZNS0_61_GLOBAL__N__ae8afa13_23_FlattenIndicesKernel_cu_7dd49032_311421_flatten_indices_implINS3_18CUDAKernelLauncherElLl0EEENS_6TensorERKS6_N3c108ArrayRefIlEEENKUlvE0_clEvEUllE_EEvRNS_18TensorIteratorBaseERKT_EUliE_EEviT1_ --------------------------
	.section	.text._ZN2at6native18elementwise_kernelILi128ELi2EZNS0_22gpu_kernel_impl_nocastIZZNS0_61_GLOBAL__N__ae8afa13_23_FlattenIndicesKernel_cu_7dd49032_311421_flatten_indices_implINS3_18CUDAKernelLauncherElLl0EEENS_6TensorERKS6_N3c108ArrayRefIlEEENKUlvE0_clEvEUllE_EEvRNS_18TensorIteratorBaseERKT_EUliE_EEviT1_,"ax",@progbits
	.align	128
        .global         _ZN2at6native18elementwise_kernelILi128ELi2EZNS0_22gpu_kernel_impl_nocastIZZNS0_61_GLOBAL__N__ae8afa13_23_FlattenIndicesKernel_cu_7dd49032_311421_flatten_indices_implINS3_18CUDAKernelLauncherElLl0EEENS_6TensorERKS6_N3c108ArrayRefIlEEENKUlvE0_clEvEUllE_EEvRNS_18TensorIteratorBaseERKT_EUliE_EEviT1_
        .type           _ZN2at6native18elementwise_kernelILi128ELi2EZNS0_22gpu_kernel_impl_nocastIZZNS0_61_GLOBAL__N__ae8afa13_23_FlattenIndicesKernel_cu_7dd49032_311421_flatten_indices_implINS3_18CUDAKernelLauncherElLl0EEENS_6TensorERKS6_N3c108ArrayRefIlEEENKUlvE0_clEvEUllE_EEvRNS_18TensorIteratorBaseERKT_EUliE_EEviT1_,@function
        .size           _ZN2at6native18elementwise_kernelILi128ELi2EZNS0_22gpu_kernel_impl_nocastIZZNS0_61_GLOBAL__N__ae8afa13_23_FlattenIndicesKernel_cu_7dd49032_311421_flatten_indices_implINS3_18CUDAKernelLauncherElLl0EEENS_6TensorERKS6_N3c108ArrayRefIlEEENKUlvE0_clEvEUllE_EEvRNS_18TensorIteratorBaseERKT_EUliE_EEviT1_,(.L_x_3494 - _ZN2at6native18elementwise_kernelILi128ELi2EZNS0_22gpu_kernel_impl_nocastIZZNS0_61_GLOBAL__N__ae8afa13_23_FlattenIndicesKernel_cu_7dd49032_311421_flatten_indices_implINS3_18CUDAKernelLauncherElLl0EEENS_6TensorERKS6_N3c108ArrayRefIlEEENKUlvE0_clEvEUllE_EEvRNS_18TensorIteratorBaseERKT_EUliE_EEviT1_)
        .other          _ZN2at6native18elementwise_kernelILi128ELi2EZNS0_22gpu_kernel_impl_nocastIZZNS0_61_GLOBAL__N__ae8afa13_23_FlattenIndicesKernel_cu_7dd49032_311421_flatten_indices_implINS3_18CUDAKernelLauncherElLl0EEENS_6TensorERKS6_N3c108ArrayRefIlEEENKUlvE0_clEvEUllE_EEvRNS_18TensorIteratorBaseERKT_EUliE_EEviT1_,@"STO_CUDA_ENTRY STV_DEFAULT"
_ZN2at6native18elementwise_kernelILi128ELi2EZNS0_22gpu_kernel_impl_nocastIZZNS0_61_GLOBAL__N__ae8afa13_23_FlattenIndicesKernel_cu_7dd49032_311421_flatten_indices_implINS3_18CUDAKernelLauncherElLl0EEENS_6TensorERKS6_N3c108ArrayRefIlEEENKUlvE0_clEvEUllE_EEvRNS_18TensorIteratorBaseERKT_EUliE_EEviT1_:
.text._ZN2at6native18elementwise_kernelILi128ELi2EZNS0_22gpu_kernel_impl_nocastIZZNS0_61_GLOBAL__N__ae8afa13_23_FlattenIndicesKernel_cu_7dd49032_311421_flatten_indices_implINS3_18CUDAKernelLauncherElLl0EEENS_6TensorERKS6_N3c108ArrayRefIlEEENKUlvE0_clEvEUllE_EEvRNS_18TensorIteratorBaseERKT_EUliE_EEviT1_:
[----:B------:R-:W-:Y:S08]  /*0000*/  LDC R1, c[0x0][0x37c] ;  /* 0x0000df00ff017b82 */ /* 0x000ff00000000800 */
[----:B------:R-:W0:Y:S01]  /*0010*/  LDC R0, c[0x0][0x388] ;  /* 0x0000e200ff007b82 */ /* 0x000e220000000800 */
[----:B------:R-:W1:Y:S01]  /*0020*/  S2R R3, SR_TID.X ;  /* 0x0000000000037919 */ /* 0x000e620000002100 */
[----:B------:R-:W2:Y:S06]  /*0030*/  LDCU.64 UR10, c[0x0][0x358] ;  /* 0x00006b00ff0a77ac */ /* 0x000eac0008000a00 */
[----:B------:R-:W3:Y:S01]  /*0040*/  S2UR UR4, SR_CTAID.X ;  /* 0x00000000000479c3 */ /* 0x000ee20000002500 */
[----:B0-----:R-:W-:Y:S01]  /*0050*/  ISETP.NE.AND P0, PT, R0, RZ, PT ;  /* 0x000000ff0000720c */ /* 0x001fe20003f05270 */
[----:B---3--:R-:W-:-:S06]  /*0060*/  USHF.L.U32 UR4, UR4, 0x8, URZ ;  /* 0x0000000804047899 */ /* 0x008fcc00080006ff */
[----:B-1----:R-:W-:-:S06]  /*0070*/  LOP3.LUT R3, R3, UR4, RZ, 0xfc, !PT ;  /* 0x0000000403037c12 */ /* 0x002fcc000f8efcff */
[----:B--2---:R-:W-:Y:S05]  /*0080*/  @P0 BRA `(.L_x_613) ;  /* 0x0000001c00940947 */ /* 0x004fea0003800000 */
[----:B------:R-:W0:Y:S02]  /*0090*/  LDCU.64 UR16, c[0x0][0x5a0] ;  /* 0x0000b400ff1077ac */ /* 0x000e240008000a00 */
[----:B0-----:R-:W-:-:S04]  /*00a0*/  UISETP.GE.U32.AND UP0, UPT, UR16, 0x1, UPT ;  /* 0x000000011000788c */ /* 0x001fc8000bf06070 */
[----:B------:R-:W-:-:S09]  /*00b0*/  UISETP.GE.AND.EX UP0, UPT, UR17, URZ, UPT, UP0 ;  /* 0x000000ff1100728c */ /* 0x000fd2000bf06300 */
[----:B------:R-:W-:Y:S05]  /*00c0*/  BRA.U !UP0, `(.L_x_614) ;  /* 0x0000001d086c7547 */ /* 0x000fea000b800000 */
[----:B------:R-:W0:Y:S01]  /*00d0*/  LDCU UR18, c[0x0][0x380] ;  /* 0x00007000ff1277ac */ /* 0x000e220008000800 */
[----:B------:R-:W-:Y:S01]  /*00e0*/  BSSY.RECONVERGENT B0, `(.L_x_615) ;  /* 0x00000f7000007945 */ /* 0x000fe20003800200 */
[----:B------:R-:W-:-:S04]  /*00f0*/  UISETP.GT.U32.AND UP0, UPT, UR16, 0x1, UPT ;  /* 0x000000011000788c */ /* 0x000fc8000bf04070 */
[----:B------:R-:W-:-:S04]  /*0100*/  UISETP.GT.AND.EX UP0, UPT, UR17, URZ, UPT, UP0 ;  /* 0x000000ff1100728c */ /* 0x000fc8000bf04300 */
[----:B------:R-:W-:Y:S02]  /*0110*/  USEL UR15, UR16, 0x1, UP0 ;  /* 0x00000001100f7887 */ /* 0x000fe40008000000 */
[----:B------:R-:W-:Y:S02]  /*0120*/  USEL UR8, UR17, URZ, UP0 ;  /* 0x000000ff11087287 */ /* 0x000fe40008000000 */
[----:B------:R-:W-:Y:S01]  /*0130*/  ULOP3.LUT UR13, UR15, 0x3, URZ, 0xc0, !UPT ;  /* 0x000000030f0d7892 */ /* 0x000fe2000f8ec0ff */
[----:B0-----:R-:W-:Y:S01]  /*0140*/  ISETP.GE.AND P0, PT, R3, UR18, PT ;  /* 0x0000001203007c0c */ /* 0x001fe2000bf06270 */
[----:B------:R-:W-:Y:S02]  /*0150*/  ULOP3.LUT UR14, UR15, 0x7, URZ, 0xc0, !UPT ;  /* 0x000000070f0e7892 */ /* 0x000fe4000f8ec0ff */
[----:B------:R-:W-:-:S04]  /*0160*/  UIADD3 UR9, UP0, UPT, UR13, -0x1, URZ ;  /* 0xffffffff0d097890 */ /* 0x000fc8000ff1e0ff */
[----:B------:R-:W-:-:S06]  /*0170*/  UIADD3.X UR12, UPT, UPT, URZ, -0x1, URZ, UP0, !UPT ;  /* 0xffffffffff0c7890 */ /* 0x000fcc00087fe4ff */
[----:B------:R-:W-:Y:S06]  /*0180*/  @P0 BRA `(.L_x_616) ;  /* 0x0000000c00b00947 */ /* 0x000fec0003800000 */
[----:B------:R-:W0:Y:S01]  /*0190*/  LDC.64 R4, c[0x0][0x588] ;  /* 0x00016200ff047b82 */ /* 0x000e220000000a00 */
[----:B------:R-:W1:Y:S07]  /*01a0*/  LDCU.64 UR6, c[0x0][0x598] ;  /* 0x0000b300ff0677ac */ /* 0x000e6e0008000a00 */
[----:B------:R-:W2:Y:S01]  /*01b0*/  LDC.64 R10, c[0x0][0x5b0] ;  /* 0x00016c00ff0a7b82 */ /* 0x000ea20000000a00 */
[----:B0-----:R-:W1:Y:S01]  /*01c0*/  LDG.E.64 R4, desc[UR10][R4.64] ;  /* 0x0000000a04047981 */ /* 0x001e62000c1e1b00 */
[----:B------:R-:W-:Y:S01]  /*01d0*/  UISETP.GE.U32.AND UP1, UPT, UR16, 0x8, UPT ;  /* 0x000000081000788c */ /* 0x000fe2000bf26070 */
[----:B------:R-:W-:Y:S01]  /*01e0*/  HFMA2 R2, -RZ, RZ, 0, 0 ;  /* 0x00000000ff027431 */ /* 0x000fe200000001ff */
[----:B------:R-:W-:Y:S01]  /*01f0*/  UISETP.NE.U32.AND UP0, UPT, UR14, URZ, UPT ;  /* 0x000000ff0e00728c */ /* 0x000fe2000bf05070 */
[----:B------:R-:W-:Y:S01]  /*0200*/  MOV R48, RZ ;  /* 0x000000ff00307202 */ /* 0x000fe20000000f00 */
[----:B------:R-:W-:Y:S01]  /*0210*/  UISETP.GE.AND.EX UP1, UPT, UR17, URZ, UPT, UP1 ;  /* 0x000000ff1100728c */ /* 0x000fe2000bf26310 */
[----:B------:R-:W-:Y:S01]  /*0220*/  UMOV UR4, URZ ;  /* 0x000000ff00047c82 */ /* 0x000fe20008000000 */
[----:B------:R-:W-:Y:S01]  /*0230*/  UISETP.NE.AND.EX UP0, UPT, URZ, URZ, UPT, UP0 ;  /* 0x000000ffff00728c */ /* 0x000fe2000bf05300 */
[----:B------:R-:W-:Y:S01]  /*0240*/  UMOV UR5, URZ ;  /* 0x000000ff00057c82 */ /* 0x000fe20008000000 */
[----:B-1----:R-:W-:-:S02]  /*0250*/  IMAD R7, R5, UR6, RZ ;  /* 0x0000000605077c24 */ /* 0x002fc4000f8e02ff */
[----:B------:R-:W-:-:S04]  /*0260*/  IMAD.WIDE.U32 R8, R4, UR6, RZ ;  /* 0x0000000604087c25 */ /* 0x000fc8000f8e00ff */
[----:B------:R-:W-:-:S05]  /*0270*/  IMAD R7, R4, UR7, R7 ;  /* 0x0000000704077c24 */ /* 0x000fca000f8e0207 */
[----:B------:R-:W-:Y:S01]  /*0280*/  IADD3 R7, PT, PT, R9, R7, RZ ;  /* 0x0000000709077210 */ /* 0x000fe20007ffe0ff */
[----:B--2---:R-:W-:Y:S06]  /*0290*/  BRA.U !UP1, `(.L_x_617) ;  /* 0x00000005097c7547 */ /* 0x004fec000b800000 */
[----:B------:R-:W0:Y:S01]  /*02a0*/  LDC.64 R4, c[0x0][0x590] ;  /* 0x00016400ff047b82 */ /* 0x000e220000000a00 */
[----:B------:R-:W1:Y:S01]  /*02b0*/  LDCU.64 UR6, c[0x0][0x5a8] ;  /* 0x0000b500ff0677ac */ /* 0x000e620008000a00 */
[----:B------:R-:W-:Y:S01]  /*02c0*/  SHF.L.U32 R53, R11, 0x3, RZ ;  /* 0x000000030b357819 */ /* 0x000fe200000006ff */
[----:B------:R-:W-:Y:S01]  /*02d0*/  IMAD.MOV.U32 R2, RZ, RZ, RZ ;  /* 0x000000ffff027224 */ /* 0x000fe200078e00ff */
[----:B------:R-:W-:Y:S01]  /*02e0*/  SHF.L.U64.HI R51, R10, 0x6, R11 ;  /* 0x000000060a337819 */ /* 0x000fe2000001020b */
[----:B------:R-:W-:Y:S01]  /*02f0*/  ULOP3.LUT UR4, UR15, 0xfffffff8, URZ, 0xc0, !UPT ;  /* 0xfffffff80f047892 */ /* 0x000fe2000f8ec0ff */
[----:B------:R-:W-:Y:S01]  /*0300*/  MOV R48, RZ ;  /* 0x000000ff00307202 */ /* 0x000fe20000000f00 */
[----:B------:R-:W-:Y:S02]  /*0310*/  ULOP3.LUT UR5, UR8, 0x7fffffff, URZ, 0xc0, !UPT ;  /* 0x7fffffff08057892 */ /* 0x000fe4000f8ec0ff */
[----:B-1----:R-:W-:-:S04]  /*0320*/  UIADD3 UR6, UP1, UPT, UR6, 0x20, URZ ;  /* 0x0000002006067890 */ /* 0x002fc8000ff3e0ff */
[----:B------:R-:W-:Y:S01]  /*0330*/  UIADD3.X UR7, UPT, UPT, URZ, UR7, URZ, UP1, !UPT ;  /* 0x00000007ff077290 */ /* 0x000fe20008ffe4ff */
[C---:B0-----:R-:W-:Y:S02]  /*0340*/  LEA R49, P0, R8.reuse, R4, 0x3 ;  /* 0x0000000408317211 */ /* 0x041fe400078018ff */
[----:B------:R-:W-:Y:S01]  /*0350*/  MOV R12, UR6 ;  /* 0x00000006000c7c02 */ /* 0x000fe20008000f00 */
[----:B------:R-:W-:Y:S01]  /*0360*/  UMOV UR6, UR4 ;  /* 0x0000000400067c82 */ /* 0x000fe20008000000 */
[----:B------:R-:W-:Y:S01]  /*0370*/  LEA.HI.X R0, R8, R5, R7, 0x3, P0 ;  /* 0x0000000508007211 */ /* 0x000fe200000f1c07 */
[----:B------:R-:W-:Y:S01]  /*0380*/  IMAD.WIDE.U32 R4, R10, 0x8, RZ ;  /* 0x000000080a047825 */ /* 0x000fe200078e00ff */
[----:B------:R-:W-:Y:S01]  /*0390*/  MOV R13, UR7 ;  /* 0x00000007000d7c02 */ /* 0x000fe20008000f00 */
[----:B------:R-:W-:-:S03]  /*03a0*/  UMOV UR7, UR5 ;  /* 0x0000000500077c82 */ /* 0x000fc60008000000 */
[----:B------:R-:W-:-:S07]  /*03b0*/  IADD3 R53, PT, PT, R5, R53, RZ ;  /* 0x0000003505357210 */ /* 0x000fce0007ffe0ff */
.L_x_618:
[----:B------:R-:W-:Y:S01]  /*03c0*/  IMAD.MOV.U32 R14, RZ, RZ, R49 ;  /* 0x000000ffff0e7224 */ /* 0x000fe200078e0031 */
[----:B------:R-:W-:Y:S01]  /*03d0*/  MOV R15, R0 ;  /* 0x00000000000f7202 */ /* 0x000fe20000000f00 */
[----:B------:R-:W2:Y:S01]  /*03e0*/  LDG.E.64 R16, desc[UR10][R12.64+-0x20] ;  /* 0xffffe00a0c107981 */ /* 0x000ea2000c1e1b00 */
[----:B------:R-:W-:-:S03]  /*03f0*/  IADD3 R30, P0, PT, R49, R4, RZ ;  /* 0x00000004311e7210 */ /* 0x000fc60007f1e0ff */
[----:B------:R-:W3:Y:S04]  /*0400*/  LDG.E.64 R18, desc[UR10][R12.64+-0x18] ;  /* 0xffffe80a0c127981 */ /* 0x000ee8000c1e1b00 */
[----:B------:R-:W2:Y:S01]  /*0410*/  LDG.E.64 R14, desc[UR10][R14.64] ;  /* 0x0000000a0e0e7981 */ /* 0x000ea2000c1e1b00 */
[-C--:B------:R-:W-:Y:S02]  /*0420*/  IADD3.X R31, PT, PT, R0, R53.reuse, RZ, P0, !PT ;  /* 0x00000035001f7210 */ /* 0x080fe400007fe4ff */
[----:B------:R-:W-:Y:S01]  /*0430*/  IADD3 R34, P0, PT, R30, R4, RZ ;  /* 0x000000041e227210 */ /* 0x000fe20007f1e0ff */
[----:B------:R-:W4:Y:S04]  /*0440*/  LDG.E.64 R22, desc[UR10][R12.64+-0x10] ;  /* 0xfffff00a0c167981 */ /* 0x000f28000c1e1b00 */
[----:B------:R-:W3:Y:S01]  /*0450*/  LDG.E.64 R20, desc[UR10][R30.64] ;  /* 0x0000000a1e147981 */ /* 0x000ee2000c1e1b00 */
[----:B------:R-:W-:-:S02]  /*0460*/  IADD3.X R35, PT, PT, R31, R53, RZ, P0, !PT ;  /* 0x000000351f237210 */ /* 0x000fc400007fe4ff */
[-C--:B------:R-:W-:Y:S01]  /*0470*/  IADD3 R38, P0, PT, R34, R4.reuse, RZ ;  /* 0x0000000422267210 */ /* 0x080fe20007f1e0ff */
        /* <DEDUP_REMOVED lines=10> */
[-C--:B------:R-:W-:Y:S02]  /*0520*/  IADD3.X R41, PT, PT, R43, R53.reuse, RZ, P0, !PT ;  /* 0x000000352b297210 */ /* 0x080fe400007fe4ff */
[----:B------:R-:W-:Y:S01]  /*0530*/  IADD3 R46, P0, PT, R40, R4, RZ ;  /* 0x00000004282e7210 */ /* 0x000fe20007f1e0ff */
[----:B------:R-:W5:Y:S04]  /*0540*/  LDG.E.64 R38, desc[UR10][R12.64+0x10] ;  /* 0x0000100a0c267981 */ /* 0x000f68000c1e1b00 */
[----:B------:R-:W5:Y:S01]  /*0550*/  LDG.E.64 R36, desc[UR10][R40.64] ;  /* 0x0000000a28247981 */ /* 0x000f62000c1e1b00 */
[----:B------:R-:W-:-:S02]  /*0560*/  IADD3.X R47, PT, PT, R41, R53, RZ, P0, !PT ;  /* 0x00000035292f7210 */ /* 0x000fc400007fe4ff */
[----:B------:R-:W-:Y:S01]  /*0570*/  IADD3 R44, P0, PT, R46, R4, RZ ;  /* 0x000000042e2c7210 */ /* 0x000fe20007f1e0ff */
[----:B------:R-:W5:Y:S04]  /*0580*/  LDG.E.64 R42, desc[UR10][R12.64+0x18] ;  /* 0x0000180a0c2a7981 */ /* 0x000f68000c1e1b00 */
[----:B------:R0:W5:Y:S01]  /*0590*/  LDG.E.64 R40, desc[UR10][R46.64] ;  /* 0x0000000a2e287981 */ /* 0x000162000c1e1b00 */
[----:B------:R-:W-:-:S06]  /*05a0*/  IADD3.X R45, PT, PT, R47, R53, RZ, P0, !PT ;  /* 0x000000352f2d7210 */ /* 0x000fcc00007fe4ff */
[----:B------:R-:W5:Y:S01]  /*05b0*/  LDG.E.64 R44, desc[UR10][R44.64] ;  /* 0x0000000a2c2c7981 */ /* 0x000f62000c1e1b00 */
[----:B0-----:R-:W-:Y:S01]  /*05c0*/  MOV R46, R2 ;  /* 0x00000002002e7202 */ /* 0x001fe20000000f00 */
[----:B------:R-:W-:Y:S01]  /*05d0*/  IMAD.MOV.U32 R47, RZ, RZ, R48 ;  /* 0x000000ffff2f7224 */ /* 0x000fe200078e0030 */
[----:B------:R-:W-:-:S04]  /*05e0*/  UIADD3 UR6, UP1, UPT, UR6, -0x8, URZ ;  /* 0xfffffff806067890 */ /* 0x000fc8000ff3e0ff */
[----:B------:R-:W-:Y:S02]  /*05f0*/  UIADD3.X UR7, UPT, UPT, UR7, -0x1, URZ, UP1, !UPT ;  /* 0xffffffff07077890 */ /* 0x000fe40008ffe4ff */
[----:B------:R-:W-:-:S04]  /*0600*/  UISETP.NE.U32.AND UP1, UPT, UR6, URZ, UPT ;  /* 0x000000ff0600728c */ /* 0x000fc8000bf25070 */
[----:B------:R-:W-:Y:S01]  /*0610*/  UISETP.NE.AND.EX UP1, UPT, UR7, URZ, UPT, UP1 ;  /* 0x000000ff0700728c */ /* 0x000fe2000bf25310 */
[----:B------:R-:W-:Y:S02]  /*0620*/  IADD3 R12, P1, PT, R12, 0x40, RZ ;  /* 0x000000400c0c7810 */ /* 0x000fe40007f3e0ff */
[----:B------:R-:W-:Y:S02]  /*0630*/  LEA R49, P0, R10, R49, 0x6 ;  /* 0x000000310a317211 */ /* 0x000fe400078030ff */
[----:B------:R-:W-:Y:S02]  /*0640*/  IADD3.X R13, PT, PT, RZ, R13, RZ, P1, !PT ;  /* 0x0000000dff0d7210 */ /* 0x000fe40000ffe4ff */
[----:B------:R-:W-:Y:S01]  /*0650*/  IADD3.X R0, PT, PT, R0, R51, RZ, P0, !PT ;  /* 0x0000003300007210 */ /* 0x000fe200007fe4ff */
[----:B--2---:R-:W-:Y:S02]  /*0660*/  IMAD R15, R15, R16, RZ ;  /* 0x000000100f0f7224 */ /* 0x004fe400078e02ff */
[----:B------:R-:W-:-:S04]  /*0670*/  IMAD.WIDE.U32 R46, R16, R14, R46 ;  /* 0x0000000e102e7225 */ /* 0x000fc800078e002e */
[----:B------:R-:W-:Y:S01]  /*0680*/  IMAD R15, R17, R14, R15 ;  /* 0x0000000e110f7224 */ /* 0x000fe200078e020f */
[----:B------:R-:W-:Y:S01]  /*0690*/  MOV R14, R46 ;  /* 0x0000002e000e7202 */ /* 0x000fe20000000f00 */
[----:B---3--:R-:W-:-:S03]  /*06a0*/  IMAD R17, R21, R18, RZ ;  /* 0x0000001215117224 */ /* 0x008fc600078e02ff */
[----:B------:R-:W-:Y:S01]  /*06b0*/  IADD3 R15, PT, PT, R47, R15, RZ ;  /* 0x0000000f2f0f7210 */ /* 0x000fe20007ffe0ff */
[-C--:B------:R-:W-:Y:S02]  /*06c0*/  IMAD R17, R19, R20.reuse, R17 ;  /* 0x0000001413117224 */ /* 0x080fe400078e0211 */
[----:B------:R-:W-:-:S05]  /*06d0*/  IMAD.WIDE.U32 R14, R18, R20, R14 ;  /* 0x00000014120e7225 */ /* 0x000fca00078e000e */
[----:B------:R-:W-:Y:S01]  /*06e0*/  IADD3 R15, PT, PT, R15, R17, RZ ;  /* 0x000000110f0f7210 */ /* 0x000fe20007ffe0ff */
[----:B----4-:R-:W-:-:S04]  /*06f0*/  IMAD R17, R25, R22, RZ ;  /* 0x0000001619117224 */ /* 0x010fc800078e02ff */
[-C--:B------:R-:W-:Y:S02]  /*0700*/  IMAD R17, R23, R24.reuse, R17 ;  /* 0x0000001817117224 */ /* 0x080fe400078e0211 */
[----:B------:R-:W-:-:S04]  /*0710*/  IMAD.WIDE.U32 R22, R22, R24, R14 ;  /* 0x0000001816167225 */ /* 0x000fc800078e000e */
[----:B-----5:R-:W-:Y:S01]  /*0720*/  IMAD R15, R29, R26, RZ ;  /* 0x0000001a1d0f7224 */ /* 0x020fe200078e02ff */
[----:B------:R-:W-:-:S03]  /*0730*/  IADD3 R23, PT, PT, R23, R17, RZ ;  /* 0x0000001117177210 */ /* 0x000fc60007ffe0ff */
        /* <DEDUP_REMOVED lines=9> */
[----:B------:R-:W-:-:S05]  /*07d0*/  IMAD.WIDE.U32 R34, R34, R36, R30 ;  /* 0x0000002422227225 */ /* 0x000fca00078e001e */
[----:B------:R-:W-:Y:S01]  /*07e0*/  IADD3 R35, PT, PT, R35, R15, RZ ;  /* 0x0000000f23237210 */ /* 0x000fe20007ffe0ff */
[----:B------:R-:W-:-:S04]  /*07f0*/  IMAD R15, R41, R38, RZ ;  /* 0x00000026290f7224 */ /* 0x000fc800078e02ff */
[-C--:B------:R-:W-:Y:S02]  /*0800*/  IMAD R15, R39, R40.reuse, R15 ;  /* 0x00000028270f7224 */ /* 0x080fe400078e020f */
[----:B------:R-:W-:-:S04]  /*0810*/  IMAD.WIDE.U32 R38, R38, R40, R34 ;  /* 0x0000002826267225 */ /* 0x000fc800078e0022 */
[----:B------:R-:W-:Y:S01]  /*0820*/  IMAD R17, R45, R42, RZ ;  /* 0x0000002a2d117224 */ /* 0x000fe200078e02ff */
[----:B------:R-:W-:-:S03]  /*0830*/  IADD3 R39, PT, PT, R39, R15, RZ ;  /* 0x0000000f27277210 */ /* 0x000fc60007ffe0ff */
[-C--:B------:R-:W-:Y:S02]  /*0840*/  IMAD R17, R43, R44.reuse, R17 ;  /* 0x0000002c2b117224 */ /* 0x080fe400078e0211 */
[----:B------:R-:W-:-:S04]  /*0850*/  IMAD.WIDE.U32 R42, R42, R44, R38 ;  /* 0x0000002c2a2a7225 */ /* 0x000fc800078e0026 */
[----:B------:R-:W-:Y:S01]  /*0860*/  IMAD.IADD R48, R43, 0x1, R17 ;  /* 0x000000012b307824 */ /* 0x000fe200078e0211 */
[----:B------:R-:W-:Y:S01]  /*0870*/  MOV R2, R42 ;  /* 0x0000002a00027202 */ /* 0x000fe20000000f00 */
[----:B------:R-:W-:Y:S06]  /*0880*/  BRA.U UP1, `(.L_x_618) ;  /* 0xfffffff901cc7547 */ /* 0x000fec000b83ffff */
.L_x_617:
[----:B------:R-:W-:Y:S05]  /*0890*/  BRA.U !UP0, `(.L_x_619) ;  /* 0x0000000508d87547 */ /* 0x000fea000b800000 */
[----:B------:R-:W-:Y:S02]  /*08a0*/  UISETP.GE.U32.AND UP1, UPT, UR14, 0x4, UPT ;  /* 0x000000040e00788c */ /* 0x000fe4000bf26070 */
[----:B------:R-:W-:Y:S02]  /*08b0*/  UISETP.NE.U32.AND UP0, UPT, UR13, URZ, UPT ;  /* 0x000000ff0d00728c */ /* 0x000fe4000bf05070 */
[----:B------:R-:W-:Y:S02]  /*08c0*/  UISETP.GE.U32.AND.EX UP1, UPT, URZ, URZ, UPT, UP1 ;  /* 0x000000ffff00728c */ /* 0x000fe4000bf26110 */
[----:B------:R-:W-:-:S07]  /*08d0*/  UISETP.NE.AND.EX UP0, UPT, URZ, URZ, UPT, UP0 ;  /* 0x000000ffff00728c */ /* 0x000fce000bf05300 */
[----:B------:R-:W-:Y:S05]  /*08e0*/  BRA.U !UP1, `(.L_x_620) ;  /* 0x0000000109c87547 */ /* 0x000fea000b800000 */
[----:B------:R-:W0:Y:S01]  /*08f0*/  LDCU.64 UR6, c[0x0][0x5a8] ;  /* 0x0000b500ff0677ac */ /* 0x000e220008000a00 */
[----:B------:R-:W1:Y:S01]  /*0900*/  LDC.64 R18, c[0x0][0x590] ;  /* 0x00016400ff127b82 */ /* 0x000e620000000a00 */
[----:B------:R-:W-:Y:S01]  /*0910*/  MOV R6, R8 ;  /* 0x0000000800067202 */ /* 0x000fe20000000f00 */
[C---:B------:R-:W-:Y:S01]  /*0920*/  IMAD R0, R10.reuse, UR5, RZ ;  /* 0x000000050a007c24 */ /* 0x040fe2000f8e02ff */
[C---:B------:R-:W-:Y:S02]  /*0930*/  SHF.L.U32 R21, R10.reuse, 0x3, RZ ;  /* 0x000000030a157819 */ /* 0x040fe400000006ff */
[C---:B------:R-:W-:Y:S01]  /*0940*/  SHF.L.U64.HI R33, R10.reuse, 0x3, R11 ;  /* 0x000000030a217819 */ /* 0x040fe2000001020b */
[----:B------:R-:W-:-:S04]  /*0950*/  IMAD.WIDE.U32 R4, R10, UR4, R6 ;  /* 0x000000040a047c25 */ /* 0x000fc8000f8e0006 */
[----:B------:R-:W-:-:S05]  /*0960*/  IMAD R13, R11, UR4, R0 ;  /* 0x000000040b0d7c24 */ /* 0x000fca000f8e0200 */
[----:B------:R-:W-:Y:S01]  /*0970*/  IADD3 R0, PT, PT, R5, R13, RZ ;  /* 0x0000000d05007210 */ /* 0x000fe20007ffe0ff */
[----:B0-----:R-:W-:-:S04]  /*0980*/  ULEA UR6, UP1, UR4, UR6, 0x3 ;  /* 0x0000000604067291 */ /* 0x001fc8000f8218ff */
[----:B------:R-:W-:Y:S02]  /*0990*/  ULEA.HI.X UR7, UR4, UR7, UR5, 0x3, UP1 ;  /* 0x0000000704077291 */ /* 0x000fe400088f1c05 */
[----:B------:R-:W-:Y:S01]  /*09a0*/  IMAD.U32 R22, RZ, RZ, UR6 ;  /* 0x00000006ff167e24 */ /* 0x000fe2000f8e00ff */
[----:B-1----:R-:W-:-:S03]  /*09b0*/  LEA R18, P0, R4, R18, 0x3 ;  /* 0x0000001204127211 */ /* 0x002fc600078018ff */
[----:B------:R-:W-:Y:S02]  /*09c0*/  MOV R23, UR7 ;  /* 0x0000000700177c02 */ /* 0x000fe40008000f00 */
[----:B------:R-:W-:Y:S02]  /*09d0*/  LEA.HI.X R19, R4, R19, R0, 0x3, P0 ;  /* 0x0000001304137211 */ /* 0x000fe400000f1c00 */
[----:B------:R-:W-:Y:S01]  /*09e0*/  IADD3 R28, P0, PT, R21, R18, RZ ;  /* 0x00000012151c7210 */ /* 0x000fe20007f1e0ff */
[----:B------:R-:W2:Y:S04]  /*09f0*/  LDG.E.64 R24, desc[UR10][R22.64] ;  /* 0x0000000a16187981 */ /* 0x000ea8000c1e1b00 */
[----:B------:R-:W2:Y:S01]  /*0a00*/  LDG.E.64 R26, desc[UR10][R18.64] ;  /* 0x0000000a121a7981 */ /* 0x000ea2000c1e1b00 */
[----:B------:R-:W-:-:S02]  /*0a10*/  IADD3.X R29, PT, PT, R33, R19, RZ, P0, !PT ;  /* 0x00000013211d7210 */ /* 0x000fc400007fe4ff */
        /* <DEDUP_REMOVED lines=10> */
[----:B0-----:R-:W-:Y:S01]  /*0ac0*/  MOV R28, R2 ;  /* 0x00000002001c7202 */ /* 0x001fe20000000f00 */
[----:B------:R-:W-:Y:S01]  /*0ad0*/  UIADD3 UR4, UP1, UPT, UR4, 0x4, URZ ;  /* 0x0000000404047890 */ /* 0x000fe2000ff3e0ff */
[----:B------:R-:W-:-:S03]  /*0ae0*/  MOV R29, R48 ;  /* 0x00000030001d7202 */ /* 0x000fc60000000f00 */
[----:B------:R-:W-:Y:S01]  /*0af0*/  UIADD3.X UR5, UPT, UPT, URZ, UR5, URZ, UP1, !UPT ;  /* 0x00000005ff057290 */ /* 0x000fe20008ffe4ff */
[----:B--2---:R-:W-:Y:S02]  /*0b00*/  IMAD R27, R27, R24, RZ ;  /* 0x000000181b1b7224 */ /* 0x004fe400078e02ff */
[----:B------:R-:W-:-:S04]  /*0b10*/  IMAD.WIDE.U32 R28, R24, R26, R28 ;  /* 0x0000001a181c7225 */ /* 0x000fc800078e001c */
[----:B------:R-:W-:Y:S02]  /*0b20*/  IMAD R27, R25, R26, R27 ;  /* 0x0000001a191b7224 */ /* 0x000fe400078e021b */
[----:B---3--:R-:W-:-:S03]  /*0b30*/  IMAD R17, R17, R14, RZ ;  /* 0x0000000e11117224 */ /* 0x008fc600078e02ff */
[----:B------:R-:W-:Y:S01]  /*0b40*/  IADD3 R29, PT, PT, R29, R27, RZ ;  /* 0x0000001b1d1d7210 */ /* 0x000fe20007ffe0ff */
[-C--:B------:R-:W-:Y:S02]  /*0b50*/  IMAD R17, R15, R16.reuse, R17 ;  /* 0x000000100f117224 */ /* 0x080fe400078e0211 */
[----:B------:R-:W-:-:S04]  /*0b60*/  IMAD.WIDE.U32 R14, R14, R16, R28 ;  /* 0x000000100e0e7225 */ /* 0x000fc800078e001c */
[----:B----4-:R-:W-:Y:S01]  /*0b70*/  IMAD R13, R13, R4, RZ ;  /* 0x000000040d0d7224 */ /* 0x010fe200078e02ff */
[----:B------:R-:W-:-:S03]  /*0b80*/  IADD3 R15, PT, PT, R15, R17, RZ ;  /* 0x000000110f0f7210 */ /* 0x000fc60007ffe0ff */
[-C--:B------:R-:W-:Y:S02]  /*0b90*/  IMAD R13, R5, R12.reuse, R13 ;  /* 0x0000000c050d7224 */ /* 0x080fe400078e020d */
[----:B------:R-:W-:-:S04]  /*0ba0*/  IMAD.WIDE.U32 R4, R4, R12, R14 ;  /* 0x0000000c04047225 */ /* 0x000fc800078e000e */
[----:B-----5:R-:W-:Y:S02]  /*0bb0*/  IMAD R15, R21, R18, RZ ;  /* 0x00000012150f7224 */ /* 0x020fe400078e02ff */
[----:B------:R-:W-:Y:S02]  /*0bc0*/  IMAD.IADD R5, R5, 0x1, R13 ;  /* 0x0000000105057824 */ /* 0x000fe400078e020d */
[-C--:B------:R-:W-:Y:S02]  /*0bd0*/  IMAD R15, R19, R20.reuse, R15 ;  /* 0x00000014130f7224 */ /* 0x080fe400078e020f */
[----:B------:R-:W-:-:S05]  /*0be0*/  IMAD.WIDE.U32 R18, R18, R20, R4 ;  /* 0x0000001412127225 */ /* 0x000fca00078e0004 */
[----:B------:R-:W-:Y:S02]  /*0bf0*/  IADD3 R48, PT, PT, R19, R15, RZ ;  /* 0x0000000f13307210 */ /* 0x000fe40007ffe0ff */
[----:B------:R-:W-:-:S07]  /*0c00*/  MOV R2, R18 ;  /* 0x0000001200027202 */ /* 0x000fce0000000f00 */
.L_x_620:
[----:B------:R-:W-:Y:S05]  /*0c10*/  BRA.U !UP0, `(.L_x_619) ;  /* 0x0000000108f87547 */ /* 0x000fea000b800000 */
[----:B------:R-:W-:Y:S02]  /*0c20*/  UISETP.NE.U32.AND UP1, UPT, UR9, URZ, UPT ;  /* 0x000000ff0900728c */ /* 0x000fe4000bf25070 */
[----:B------:R-:W-:Y:S02]  /*0c30*/  ULOP3.LUT UR6, UR15, 0x1, URZ, 0xc0, !UPT ;  /* 0x000000010f067892 */ /* 0x000fe4000f8ec0ff */
[----:B------:R-:W-:Y:S02]  /*0c40*/  UISETP.NE.AND.EX UP1, UPT, UR12, URZ, UPT, UP1 ;  /* 0x000000ff0c00728c */ /* 0x000fe4000bf25310 */
[----:B------:R-:W-:-:S04]  /*0c50*/  UISETP.NE.U32.AND UP0, UPT, UR6, 0x1, UPT ;  /* 0x000000010600788c */ /* 0x000fc8000bf05070 */
[----:B------:R-:W-:-:S03]  /*0c60*/  UISETP.NE.U32.AND.EX UP0, UPT, URZ, URZ, UPT, UP0 ;  /* 0x000000ffff00728c */ /* 0x000fc6000bf05100 */
[----:B------:R-:W-:Y:S08]  /*0c70*/  BRA.U !UP1, `(.L_x_621) ;  /* 0x0000000109847547 */ /* 0x000ff0000b800000 */
[----:B------:R-:W0:Y:S01]  /*0c80*/  LDCU.64 UR6, c[0x0][0x5a8] ;  /* 0x0000b500ff0677ac */ /* 0x000e220008000a00 */
[----:B------:R-:W1:Y:S01]  /*0c90*/  LDC.64 R16, c[0x0][0x590] ;  /* 0x00016400ff107b82 */ /* 0x000e620000000a00 */
[----:B------:R-:W-:Y:S01]  /*0ca0*/  MOV R4, R8 ;  /* 0x0000000800047202 */ /* 0x000fe20000000f00 */
[----:B------:R-:W-:Y:S01]  /*0cb0*/  IMAD R0, R10, UR5, RZ ;  /* 0x000000050a007c24 */ /* 0x000fe2000f8e02ff */
[----:B------:R-:W-:-:S03]  /*0cc0*/  MOV R5, R7 ;  /* 0x0000000700057202 */ /* 0x000fc60000000f00 */
[----:B------:R-:W-:Y:S02]  /*0cd0*/  IMAD R13, R11, UR4, R0 ;  /* 0x000000040b0d7c24 */ /* 0x000fe4000f8e0200 */
[----:B------:R-:W-:-:S04]  /*0ce0*/  IMAD.WIDE.U32 R4, R10, UR4, R4 ;  /* 0x000000040a047c25 */ /* 0x000fc8000f8e0004 */
[----:B------:R-:W-:Y:S01]  /*0cf0*/  IMAD.IADD R0, R5, 0x1, R13 ;  /* 0x0000000105007824 */ /* 0x000fe200078e020d */
[----:B0-----:R-:W-:-:S04]  /*0d00*/  ULEA UR6, UP1, UR4, UR6, 0x3 ;  /* 0x0000000604067291 */ /* 0x001fc8000f8218ff */
[----:B------:R-:W-:Y:S02]  /*0d10*/  ULEA.HI.X UR7, UR4, UR7, UR5, 0x3, UP1 ;  /* 0x0000000704077291 */ /* 0x000fe400088f1c05 */
[----:B------:R-:W-:Y:S02]  /*0d20*/  MOV R12, UR6 ;  /* 0x00000006000c7c02 */ /* 0x000fe40008000f00 */
[C---:B-1----:R-:W-:Y:S02]  /*0d30*/  LEA R16, P0, R4.reuse, R16, 0x3 ;  /* 0x0000001004107211 */ /* 0x042fe400078018ff */
[----:B------:R-:W-:Y:S02]  /*0d40*/  MOV R13, UR7 ;  /* 0x00000007000d7c02 */ /* 0x000fe40008000f00 */
[----:B------:R-:W-:Y:S02]  /*0d50*/  LEA.HI.X R17, R4, R17, R0, 0x3, P0 ;  /* 0x0000001104117211 */ /* 0x000fe400000f1c00 */
[C---:B------:R-:W-:Y:S01]  /*0d60*/  LEA R4, P0, R10.reuse, R16, 0x3 ;  /* 0x000000100a047211 */ /* 0x040fe200078018ff */
[----:B------:R-:W2:Y:S04]  /*0d70*/  LDG.E.64 R14, desc[UR10][R12.64] ;  /* 0x0000000a0c0e7981 */ /* 0x000ea8000c1e1b00 */
[----:B------:R-:W2:Y:S01]  /*0d80*/  LDG.E.64 R18, desc[UR10][R16.64] ;  /* 0x0000000a10127981 */ /* 0x000ea2000c1e1b00 */
[----:B------:R-:W-:-:S03]  /*0d90*/  LEA.HI.X R5, R10, R17, R11, 0x3, P0 ;  /* 0x000000110a057211 */ /* 0x000fc600000f1c0b */
[----:B------:R-:W3:Y:S04]  /*0da0*/  LDG.E.64 R20, desc[UR10][R12.64+0x8] ;  /* 0x0000080a0c147981 */ /* 0x000ee8000c1e1b00 */
[----:B------:R-:W3:Y:S01]  /*0db0*/  LDG.E.64 R4, desc[UR10][R4.64] ;  /* 0x0000000a04047981 */ /* 0x000ee2000c1e1b00 */
[----:B------:R-:W-:Y:S01]  /*0dc0*/  MOV R49, R48 ;  /* 0x0000003000317202 */ /* 0x000fe20000000f00 */
[----:B------:R-:W-:Y:S01]  /*0dd0*/  UIADD3 UR4, UP1, UPT, UR4, 0x2, URZ ;  /* 0x0000000204047890 */ /* 0x000fe2000ff3e0ff */
[----:B------:R-:W-:-:S03]  /*0de0*/  MOV R48, R2 ;  /* 0x0000000200307202 */ /* 0x000fc60000000f00 */
[----:B------:R-:W-:Y:S01]  /*0df0*/  UIADD3.X UR5, UPT, UPT, URZ, UR5, URZ, UP1, !UPT ;  /* 0x00000005ff057290 */ /* 0x000fe20008ffe4ff */
[----:B--2---:R-:W-:Y:S02]  /*0e00*/  IMAD R19, R19, R14, RZ ;  /* 0x0000000e13137224 */ /* 0x004fe400078e02ff */
[----:B------:R-:W-:-:S04]  /*0e10*/  IMAD.WIDE.U32 R48, R14, R18, R48 ;  /* 0x000000120e307225 */ /* 0x000fc800078e0030 */
[----:B------:R-:W-:Y:S02]  /*0e20*/  IMAD R19, R15, R18, R19 ;  /* 0x000000120f137224 */ /* 0x000fe400078e0213 */
[----:B---3--:R-:W-:Y:S02]  /*0e30*/  IMAD R15, R5, R20, RZ ;  /* 0x00000014050f7224 */ /* 0x008fe400078e02ff */
[----:B------:R-:W-:Y:S02]  /*0e40*/  IMAD.IADD R49, R49, 0x1, R19 ;  /* 0x0000000131317824 */ /* 0x000fe400078e0213 */
[-C--:B------:R-:W-:Y:S02]  /*0e50*/  IMAD R15, R21, R4.reuse, R15 ;  /* 0x00000004150f7224 */ /* 0x080fe400078e020f */
[----:B------:R-:W-:-:S05]  /*0e60*/  IMAD.WIDE.U32 R12, R20, R4, R48 ;  /* 0x00000004140c7225 */ /* 0x000fca00078e0030 */
[----:B------:R-:W-:Y:S02]  /*0e70*/  IADD3 R48, PT, PT, R13, R15, RZ ;  /* 0x0000000f0d307210 */ /* 0x000fe40007ffe0ff */
[----:B------:R-:W-:-:S07]  /*0e80*/  MOV R2, R12 ;  /* 0x0000000c00027202 */ /* 0x000fce0000000f00 */
.L_x_621:
[----:B------:R-:W-:Y:S05]  /*0e90*/  BRA.U UP0, `(.L_x_619) ;  /* 0x0000000100587547 */ /* 0x000fea000b800000 */
[----:B------:R-:W0:Y:S01]  /*0ea0*/  LDCU.64 UR6, c[0x0][0x5a8] ;  /* 0x0000b500ff0677ac */ /* 0x000e220008000a00 */
[----:B------:R-:W1:Y:S01]  /*0eb0*/  LDC.64 R12, c[0x0][0x590] ;  /* 0x00016400ff0c7b82 */ /* 0x000e620000000a00 */
[----:B------:R-:W-:Y:S01]  /*0ec0*/  MOV R6, R8 ;  /* 0x0000000800067202 */ /* 0x000fe20000000f00 */
[----:B------:R-:W-:-:S04]  /*0ed0*/  IMAD R0, R10, UR5, RZ ;  /* 0x000000050a007c24 */ /* 0x000fc8000f8e02ff */
        /* <DEDUP_REMOVED lines=8> */
[----:B------:R-:W-:-:S04]  /*0f60*/  LEA.HI.X R9, R6, R13, R0, 0x3, P0 ;  /* 0x0000000d06097211 */ /* 0x000fc800000f1c00 */
[----:B------:R-:W2:Y:S04]  /*0f70*/  LDG.E.64 R4, desc[UR10][R4.64] ;  /* 0x0000000a04047981 */ /* 0x000ea8000c1e1b00 */
[----:B------:R-:W2:Y:S01]  /*0f80*/  LDG.E.64 R6, desc[UR10][R8.64] ;  /* 0x0000000a08067981 */ /* 0x000ea2000c1e1b00 */
[----:B------:R-:W-:Y:S02]  /*0f90*/  MOV R10, R2 ;  /* 0x00000002000a7202 */ /* 0x000fe40000000f00 */
[----:B------:R-:W-:Y:S01]  /*0fa0*/  MOV R11, R48 ;  /* 0x00000030000b7202 */ /* 0x000fe20000000f00 */
[----:B--2---:R-:W-:Y:S02]  /*0fb0*/  IMAD R7, R7, R4, RZ ;  /* 0x0000000407077224 */ /* 0x004fe400078e02ff */
[----:B------:R-:W-:-:S04]  /*0fc0*/  IMAD.WIDE.U32 R10, R4, R6, R10 ;  /* 0x00000006040a7225 */ /* 0x000fc800078e000a */
[----:B------:R-:W-:Y:S01]  /*0fd0*/  IMAD R7, R5, R6, R7 ;  /* 0x0000000605077224 */ /* 0x000fe200078e0207 */
[----:B------:R-:W-:-:S03]  /*0fe0*/  MOV R2, R10 ;  /* 0x0000000a00027202 */ /* 0x000fc60000000f00 */
[----:B------:R-:W-:-:S07]  /*0ff0*/  IMAD.IADD R48, R11, 0x1, R7 ;  /* 0x000000010b307824 */ /* 0x000fce00078e0207 */
.L_x_619:
[----:B------:R-:W0:Y:S01]  /*1000*/  LDC.64 R4, c[0x0][0x580] ;  /* 0x00016000ff047b82 */ /* 0x000e220000000a00 */
[----:B------:R-:W-:Y:S02]  /*1010*/  MOV R49, R48 ;  /* 0x0000003000317202 */ /* 0x000fe40000000f00 */
[----:B------:R-:W-:Y:S02]  /*1020*/  MOV R48, R2 ;  /* 0x0000000200307202 */ /* 0x000fe40000000f00 */
[----:B------:R-:W-:-:S03]  /*1030*/  IADD3 R3, PT, PT, R3, 0x80, RZ ;  /* 0x0000008003037810 */ /* 0x000fc60007ffe0ff */
[----:B0-----:R0:W-:Y:S04]  /*1040*/  STG.E.64 desc[UR10][R4.64], R48 ;  /* 0x0000003004007986 */ /* 0x0011e8000c101b0a */
.L_x_616:
[----:B------:R-:W-:Y:S05]  /*1050*/  BSYNC.RECONVERGENT B0 ;  /* 0x0000000000007941 */ /* 0x000fea0003800200 */
.L_x_615:
[----:B------:R-:W-:-:S13]  /*1060*/  ISETP.GE.AND P0, PT, R3, UR18, PT ;  /* 0x0000001203007c0c */ /* 0x000fda000bf06270 */
[----:B------:R-:W-:Y:S05]  /*1070*/  @P0 EXIT ;  /* 0x000000000000094d */ /* 0x000fea0003800000 */
[----:B------:R-:W1:Y:S01]  /*1080*/  LDC.64 R2, c[0x0][0x588] ;  /* 0x00016200ff027b82 */ /* 0x000e620000000a00 */
[----:B------:R-:W2:Y:S07]  /*1090*/  LDCU.64 UR4, c[0x0][0x598] ;  /* 0x0000b300ff0477ac */ /* 0x000eae0008000a00 */
[----:B------:R-:W3:Y:S01]  /*10a0*/  LDC.64 R6, c[0x0][0x5b0] ;  /* 0x00016c00ff067b82 */ /* 0x000ee20000000a00 */
[----:B-1----:R-:W2:Y:S01]  /*10b0*/  LDG.E.64 R2, desc[UR10][R2.64] ;  /* 0x0000000a02027981 */ /* 0x002ea2000c1e1b00 */
[----:B------:R-:W-:Y:S01]  /*10c0*/  UISETP.GE.U32.AND UP0, UPT, UR16, 0x8, UPT ;  /* 0x000000081000788c */ /* 0x000fe2000bf06070 */
[----:B------:R-:W-:-:S02]  /*10d0*/  HFMA2 R50, -RZ, RZ, 0, 0 ;  /* 0x00000000ff327431 */ /* 0x000fc400000001ff */
[----:B0-----:R-:W-:Y:S01]  /*10e0*/  IMAD.MOV.U32 R49, RZ, RZ, RZ ;  /* 0x000000ffff317224 */ /* 0x001fe200078e00ff */
[----:B------:R-:W-:Y:S01]  /*10f0*/  UISETP.GE.AND.EX UP0, UPT, UR17, URZ, UPT, UP0 ;  /* 0x000000ff1100728c */ /* 0x000fe2000bf06300 */
[----:B--2---:R-:W-:Y:S02]  /*1100*/  IMAD R5, R3, UR4, RZ ;  /* 0x0000000403057c24 */ /* 0x004fe4000f8e02ff */
[----:B------:R-:W-:Y:S01]  /*1110*/  IMAD.WIDE.U32 R8, R2, UR4, RZ ;  /* 0x0000000402087c25 */ /* 0x000fe2000f8e00ff */
[----:B------:R-:W-:-:S03]  /*1120*/  UMOV UR4, URZ ;  /* 0x000000ff00047c82 */ /* 0x000fc60008000000 */
[----:B------:R-:W-:Y:S01]  /*1130*/  IMAD R5, R2, UR5, R5 ;  /* 0x0000000502057c24 */ /* 0x000fe2000f8e0205 */
[----:B------:R-:W-:-:S04]  /*1140*/  UMOV UR5, URZ ;  /* 0x000000ff00057c82 */ /* 0x000fc80008000000 */
[----:B------:R-:W-:Y:S01]  /*1150*/  IADD3 R5, PT, PT, R9, R5, RZ ;  /* 0x0000000509057210 */ /* 0x000fe20007ffe0ff */
[----:B---3--:R-:W-:Y:S06]  /*1160*/  BRA.U !UP0, `(.L_x_622) ;  /* 0x0000000508687547 */ /* 0x008fec000b800000 */
[----:B------:R-:W0:Y:S01]  /*1170*/  LDC.64 R46, c[0x0][0x590] ;  /* 0x00016400ff2e7b82 */ /* 0x000e220000000a00 */
[----:B------:R-:W1:Y:S01]  /*1180*/  LDCU.64 UR4, c[0x0][0x5a8] ;  /* 0x0000b500ff0477ac */ /* 0x000e620008000a00 */
[----:B------:R-:W-:Y:S01]  /*1190*/  SHF.L.U32 R11, R7, 0x3, RZ ;  /* 0x00000003070b7819 */ /* 0x000fe200000006ff */
[C---:B------:R-:W-:Y:S01]  /*11a0*/  IMAD.WIDE.U32 R2, R6.reuse, 0x8, RZ ;  /* 0x0000000806027825 */ /* 0x040fe200078e00ff */
[----:B------:R-:W-:Y:S02]  /*11b0*/  SHF.L.U64.HI R0, R6, 0x6, R7 ;  /* 0x0000000606007819 */ /* 0x000fe40000010207 */
[----:B------:R-:W-:Y:S01]  /*11c0*/  MOV R50, RZ ;  /* 0x000000ff00327202 */ /* 0x000fe20000000f00 */
[----:B------:R-:W-:Y:S01]  /*11d0*/  IMAD.IADD R48, R3, 0x1, R11 ;  /* 0x0000000103307824 */ /* 0x000fe200078e020b */
[----:B------:R-:W-:Y:S01]  /*11e0*/  MOV R49, RZ ;  /* 0x000000ff00317202 */ /* 0x000fe20000000f00 */
[----:B-1----:R-:W-:Y:S02]  /*11f0*/  UIADD3 UR6, UP0, UPT, UR4, 0x20, URZ ;  /* 0x0000002004067890 */ /* 0x002fe4000ff1e0ff */
[----:B------:R-:W-:-:S02]  /*1200*/  ULOP3.LUT UR4, UR15, 0xfffffff8, URZ, 0xc0, !UPT ;  /* 0xfffffff80f047892 */ /* 0x000fc4000f8ec0ff */
[----:B------:R-:W-:Y:S01]  /*1210*/  UIADD3.X UR7, UPT, UPT, URZ, UR5, URZ, UP0, !UPT ;  /* 0x00000005ff077290 */ /* 0x000fe200087fe4ff */
[C---:B0-----:R-:W-:Y:S01]  /*1220*/  LEA R46, P0, R8.reuse, R46, 0x3 ;  /* 0x0000002e082e7211 */ /* 0x041fe200078018ff */
[----:B------:R-:W-:Y:S01]  /*1230*/  ULOP3.LUT UR5, UR8, 0x7fffffff, URZ, 0xc0, !UPT ;  /* 0x7fffffff08057892 */ /* 0x000fe2000f8ec0ff */
[----:B------:R-:W-:Y:S02]  /*1240*/  MOV R10, UR6 ;  /* 0x00000006000a7c02 */ /* 0x000fe40008000f00 */
[----:B------:R-:W-:Y:S01]  /*1250*/  LEA.HI.X R47, R8, R47, R5, 0x3, P0 ;  /* 0x0000002f082f7211 */ /* 0x000fe200000f1c05 */
[----:B------:R-:W-:Y:S01]  /*1260*/  UMOV UR6, UR4 ;  /* 0x0000000400067c82 */ /* 0x000fe20008000000 */
[----:B------:R-:W-:Y:S02]  /*1270*/  MOV R11, UR7 ;  /* 0x00000007000b7c02 */ /* 0x000fe40008000f00 */
[----:B------:R-:W-:-:S05]  /*1280*/  UMOV UR7, UR5 ;  /* 0x0000000500077c82 */ /* 0x000fca0008000000 */
.L_x_623:
[----:B------:R0:W2:Y:S01]  /*1290*/  LDG.E.64 R12, desc[UR10][R46.64] ;  /* 0x0000000a2e0c7981 */ /* 0x0000a2000c1e1b00 */
[----:B------:R-:W-:-:S03]  /*12a0*/  IADD3 R28, P0, PT, R46, R2, RZ ;  /* 0x000000022e1c7210 */ /* 0x000fc60007f1e0ff */
[----:B------:R-:W2:Y:S01]  /*12b0*/  LDG.E.64 R14, desc[UR10][R10.64+-0x20] ;  /* 0xffffe00a0a0e7981 */ /* 0x000ea2000c1e1b00 */
[----:B------:R-:W-:-:S03]  /*12c0*/  IADD3.X R29, PT, PT, R47, R48, RZ, P0, !PT ;  /* 0x000000302f1d7210 */ /* 0x000fc600007fe4ff */
[----:B------:R-:W3:Y:S01]  /*12d0*/  LDG.E.64 R16, desc[UR10][R10.64+-0x18] ;  /* 0xffffe80a0a107981 */ /* 0x000ee2000c1e1b00 */
[----:B------:R-:W-:-:S03]  /*12e0*/  IADD3 R32, P0, PT, R28, R2, RZ ;  /* 0x000000021c207210 */ /* 0x000fc60007f1e0ff */
[----:B------:R-:W3:Y:S01]  /*12f0*/  LDG.E.64 R18, desc[UR10][R28.64] ;  /* 0x0000000a1c127981 */ /* 0x000ee2000c1e1b00 */
[----:B------:R-:W-:Y:S02]  /*1300*/  IADD3.X R33, PT, PT, R29, R48, RZ, P0, !PT ;  /* 0x000000301d217210 */ /* 0x000fe400007fe4ff */
[-C--:B------:R-:W-:Y:S01]  /*1310*/  IADD3 R36, P0, PT, R32, R2.reuse, RZ ;  /* 0x0000000220247210 */ /* 0x080fe20007f1e0ff */
[----:B------:R-:W4:Y:S04]  /*1320*/  LDG.E.64 R20, desc[UR10][R10.64+-0x10] ;  /* 0xfffff00a0a147981 */ /* 0x000f28000c1e1b00 */
[----:B------:R-:W4:Y:S01]  /*1330*/  LDG.E.64 R22, desc[UR10][R32.64] ;  /* 0x0000000a20167981 */ /* 0x000f22000c1e1b00 */
[----:B------:R-:W-:Y:S01]  /*1340*/  IMAD.X R37, R33, 0x1, R48, P0 ;  /* 0x0000000121257824 */ /* 0x000fe200000e0630 */
[----:B------:R-:W-:-:S02]  /*1350*/  IADD3 R42, P0, PT, R36, R2, RZ ;  /* 0x00000002242a7210 */ /* 0x000fc40007f1e0ff */
[----:B------:R-:W5:Y:S04]  /*1360*/  LDG.E.64 R24, desc[UR10][R10.64+-0x8] ;  /* 0xfffff80a0a187981 */ /* 0x000f68000c1e1b00 */
[----:B------:R-:W5:Y:S01]  /*1370*/  LDG.E.64 R26, desc[UR10][R36.64] ;  /* 0x0000000a241a7981 */ /* 0x000f62000c1e1b00 */
[----:B------:R-:W-:Y:S02]  /*1380*/  IADD3.X R43, PT, PT, R37, R48, RZ, P0, !PT ;  /* 0x00000030252b7210 */ /* 0x000fe400007fe4ff */
[----:B------:R-:W-:Y:S01]  /*1390*/  IADD3 R52, P0, PT, R42, R2, RZ ;  /* 0x000000022a347210 */ /* 0x000fe20007f1e0ff */
[----:B------:R-:W5:Y:S04]  /*13a0*/  LDG.E.64 R28, desc[UR10][R10.64] ;  /* 0x0000000a0a1c7981 */ /* 0x000f68000c1e1b00 */
[----:B------:R-:W5:Y:S01]  /*13b0*/  LDG.E.64 R30, desc[UR10][R42.64] ;  /* 0x0000000a2a1e7981 */ /* 0x000f62000c1e1b00 */
[----:B------:R-:W-:-:S03]  /*13c0*/  IADD3.X R53, PT, PT, R43, R48, RZ, P0, !PT ;  /* 0x000000302b357210 */ /* 0x000fc600007fe4ff */
[----:B------:R-:W5:Y:S01]  /*13d0*/  LDG.E.64 R32, desc[UR10][R10.64+0x8] ;  /* 0x0000080a0a207981 */ /* 0x000f62000c1e1b00 */
[----:B------:R-:W-:-:S03]  /*13e0*/  IADD3 R44, P0, PT, R52, R2, RZ ;  /* 0x00000002342c7210 */ /* 0x000fc60007f1e0ff */
[----:B------:R-:W5:Y:S01]  /*13f0*/  LDG.E.64 R34, desc[UR10][R52.64] ;  /* 0x0000000a34227981 */ /* 0x000f62000c1e1b00 */
[----:B------:R-:W-:Y:S02]  /*1400*/  IADD3.X R45, PT, PT, R53, R48, RZ, P0, !PT ;  /* 0x00000030352d7210 */ /* 0x000fe400007fe4ff */
[----:B------:R-:W-:Y:S01]  /*1410*/  IADD3 R40, P0, PT, R44, R2, RZ ;  /* 0x000000022c287210 */ /* 0x000fe20007f1e0ff */
[----:B------:R-:W5:Y:S04]  /*1420*/  LDG.E.64 R36, desc[UR10][R10.64+0x10] ;  /* 0x0000100a0a247981 */ /* 0x000f68000c1e1b00 */
[----:B------:R-:W5:Y:S01]  /*1430*/  LDG.E.64 R38, desc[UR10][R44.64] ;  /* 0x0000000a2c267981 */ /* 0x000f62000c1e1b00 */
[----:B------:R-:W-:-:S03]  /*1440*/  IADD3.X R41, PT, PT, R45, R48, RZ, P0, !PT ;  /* 0x000000302d297210 */ /* 0x000fc600007fe4ff */
[----:B------:R1:W5:Y:S04]  /*1450*/  LDG.E.64 R42, desc[UR10][R10.64+0x18] ;  /* 0x0000180a0a2a7981 */ /* 0x000368000c1e1b00 */
[----:B------:R-:W5:Y:S01]  /*1460*/  LDG.E.64 R40, desc[UR10][R40.64] ;  /* 0x0000000a28287981 */ /* 0x000f62000c1e1b00 */
[----:B------:R-:W-:Y:S01]  /*1470*/  IMAD.MOV.U32 R51, RZ, RZ, R49 ;  /* 0x000000ffff337224 */ /* 0x000fe200078e0031 */
[----:B------:R-:W-:Y:S01]  /*1480*/  UIADD3 UR6, UP0, UPT, UR6, -0x8, URZ ;  /* 0xfffffff806067890 */ /* 0x000fe2000ff1e0ff */
[----:B0-----:R-:W-:-:S03]  /*1490*/  LEA R46, P0, R6, R46, 0x6 ;  /* 0x0000002e062e7211 */ /* 0x001fc600078030ff */
[----:B------:R-:W-:Y:S01]  /*14a0*/  UIADD3.X UR7, UPT, UPT, UR7, -0x1, URZ, UP0, !UPT ;  /* 0xffffffff07077890 */ /* 0x000fe200087fe4ff */
[----:B-1----:R-:W-:Y:S01]  /*14b0*/  IADD3 R10, P1, PT, R10, 0x40, RZ ;  /* 0x000000400a0a7810 */ /* 0x002fe20007f3e0ff */
[----:B------:R-:W-:Y:S01]  /*14c0*/  UISETP.NE.U32.AND UP0, UPT, UR6, URZ, UPT ;  /* 0x000000ff0600728c */ /* 0x000fe2000bf05070 */
[----:B------:R-:W-:Y:S02]  /*14d0*/  IMAD.X R47, R47, 0x1, R0, P0 ;  /* 0x000000012f2f7824 */ /* 0x000fe400000e0600 */
[----:B------:R-:W-:Y:S01]  /*14e0*/  IADD3.X R11, PT, PT, RZ, R11, RZ, P1, !PT ;  /* 0x0000000bff0b7210 */ /* 0x000fe20000ffe4ff */
[----:B------:R-:W-:Y:S01]  /*14f0*/  UISETP.NE.AND.EX UP0, UPT, UR7, URZ, UPT, UP0 ;  /* 0x000000ff0700728c */ /* 0x000fe2000bf05300 */
[----:B--2---:R-:W-:Y:S02]  /*1500*/  IMAD R13, R13, R14, RZ ;  /* 0x0000000e0d0d7224 */ /* 0x004fe400078e02ff */
[----:B------:R-:W-:-:S04]  /*1510*/  IMAD.WIDE.U32 R50, R14, R12, R50 ;  /* 0x0000000c0e327225 */ /* 0x000fc800078e0032 */
[----:B------:R-:W-:-:S05]  /*1520*/  IMAD R13, R15, R12, R13 ;  /* 0x0000000c0f0d7224 */ /* 0x000fca00078e020d */
[----:B------:R-:W-:Y:S01]  /*1530*/  IADD3 R51, PT, PT, R51, R13, RZ ;  /* 0x0000000d33337210 */ /* 0x000fe20007ffe0ff */
[----:B---3--:R-:W-:-:S04]  /*1540*/  IMAD R13, R19, R16, RZ ;  /* 0x00000010130d7224 */ /* 0x008fc800078e02ff */
[-C--:B------:R-:W-:Y:S02]  /*1550*/  IMAD R13, R17, R18.reuse, R13 ;  /* 0x00000012110d7224 */ /* 0x080fe400078e020d */
[----:B------:R-:W-:-:S05]  /*1560*/  IMAD.WIDE.U32 R16, R16, R18, R50 ;  /* 0x0000001210107225 */ /* 0x000fca00078e0032 */
[----:B------:R-:W-:Y:S01]  /*1570*/  IADD3 R17, PT, PT, R17, R13, RZ ;  /* 0x0000000d11117210 */ /* 0x000fe20007ffe0ff */
[----:B----4-:R-:W-:-:S04]  /*1580*/  IMAD R13, R23, R20, RZ ;  /* 0x00000014170d7224 */ /* 0x010fc800078e02ff */
[-C--:B------:R-:W-:Y:S02]  /*1590*/  IMAD R13, R21, R22.reuse, R13 ;  /* 0x00000016150d7224 */ /* 0x080fe400078e020d */
[----:B------:R-:W-:-:S05]  /*15a0*/  IMAD.WIDE.U32 R20, R20, R22, R16 ;  /* 0x0000001614147225 */ /* 0x000fca00078e0010 */
[----:B------:R-:W-:Y:S01]  /*15b0*/  IADD3 R21, PT, PT, R21, R13, RZ ;  /* 0x0000000d15157210 */ /* 0x000fe20007ffe0ff */
        /* <DEDUP_REMOVED lines=9> */
[----:B------:R-:W-:Y:S02]  /*1650*/  IMAD R15, R41, R42, RZ ;  /* 0x0000002a290f7224 */ /* 0x000fe400078e02ff */
[-C--:B------:R-:W-:Y:S02]  /*1660*/  IMAD R13, R33, R34.reuse, R13 ;  /* 0x00000022210d7224 */ /* 0x080fe400078e020d */
[----:B------:R-:W-:-:S04]  /*1670*/  IMAD.WIDE.U32 R32, R32, R34, R28 ;  /* 0x0000002220207225 */ /* 0x000fc800078e001c */
[----:B------:R-:W-:Y:S01]  /*1680*/  IMAD R15, R43, R40, R15 ;  /* 0x000000282b0f7224 */ /* 0x000fe200078e020f */
[----:B------:R-:W-:Y:S01]  /*1690*/  IADD3 R33, PT, PT, R33, R13, RZ ;  /* 0x0000000d21217210 */ /* 0x000fe20007ffe0ff */
[----:B------:R-:W-:-:S04]  /*16a0*/  IMAD R13, R39, R36, RZ ;  /* 0x00000024270d7224 */ /* 0x000fc800078e02ff */
[-C--:B------:R-:W-:Y:S02]  /*16b0*/  IMAD R13, R37, R38.reuse, R13 ;  /* 0x00000026250d7224 */ /* 0x080fe400078e020d */
[----:B------:R-:W-:-:S05]  /*16c0*/  IMAD.WIDE.U32 R36, R36, R38, R32 ;  /* 0x0000002624247225 */ /* 0x000fca00078e0020 */
[----:B------:R-:W-:-:S03]  /*16d0*/  IADD3 R37, PT, PT, R37, R13, RZ ;  /* 0x0000000d25257210 */ /* 0x000fc60007ffe0ff */
[----:B------:R-:W-:-:S05]  /*16e0*/  IMAD.WIDE.U32 R50, R42, R40, R36 ;  /* 0x000000282a327225 */ /* 0x000fca00078e0024 */
[----:B------:R-:W-:Y:S01]  /*16f0*/  IADD3 R49, PT, PT, R51, R15, RZ ;  /* 0x0000000f33317210 */ /* 0x000fe20007ffe0ff */
[----:B------:R-:W-:Y:S06]  /*1700*/  BRA.U UP0, `(.L_x_623) ;  /* 0xfffffff900e07547 */ /* 0x000fec000b83ffff */
.L_x_622:
        /* <DEDUP_REMOVED lines=11> */
[C---:B------:R-:W-:Y:S02]  /*17c0*/  IMAD R0, R6.reuse, UR5, RZ ;  /* 0x0000000506007c24 */ /* 0x040fe4000f8e02ff */
[C---:B------:R-:W-:Y:S02]  /*17d0*/  IMAD.SHL.U32 R31, R6.reuse, 0x8, RZ ;  /* 0x00000008061f7824 */ /* 0x040fe400078e00ff */
[----:B------:R-:W-:-:S04]  /*17e0*/  IMAD.WIDE.U32 R2, R6, UR4, R4 ;  /* 0x0000000406027c25 */ /* 0x000fc8000f8e0004 */
[----:B------:R-:W-:-:S05]  /*17f0*/  IMAD R11, R7, UR4, R0 ;  /* 0x00000004070b7c24 */ /* 0x000fca000f8e0200 */
[----:B------:R-:W-:Y:S01]  /*1800*/  IADD3 R0, PT, PT, R3, R11, RZ ;  /* 0x0000000b03007210 */ /* 0x000fe20007ffe0ff */
[----:B0-----:R-:W-:Y:S01]  /*1810*/  ULEA UR6, UP1, UR4, UR6, 0x3 ;  /* 0x0000000604067291 */ /* 0x001fe2000f8218ff */
[----:B------:R-:W-:-:S03]  /*1820*/  SHF.L.U64.HI R3, R6, 0x3, R7 ;  /* 0x0000000306037819 */ /* 0x000fc60000010207 */
[----:B------:R-:W-:Y:S02]  /*1830*/  ULEA.HI.X UR7, UR4, UR7, UR5, 0x3, UP1 ;  /* 0x0000000704077291 */ /* 0x000fe400088f1c05 */
[----:B------:R-:W-:Y:S02]  /*1840*/  MOV R16, UR6 ;  /* 0x0000000600107c02 */ /* 0x000fe40008000f00 */
[C---:B-1----:R-:W-:Y:S02]  /*1850*/  LEA R14, P0, R2.reuse, R14, 0x3 ;  /* 0x0000000e020e7211 */ /* 0x042fe400078018ff */
        /* <DEDUP_REMOVED lines=9> */
[----:B------:R-:W-:-:S03]  /*18f0*/  IADD3.X R29, PT, PT, R27, R3, RZ, P0, !PT ;  /* 0x000000031b1d7210 */ /* 0x000fc600007fe4ff */
[----:B------:R-:W4:Y:S01]  /*1900*/  LDG.E.64 R10, desc[UR10][R16.64+0x10] ;  /* 0x0000100a100a7981 */ /* 0x000f22000c1e1b00 */
[----:B------:R-:W-:-:S03]  /*1910*/  IADD3 R30, P0, PT, R28, R31, RZ ;  /* 0x0000001f1c1e7210 */ /* 0x000fc60007f1e0ff */
[----:B------:R-:W4:Y:S01]  /*1920*/  LDG.E.64 R12, desc[UR10][R28.64] ;  /* 0x0000000a1c0c7981 */ /* 0x000f22000c1e1b00 */
[----:B------:R-:W-:-:S03]  /*1930*/  IADD3.X R31, PT, PT, R29, R3, RZ, P0, !PT ;  /* 0x000000031d1f7210 */ /* 0x000fc600007fe4ff */
[----:B------:R-:W5:Y:S04]  /*1940*/  LDG.E.64 R2, desc[UR10][R16.64+0x18] ;  /* 0x0000180a10027981 */ /* 0x000f68000c1e1b00 */
[----:B------:R-:W5:Y:S01]  /*1950*/  LDG.E.64 R14, desc[UR10][R30.64] ;  /* 0x0000000a1e0e7981 */ /* 0x000f62000c1e1b00 */
[----:B------:R-:W-:Y:S01]  /*1960*/  MOV R51, R49 ;  /* 0x0000003100337202 */ /* 0x000fe20000000f00 */
[----:B------:R-:W-:-:S04]  /*1970*/  UIADD3 UR4, UP1, UPT, UR4, 0x4, URZ ;  /* 0x0000000404047890 */ /* 0x000fc8000ff3e0ff */
[----:B------:R-:W-:Y:S01]  /*1980*/  UIADD3.X UR5, UPT, UPT, URZ, UR5, URZ, UP1, !UPT ;  /* 0x00000005ff057290 */ /* 0x000fe20008ffe4ff */
[----:B--2---:R-:W-:Y:S02]  /*1990*/  IMAD R21, R21, R18, RZ ;  /* 0x0000001215157224 */ /* 0x004fe400078e02ff */
[----:B0-----:R-:W-:-:S04]  /*19a0*/  IMAD.WIDE.U32 R26, R18, R20, R50 ;  /* 0x00000014121a7225 */ /* 0x001fc800078e0032 */
[----:B------:R-:W-:Y:S02]  /*19b0*/  IMAD R21, R19, R20, R21 ;  /* 0x0000001413157224 */ /* 0x000fe400078e0215 */
[----:B---3--:R-:W-:Y:S02]  /*19c0*/  IMAD R19, R25, R22, RZ ;  /* 0x0000001619137224 */ /* 0x008fe400078e02ff */
[----:B------:R-:W-:Y:S02]  /*19d0*/  IMAD.IADD R27, R27, 0x1, R21 ;  /* 0x000000011b1b7824 */ /* 0x000fe400078e0215 */
[-C--:B------:R-:W-:Y:S02]  /*19e0*/  IMAD R19, R23, R24.reuse, R19 ;  /* 0x0000001817137224 */ /* 0x080fe400078e0213 */
[----:B------:R-:W-:-:S04]  /*19f0*/  IMAD.WIDE.U32 R22, R22, R24, R26 ;  /* 0x0000001816167225 */ /* 0x000fc800078e001a */
[----:B----4-:R-:W-:Y:S01]  /*1a00*/  IMAD R13, R13, R10, RZ ;  /* 0x0000000a0d0d7224 */ /* 0x010fe200078e02ff */
[----:B------:R-:W-:-:S03]  /*1a10*/  IADD3 R23, PT, PT, R23, R19, RZ ;  /* 0x0000001317177210 */ /* 0x000fc60007ffe0ff */
[-C--:B------:R-:W-:Y:S02]  /*1a20*/  IMAD R13, R11, R12.reuse, R13 ;  /* 0x0000000c0b0d7224 */ /* 0x080fe400078e020d */
[----:B------:R-:W-:-:S04]  /*1a30*/  IMAD.WIDE.U32 R10, R10, R12, R22 ;  /* 0x0000000c0a0a7225 */ /* 0x000fc800078e0016 */
[----:B-----5:R-:W-:Y:S01]  /*1a40*/  IMAD R15, R15, R2, RZ ;  /* 0x000000020f0f7224 */ /* 0x020fe200078e02ff */
[----:B------:R-:W-:-:S03]  /*1a50*/  IADD3 R11, PT, PT, R11, R13, RZ ;  /* 0x0000000d0b0b7210 */ /* 0x000fc60007ffe0ff */
[-C--:B------:R-:W-:Y:S02]  /*1a60*/  IMAD R15, R3, R14.reuse, R15 ;  /* 0x0000000e030f7224 */ /* 0x080fe400078e020f */
[----:B------:R-:W-:-:S05]  /*1a70*/  IMAD.WIDE.U32 R50, R2, R14, R10 ;  /* 0x0000000e02327225 */ /* 0x000fca00078e000a */
[----:B------:R-:W-:-:S07]  /*1a80*/  IADD3 R49, PT, PT, R51, R15, RZ ;  /* 0x0000000f33317210 */ /* 0x000fce0007ffe0ff */
.L_x_625:
        /* <DEDUP_REMOVED lines=10> */
[C---:B------:R-:W-:Y:S02]  /*1b30*/  IMAD R0, R6.reuse, UR5, RZ ;  /* 0x0000000506007c24 */ /* 0x040fe4000f8e02ff */
[----:B------:R-:W-:Y:S02]  /*1b40*/  IMAD.MOV.U32 R3, RZ, RZ, R5 ;  /* 0x000000ffff037224 */ /* 0x000fe400078e0005 */
[----:B------:R-:W-:Y:S02]  /*1b50*/  IMAD R11, R7, UR4, R0 ;  /* 0x00000004070b7c24 */ /* 0x000fe4000f8e0200 */
[----:B------:R-:W-:-:S05]  /*1b60*/  IMAD.WIDE.U32 R2, R6, UR4, R2 ;  /* 0x0000000406027c25 */ /* 0x000fca000f8e0002 */
[----:B------:R-:W-:Y:S01]  /*1b70*/  IADD3 R0, PT, PT, R3, R11, RZ ;  /* 0x0000000b03007210 */ /* 0x000fe20007ffe0ff */
        /* <DEDUP_REMOVED lines=13> */
[----:B------:R-:W-:-:S04]  /*1c50*/  UIADD3 UR4, UP1, UPT, UR4, 0x2, URZ ;  /* 0x0000000204047890 */ /* 0x000fc8000ff3e0ff */
        /* <DEDUP_REMOVED lines=9> */
.L_x_626:
        /* <DEDUP_REMOVED lines=10> */
[----:B------:R-:W-:Y:S02]  /*1d90*/  MOV R2, UR6 ;  /* 0x0000000600027c02 */ /* 0x000fe40008000f00 */
[C---:B-1----:R-:W-:Y:S02]  /*1da0*/  LEA R6, P0, R4.reuse, R10, 0x3 ;  /* 0x0000000a04067211 */ /* 0x042fe400078018ff */
[----:B------:R-:W-:Y:S02]  /*1db0*/  IMAD.U32 R3, RZ, RZ, UR4 ;  /* 0x00000004ff037e24 */ /* 0x000fe4000f8e00ff */
[----:B------:R-:W-:-:S04]  /*1dc0*/  LEA.HI.X R7, R4, R11, R0, 0x3, P0 ;  /* 0x0000000b04077211 */ /* 0x000fc800000f1c00 */
[----:B------:R-:W2:Y:S04]  /*1dd0*/  LDG.E.64 R2, desc[UR10][R2.64] ;  /* 0x0000000a02027981 */ /* 0x000ea8000c1e1b00 */
[----:B------:R-:W2:Y:S01]  /*1de0*/  LDG.E.64 R4, desc[UR10][R6.64] ;  /* 0x0000000a06047981 */ /* 0x000ea2000c1e1b00 */
[----:B------:R-:W-:Y:S01]  /*1df0*/  MOV R51, R49 ;  /* 0x0000003100337202 */ /* 0x000fe20000000f00 */
[----:B--2---:R-:W-:Y:S02]  /*1e00*/  IMAD R5, R5, R2, RZ ;  /* 0x0000000205057224 */ /* 0x004fe400078e02ff */
[----:B------:R-:W-:-:S04]  /*1e10*/  IMAD.WIDE.U32 R50, R2, R4, R50 ;  /* 0x0000000402327225 */ /* 0x000fc800078e0032 */
[----:B------:R-:W-:-:S05]  /*1e20*/  IMAD R5, R3, R4, R5 ;  /* 0x0000000403057224 */ /* 0x000fca00078e0205 */
[----:B------:R-:W-:-:S07]  /*1e30*/  IADD3 R49, PT, PT, R51, R5, RZ ;  /* 0x0000000533317210 */ /* 0x000fce0007ffe0ff */
.L_x_624:
[----:B------:R-:W0:Y:S01]  /*1e40*/  LDC.64 R2, c[0x0][0x580] ;  /* 0x00016000ff027b82 */ /* 0x000e220000000a00 */
[----:B------:R-:W-:-:S05]  /*1e50*/  MOV R51, R49 ;  /* 0x0000003100337202 */ /* 0x000fca0000000f00 */
[----:B0-----:R-:W-:Y:S01]  /*1e60*/  STG.E.64 desc[UR10][R2.64], R50 ;  /* 0x0000003202007986 */ /* 0x001fe2000c101b0a */
[----:B------:R-:W-:Y:S05]  /*1e70*/  EXIT ;  /* 0x000000000000794d */ /* 0x000fea0003800000 */
.L_x_614:
[----:B------:R-:W0:Y:S02]  /*1e80*/  LDCU UR4, c[0x0][0x380] ;  /* 0x00007000ff0477ac */ /* 0x000e240008000800 */
[----:B0-----:R-:W-:-:S13]  /*1e90*/  ISETP.GE.AND P0, PT, R3, UR4, PT ;  /* 0x0000000403007c0c */ /* 0x001fda000bf06270 */
[----:B------:R-:W-:Y:S05]  /*1ea0*/  @P0 EXIT ;  /* 0x000000000000094d */ /* 0x000fea0003800000 */
[----:B------:R-:W0:Y:S02]  /*1eb0*/  LDC.64 R2, c[0x0][0x580] ;  /* 0x00016000ff027b82 */ /* 0x000e240000000a00 */
[----:B0-----:R-:W-:Y:S01]  /*1ec0*/  STG.E.64 desc[UR10][R2.64], RZ ;  /* 0x000000ff02007986 */ /* 0x001fe2000c101b0a */
[----:B------:R-:W-:Y:S05]  /*1ed0*/  EXIT ;  /* 0x000000000000794d */ /* 0x000fea0003800000 */
.L_x_613:
[----:B------:R-:W0:Y:S01]  /*1ee0*/  LDCU.64 UR12, c[0x0][0x5a0] ;  /* 0x0000b400ff0c77ac */ /* 0x000e220008000a00 */
[----:B------:R-:W-:Y:S01]  /*1ef0*/  IADD3 R0, PT, PT, R0, -0x1, RZ ;  /* 0xffffffff00007810 */ /* 0x000fe20007ffe0ff */
[----:B0-----:R-:W-:-:S04]  /*1f00*/  UISETP.GE.U32.AND UP0, UPT, UR12, 0x1, UPT ;  /* 0x000000010c00788c */ /* 0x001fc8000bf06070 */
[----:B------:R-:W-:-:S09]  /*1f10*/  UISETP.GE.AND.EX UP0, UPT, UR13, URZ, UPT, UP0 ;  /* 0x000000ff0d00728c */ /* 0x000fd2000bf06300 */
[----:B------:R-:W-:Y:S05]  /*1f20*/  BRA.U !UP0, `(.L_x_627) ;  /* 0x0000004108b07547 */ /* 0x000fea000b800000 */
[----:B------:R-:W0:Y:S01]  /*1f30*/  LDCU UR19, c[0x0][0x380] ;  /* 0x00007000ff1377ac */ /* 0x000e220008000800 */
[----:B------:R-:W-:Y:S01]  /*1f40*/  VIMNMX.U32 R2, PT, PT, R0, 0x18, PT ;  /* 0x0000001800027848 */ /* 0x000fe20003fe0000 */
[----:B------:R-:W-:Y:S01]  /*1f50*/  BSSY.RECONVERGENT B0, `(.L_x_628) ;  /* 0x000021a000007945 */ /* 0x000fe20003800200 */
[----:B------:R-:W-:-:S03]  /*1f60*/  UISETP.GT.U32.AND UP0, UPT, UR12, 0x1, UPT ;  /* 0x000000010c00788c */ /* 0x000fc6000bf04070 */
[----:B------:R-:W-:Y:S01]  /*1f70*/  VIADD R2, R2, 0x1 ;  /* 0x0000000102027836 */ /* 0x000fe20000000000 */
        /* <DEDUP_REMOVED lines=9> */
[----:B------:R-:W0:Y:S01]  /*2010*/  LDCU.64 UR4, c[0x0][0x390] ;  /* 0x00007200ff0477ac */ /* 0x000e220008000a00 */
[----:B------:R-:W-:Y:S01]  /*2020*/  HFMA2 R4, -RZ, RZ, 0, 0 ;  /* 0x00000000ff047431 */ /* 0x000fe200000001ff */
[----:B------:R-:W-:Y:S01]  /*2030*/  MOV R5, R3 ;  /* 0x0000000300057202 */ /* 0x000fe20000000f00 */
[----:B------:R-:W1:Y:S01]  /*2040*/  LDCU UR7, c[0x0][0x38c] ;  /* 0x00007180ff0777ac */ /* 0x000e620008000800 */
[----:B------:R-:W-:Y:S01]  /*2050*/  ISETP.NE.AND P0, PT, R0, RZ, PT ;  /* 0x000000ff0000720c */ /* 0x000fe20003f05270 */
[----:B------:R-:W2:Y:S01]  /*2060*/  LDCU.64 UR8, c[0x0][0x4b8] ;  /* 0x00009700ff0877ac */ /* 0x000ea20008000a00 */
[----:B0-----:R-:W-:-:S05]  /*2070*/  IMAD.HI.U32 R6, R3, UR4, R4 ;  /* 0x0000000403067c27 */ /* 0x001fca000f8e0004 */
[----:B------:R-:W-:-:S04]  /*2080*/  SHF.R.U32.HI R7, RZ, UR5, R6 ;  /* 0x00000005ff077c19 */ /* 0x000fc80008011606 */
[----:B------:R-:W-:-:S05]  /*2090*/  IADD3 R4, PT, PT, -R7, RZ, RZ ;  /* 0x000000ff07047210 */ /* 0x000fca0007ffe1ff */
[----:B-1----:R-:W-:-:S04]  /*20a0*/  IMAD R4, R4, UR7, R3 ;  /* 0x0000000704047c24 */ /* 0x002fc8000f8e0203 */
[C---:B--2---:R-:W-:Y:S02]  /*20b0*/  IMAD R5, R4.reuse, UR8, RZ ;  /* 0x0000000804057c24 */ /* 0x044fe4000f8e02ff */
[----:B------:R-:W-:Y:S01]  /*20c0*/  IMAD R4, R4, UR9, RZ ;  /* 0x0000000904047c24 */ /* 0x000fe2000f8e02ff */
[----:B------:R-:W-:Y:S06]  /*20d0*/  @!P0 BRA `(.L_x_630) ;  /* 0x0000001000748947 */ /* 0x000fec0003800000 */
[----:B------:R-:W0:Y:S01]  /*20e0*/  LDCU.64 UR8, c[0x0][0x398] ;  /* 0x00007300ff0877ac */ /* 0x000e220008000a00 */
[----:B------:R-:W-:Y:S02]  /*20f0*/  MOV R6, RZ ;  /* 0x000000ff00067202 */ /* 0x000fe40000000f00 */
[----:B------:R-:W-:Y:S01]  /*2100*/  ISETP.NE.AND P0, PT, R2, 0x2, PT ;  /* 0x000000020200780c */ /* 0x000fe20003f05270 */
[----:B------:R-:W1:Y:S01]  /*2110*/  LDCU UR4, c[0x0][0x3a0] ;  /* 0x00007400ff0477ac */ /* 0x000e620008000800 */
[----:B------:R-:W2:Y:S01]  /*2120*/  LDCU.64 UR20, c[0x0][0x4c0] ;  /* 0x00009800ff1477ac */ /* 0x000ea20008000a00 */
[----:B0-----:R-:W-:-:S05]  /*2130*/  IMAD.HI.U32 R8, R7, UR9, R6 ;  /* 0x0000000907087c27 */ /* 0x001fca000f8e0006 */
[----:B-1----:R-:W-:-:S05]  /*2140*/  SHF.R.U32.HI R9, RZ, UR4, R8 ;  /* 0x00000004ff097c19 */ /* 0x002fca0008011608 */
[----:B------:R-:W-:-:S04]  /*2150*/  IMAD.MOV R6, RZ, RZ, -R9 ;  /* 0x000000ffff067224 */ /* 0x000fc800078e0a09 */
[----:B------:R-:W-:-:S04]  /*2160*/  IMAD R6, R6, UR8, R7 ;  /* 0x0000000806067c24 */ /* 0x000fc8000f8e0207 */
[C---:B--2---:R-:W-:Y:S02]  /*2170*/  IMAD R5, R6.reuse, UR20, R5 ;  /* 0x0000001406057c24 */ /* 0x044fe4000f8e0205 */
[----:B------:R-:W-:Y:S01]  /*2180*/  IMAD R4, R6, UR21, R4 ;  /* 0x0000001506047c24 */ /* 0x000fe2000f8e0204 */
[----:B------:R-:W-:Y:S06]  /*2190*/  @!P0 BRA `(.L_x_630) ;  /* 0x0000001000448947 */ /* 0x000fec0003800000 */
[----:B------:R-:W0:Y:S01]  /*21a0*/  LDCU.64 UR4, c[0x0][0x3a8] ;  /* 0x00007500ff0477ac */ /* 0x000e220008000a00 */
[----:B------:R-:W-:Y:S01]  /*21b0*/  HFMA2 R8, -RZ, RZ, 0, 0 ;  /* 0x00000000ff087431 */ /* 0x000fe200000001ff */
[----:B------:R-:W-:Y:S01]  /*21c0*/  ISETP.NE.AND P0, PT, R2, 0x3, PT ;  /* 0x000000030200780c */ /* 0x000fe20003f05270 */
[----:B------:R-:W1:Y:S01]  /*21d0*/  LDCU UR7, c[0x0][0x3a4] ;  /* 0x00007480ff0777ac */ /* 0x000e620008000800 */
[----:B------:R-:W2:Y:S02]  /*21e0*/  LDCU.64 UR8, c[0x0][0x4c8] ;  /* 0x00009900ff0877ac */ /* 0x000ea40008000a00 */
[----:B0-----:R-:W-:-:S05]  /*21f0*/  IMAD.HI.U32 R6, R9, UR4, R8 ;  /* 0x0000000409067c27 */ /* 0x001fca000f8e0008 */
[----:B------:R-:W-:-:S04]  /*2200*/  SHF.R.U32.HI R7, RZ, UR5, R6 ;  /* 0x00000005ff077c19 */ /* 0x000fc80008011606 */
[----:B------:R-:W-:-:S05]  /*2210*/  IADD3 R8, PT, PT, -R7, RZ, RZ ;  /* 0x000000ff07087210 */ /* 0x000fca0007ffe1ff */
[----:B-1----:R-:W-:-:S04]  /*2220*/  IMAD R8, R8, UR7, R9 ;  /* 0x0000000708087c24 */ /* 0x002fc8000f8e0209 */
[C---:B--2---:R-:W-:Y:S02]  /*2230*/  IMAD R5, R8.reuse, UR8, R5 ;  /* 0x0000000808057c24 */ /* 0x044fe4000f8e0205 */
[----:B------:R-:W-:Y:S01]  /*2240*/  IMAD R4, R8, UR9, R4 ;  /* 0x0000000908047c24 */ /* 0x000fe2000f8e0204 */
[----:B------:R-:W-:Y:S06]  /*2250*/  @!P0 BRA `(.L_x_630) ;  /* 0x0000001000148947 */ /* 0x000fec0003800000 */
[----:B------:R-:W0:Y:S01]  /*2260*/  LDCU.64 UR8, c[0x0][0x3b0] ;  /* 0x00007600ff0877ac */ /* 0x000e220008000a00 */
[----:B------:R-:W-:Y:S02]  /*2270*/  MOV R6, RZ ;  /* 0x000000ff00067202 */ /* 0x000fe40000000f00 */
[----:B------:R-:W-:Y:S01]  /*2280*/  ISETP.NE.AND P0, PT, R2, 0x4, PT ;  /* 0x000000040200780c */ /* 0x000fe20003f05270 */
[----:B------:R-:W1:Y:S01]  /*2290*/  LDCU UR4, c[0x0][0x3b8] ;  /* 0x00007700ff0477ac */ /* 0x000e620008000800 */
[----:B------:R-:W2:Y:S01]  /*22a0*/  LDCU.64 UR20, c[0x0][0x4d0] ;  /* 0x00009a00ff1477ac */ /* 0x000ea20008000a00 */
[----:B0-----:R-:W-:-:S05]  /*22b0*/  IMAD.HI.U32 R8, R7, UR9, R6 ;  /* 0x0000000907087c27 */ /* 0x001fca000f8e0006 */
[----:B-1----:R-:W-:-:S04]  /*22c0*/  SHF.R.U32.HI R9, RZ, UR4, R8 ;  /* 0x00000004ff097c19 */ /* 0x002fc80008011608 */
[----:B------:R-:W-:-:S05]  /*22d0*/  IADD3 R6, PT, PT, -R9, RZ, RZ ;  /* 0x000000ff09067210 */ /* 0x000fca0007ffe1ff */
[----:B------:R-:W-:-:S04]  /*22e0*/  IMAD R6, R6, UR8, R7 ;  /* 0x0000000806067c24 */ /* 0x000fc8000f8e0207 */
[C---:B--2---:R-:W-:Y:S02]  /*22f0*/  IMAD R5, R6.reuse, UR20, R5 ;  /* 0x0000001406057c24 */ /* 0x044fe4000f8e0205 */
[----:B------:R-:W-:Y:S01]  /*2300*/  IMAD R4, R6, UR21, R4 ;  /* 0x0000001506047c24 */ /* 0x000fe2000f8e0204 */
[----:B------:R-:W-:Y:S06]  /*2310*/  @!P0 BRA `(.L_x_630) ;  /* 0x0000000c00e48947 */ /* 0x000fec0003800000 */
[----:B------:R-:W0:Y:S01]  /*2320*/  LDCU.64 UR4, c[0x0][0x3c0] ;  /* 0x00007800ff0477ac */ /* 0x000e220008000a00 */
[----:B------:R-:W-:Y:S01]  /*2330*/  IMAD.MOV.U32 R8, RZ, RZ, RZ ;  /* 0x000000ffff087224 */ /* 0x000fe200078e00ff */
[----:B------:R-:W-:Y:S01]  /*2340*/  ISETP.NE.AND P0, PT, R2, 0x5, PT ;  /* 0x000000050200780c */ /* 0x000fe20003f05270 */
[----:B------:R-:W1:Y:S01]  /*2350*/  LDCU UR7, c[0x0][0x3bc] ;  /* 0x00007780ff0777ac */ /* 0x000e620008000800 */
[----:B------:R-:W2:Y:S01]  /*2360*/  LDCU.64 UR8, c[0x0][0x4d8] ;  /* 0x00009b00ff0877ac */ /* 0x000ea20008000a00 */
        /* <DEDUP_REMOVED lines=25> */
[----:B------:R-:W-:-:S05]  /*2500*/  SHF.R.U32.HI R7, RZ, UR5, R6 ;  /* 0x00000005ff077c19 */ /* 0x000fca0008011606 */
[----:B------:R-:W-:-:S04]  /*2510*/  IMAD.MOV R8, RZ, RZ, -R7 ;  /* 0x000000ffff087224 */ /* 0x000fc800078e0a07 */
        /* <DEDUP_REMOVED lines=196> */
[----:B------:R-:W-:Y:S01]  /*3160*/  ISETP.NE.AND P0, PT, R2, 0x18, PT ;  /* 0x000000180200780c */ /* 0x000fe20003f05270 */
[----:B------:R-:W0:Y:S01]  /*3170*/  LDCU.64 UR8, c[0x0][0x4a0] ;  /* 0x00009400ff0877ac */ /* 0x000e220008000a00 */
[----:B------:R-:W-:Y:S01]  /*3180*/  HFMA2 R6, -RZ, RZ, 0, 0 ;  /* 0x00000000ff067431 */ /* 0x000fe200000001ff */
[----:B------:R-:W1:Y:S10]  /*3190*/  LDCU UR4, c[0x0][0x4a8] ;  /* 0x00009500ff0477ac */ /* 0x000e740008000800 */
[----:B------:R-:W2:Y:S01]  /*31a0*/  @P0 LDC.64 R12, c[0x0][0x4b0] ;  /* 0x00012c00ff0c0b82 */ /* 0x000ea20000000a00 */
[----:B0-----:R-:W-:-:S07]  /*31b0*/  IMAD.HI.U32 R8, R7, UR9, R6 ;  /* 0x0000000907087c27 */ /* 0x001fce000f8e0006 */
[----:B------:R-:W0:Y:S01]  /*31c0*/  @P0 LDC R15, c[0x0][0x4ac] ;  /* 0x00012b00ff0f0b82 */ /* 0x000e220000000800 */
[----:B-1----:R-:W-:Y:S01]  /*31d0*/  SHF.R.U32.HI R9, RZ, UR4, R8 ;  /* 0x00000004ff097c19 */ /* 0x002fe20008011608 */
[----:B------:R-:W1:Y:S01]  /*31e0*/  LDCU.64 UR4, c[0x0][0x570] ;  /* 0x0000ae00ff0477ac */ /* 0x000e620008000a00 */
[----:B------:R-:W-:-:S05]  /*31f0*/  @P0 MOV R8, RZ ;  /* 0x000000ff00080202 */ /* 0x000fca0000000f00 */
[----:B------:R-:W3:Y:S01]  /*3200*/  @P0 LDC.64 R16, c[0x0][0x578] ;  /* 0x00015e00ff100b82 */ /* 0x000ee20000000a00 */
[--C-:B------:R-:W-:Y:S02]  /*3210*/  IMAD.MOV R11, RZ, RZ, -R9.reuse ;  /* 0x000000ffff0b7224 */ /* 0x100fe400078e0a09 */
[----:B--2---:R-:W-:-:S05]  /*3220*/  @P0 IMAD.HI.U32 R6, R9, R12, R8 ;  /* 0x0000000c09060227 */ /* 0x004fca00078e0008 */
[----:B------:R-:W-:Y:S01]  /*3230*/  @P0 SHF.R.U32.HI R8, RZ, R13, R6 ;  /* 0x0000000dff080219 */ /* 0x000fe20000011606 */
[----:B------:R-:W-:-:S03]  /*3240*/  IMAD R6, R11, UR8, R7 ;  /* 0x000000080b067c24 */ /* 0x000fc6000f8e0207 */
[----:B------:R-:W-:Y:S01]  /*3250*/  @P0 IADD3 R8, PT, PT, -R8, RZ, RZ ;  /* 0x000000ff08080210 */ /* 0x000fe20007ffe1ff */
[C---:B-1----:R-:W-:Y:S02]  /*3260*/  IMAD R5, R6.reuse, UR4, R5 ;  /* 0x0000000406057c24 */ /* 0x042fe4000f8e0205 */
[----:B------:R-:W-:Y:S02]  /*3270*/  IMAD R4, R6, UR5, R4 ;  /* 0x0000000506047c24 */ /* 0x000fe4000f8e0204 */
[----:B0-----:R-:W-:-:S04]  /*3280*/  @P0 IMAD R8, R8, R15, R9 ;  /* 0x0000000f08080224 */ /* 0x001fc800078e0209 */
[C---:B---3--:R-:W-:Y:S02]  /*3290*/  @P0 IMAD R5, R8.reuse, R16, R5 ;  /* 0x0000001008050224 */ /* 0x048fe400078e0205 */
[----:B------:R-:W-:-:S07]  /*32a0*/  @P0 IMAD R4, R8, R17, R4 ;  /* 0x0000001108040224 */ /* 0x000fce00078e0204 */
.L_x_630:
[----:B------:R-:W0:Y:S01]  /*32b0*/  LDCU.64 UR4, c[0x0][0x588] ;  /* 0x0000b100ff0477ac */ /* 0x000e220008000a00 */
[----:B------:R-:W1:Y:S01]  /*32c0*/  LDC.64 R12, c[0x0][0x5b0] ;  /* 0x00016c00ff0c7b82 */ /* 0x000e620000000a00 */
[----:B------:R-:W2:Y:S01]  /*32d0*/  LDCU.64 UR8, c[0x0][0x598] ;  /* 0x0000b300ff0877ac */ /* 0x000ea20008000a00 */
[----:B0-----:R-:W-:-:S04]  /*32e0*/  IADD3 R6, P0, PT, R4, UR4, RZ ;  /* 0x0000000404067c10 */ /* 0x001fc8000ff1e0ff */
[----:B------:R-:W-:-:S05]  /*32f0*/  IADD3.X R7, PT, PT, RZ, UR5, RZ, P0, !PT ;  /* 0x00000005ff077c10 */ /* 0x000fca00087fe4ff */
[----:B------:R-:W2:Y:S01]  /*3300*/  LDG.E.64 R10, desc[UR10][R6.64] ;  /* 0x0000000a060a7981 */ /* 0x000ea2000c1e1b00 */
[----:B------:R-:W-:Y:S01]  /*3310*/  UISETP.GE.U32.AND UP1, UPT, UR12, 0x8, UPT ;  /* 0x000000080c00788c */ /* 0x000fe2000bf26070 */
[----:B------:R-:W-:Y:S01]  /*3320*/  MOV R52, RZ ;  /* 0x000000ff00347202 */ /* 0x000fe20000000f00 */
[----:B------:R-:W-:Y:S01]  /*3330*/  UISETP.NE.U32.AND UP0, UPT, UR17, URZ, UPT ;  /* 0x000000ff1100728c */ /* 0x000fe2000bf05070 */
[----:B------:R-:W-:Y:S01]  /*3340*/  MOV R51, RZ ;  /* 0x000000ff00337202 */ /* 0x000fe20000000f00 */
[----:B------:R-:W-:Y:S01]  /*3350*/  UISETP.GE.AND.EX UP1, UPT, UR13, URZ, UPT, UP1 ;  /* 0x000000ff0d00728c */ /* 0x000fe2000bf26310 */
[----:B------:R-:W-:Y:S01]  /*3360*/  UMOV UR4, URZ ;  /* 0x000000ff00047c82 */ /* 0x000fe20008000000 */
[----:B------:R-:W-:Y:S01]  /*3370*/  UISETP.NE.AND.EX UP0, UPT, URZ, URZ, UPT, UP0 ;  /* 0x000000ffff00728c */ /* 0x000fe2000bf05300 */
[----:B------:R-:W-:Y:S01]  /*3380*/  UMOV UR5, URZ ;  /* 0x000000ff00057c82 */ /* 0x000fe20008000000 */
[----:B--2---:R-:W-:-:S04]  /*3390*/  IMAD R9, R11, UR8, RZ ;  /* 0x000000080b097c24 */ /* 0x004fc8000f8e02ff */
[C---:B------:R-:W-:Y:S02]  /*33a0*/  IMAD R9, R10.reuse, UR9, R9 ;  /* 0x000000090a097c24 */ /* 0x040fe4000f8e0209 */
[----:B------:R-:W-:-:S04]  /*33b0*/  IMAD.WIDE.U32 R10, R10, UR8, RZ ;  /* 0x000000080a0a7c25 */ /* 0x000fc8000f8e00ff */
[----:B------:R-:W-:Y:S01]  /*33c0*/  IMAD.IADD R9, R11, 0x1, R9 ;  /* 0x000000010b097824 */ /* 0x000fe200078e0209 */
[----:B-1----:R-:W-:Y:S06]  /*33d0*/  BRA.U !UP1, `(.L_x_631) ;  /* 0x0000000509687547 */ /* 0x002fec000b800000 */
[----:B------:R-:W0:Y:S01]  /*33e0*/  LDCU.64 UR4, c[0x0][0x5a8] ;  /* 0x0000b500ff0477ac */ /* 0x000e220008000a00 */
[----:B------:R-:W-:Y:S01]  /*33f0*/  IMAD.WIDE.U32 R14, R12, 0x8, RZ ;  /* 0x000000080c0e7825 */ /* 0x000fe200078e00ff */
[----:B------:R-:W-:-:S03]  /*3400*/  SHF.L.U32 R17, R13, 0x3, RZ ;  /* 0x000000030d117819 */ /* 0x000fc600000006ff */
[----:B------:R-:W-:Y:S01]  /*3410*/  HFMA2 R52, -RZ, RZ, 0, 0 ;  /* 0x00000000ff347431 */ /* 0x000fe200000001ff */
[----:B------:R-:W1:Y:S01]  /*3420*/  LDCU.64 UR8, c[0x0][0x590] ;  /* 0x0000b200ff0877ac */ /* 0x000e620008000a00 */
[----:B------:R-:W-:Y:S02]  /*3430*/  SHF.L.U64.HI R4, R12, 0x6, R13 ;  /* 0x000000060c047819 */ /* 0x000fe4000001020d */
[----:B------:R-:W-:Y:S02]  /*3440*/  MOV R51, RZ ;  /* 0x000000ff00337202 */ /* 0x000fe40000000f00 */
[----:B------:R-:W-:Y:S01]  /*3450*/  IADD3 R50, PT, PT, R15, R17, RZ ;  /* 0x000000110f327210 */ /* 0x000fe20007ffe0ff */
[----:B0-----:R-:W-:Y:S02]  /*3460*/  UIADD3 UR7, UP1, UPT, UR4, 0x20, URZ ;  /* 0x0000002004077890 */ /* 0x001fe4000ff3e0ff */
[----:B------:R-:W-:Y:S01]  /*3470*/  ULOP3.LUT UR4, UR14, 0xfffffff8, URZ, 0xc0, !UPT ;  /* 0xfffffff80e047892 */ /* 0x000fe2000f8ec0ff */
[----:B-1----:R-:W-:Y:S01]  /*3480*/  LEA R6, P0, R10, UR8, 0x3 ;  /* 0x000000080a067c11 */ /* 0x002fe2000f8018ff */
[----:B------:R-:W-:-:S02]  /*3490*/  UIADD3.X UR8, UPT, UPT, URZ, UR5, URZ, UP1, !UPT ;  /* 0x00000005ff087290 */ /* 0x000fc40008ffe4ff */
[----:B------:R-:W-:Y:S01]  /*34a0*/  IMAD.U32 R16, RZ, RZ, UR7 ;  /* 0x00000007ff107e24 */ /* 0x000fe2000f8e00ff */
[----:B------:R-:W-:Y:S01]  /*34b0*/  ULOP3.LUT UR5, UR6, 0x7fffffff, URZ, 0xc0, !UPT ;  /* 0x7fffffff06057892 */ /* 0x000fe2000f8ec0ff */
[----:B------:R-:W-:Y:S01]  /*34c0*/  LEA.HI.X R7, R10, UR9, R9, 0x3, P0 ;  /* 0x000000090a077c11 */ /* 0x000fe200080f1c09 */
[----:B------:R-:W-:Y:S01]  /*34d0*/  UMOV UR7, UR4 ;  /* 0x0000000400077c82 */ /* 0x000fe20008000000 */
[----:B------:R-:W-:-:S04]  /*34e0*/  MOV R17, UR8 ;  /* 0x0000000800117c02 */ /* 0x000fc80008000f00 */
[----:B------:R-:W-:-:S05]  /*34f0*/  UMOV UR8, UR5 ;  /* 0x0000000500087c82 */ /* 0x000fca0008000000 */
.L_x_632:
[----:B------:R-:W2:Y:S01]  /*3500*/  LDG.E.64 R18, desc[UR10][R6.64] ;  /* 0x0000000a06127981 */ /* 0x000ea2000c1e1b00 */
[----:B------:R-:W-:-:S03]  /*3510*/  IADD3 R34, P0, PT, R6, R14, RZ ;  /* 0x0000000e06227210 */ /* 0x000fc60007f1e0ff */
[----:B------:R-:W2:Y:S01]  /*3520*/  LDG.E.64 R20, desc[UR10][R16.64+-0x20] ;  /* 0xffffe00a10147981 */ /* 0x000ea2000c1e1b00 */
[----:B------:R-:W-:-:S03]  /*3530*/  IADD3.X R35, PT, PT, R7, R50, RZ, P0, !PT ;  /* 0x0000003207237210 */ /* 0x000fc600007fe4ff */
[----:B------:R-:W3:Y:S01]  /*3540*/  LDG.E.64 R22, desc[UR10][R16.64+-0x18] ;  /* 0xffffe80a10167981 */ /* 0x000ee2000c1e1b00 */
[----:B------:R-:W-:-:S03]  /*3550*/  IADD3 R38, P0, PT, R34, R14, RZ ;  /* 0x0000000e22267210 */ /* 0x000fc60007f1e0ff */
[----:B------:R-:W3:Y:S01]  /*3560*/  LDG.E.64 R24, desc[UR10][R34.64] ;  /* 0x0000000a22187981 */ /* 0x000ee2000c1e1b00 */
[----:B------:R-:W-:Y:S02]  /*3570*/  IADD3.X R39, PT, PT, R35, R50, RZ, P0, !PT ;  /* 0x0000003223277210 */ /* 0x000fe400007fe4ff */
[----:B------:R-:W-:Y:S01]  /*3580*/  IADD3 R46, P0, PT, R38, R14, RZ ;  /* 0x0000000e262e7210 */ /* 0x000fe20007f1e0ff */
[----:B------:R-:W4:Y:S04]  /*3590*/  LDG.E.64 R26, desc[UR10][R16.64+-0x10] ;  /* 0xfffff00a101a7981 */ /* 0x000f28000c1e1b00 */
[----:B------:R-:W4:Y:S01]  /*35a0*/  LDG.E.64 R28, desc[UR10][R38.64] ;  /* 0x0000000a261c7981 */ /* 0x000f22000c1e1b00 */
[----:B------:R-:W-:Y:S02]  /*35b0*/  IADD3.X R47, PT, PT, R39, R50, RZ, P0, !PT ;  /* 0x00000032272f7210 */ /* 0x000fe400007fe4ff */
[-C--:B------:R-:W-:Y:S01]  /*35c0*/  IADD3 R40, P0, PT, R46, R14.reuse, RZ ;  /* 0x0000000e2e287210 */ /* 0x080fe20007f1e0ff */
[----:B------:R-:W5:Y:S04]  /*35d0*/  LDG.E.64 R30, desc[UR10][R16.64+-0x8] ;  /* 0xfffff80a101e7981 */ /* 0x000f68000c1e1b00 */
[----:B------:R0:W5:Y:S01]  /*35e0*/  LDG.E.64 R32, desc[UR10][R46.64] ;  /* 0x0000000a2e207981 */ /* 0x000162000c1e1b00 */
        /* <DEDUP_REMOVED lines=8> */
[----:B------:R-:W-:-:S02]  /*3670*/  IADD3.X R43, PT, PT, R45, R50, RZ, P0, !PT ;  /* 0x000000322d2b7210 */ /* 0x000fc400007fe4ff */
[----:B0-----:R-:W-:-:S03]  /*3680*/  IADD3 R46, P0, PT, R42, R14, RZ ;  /* 0x0000000e2a2e7210 */ /* 0x001fc60007f1e0ff */
[----:B------:R-:W5:Y:S04]  /*3690*/  LDG.E.64 R48, desc[UR10][R42.64] ;  /* 0x0000000a2a307981 */ /* 0x000f68000c1e1b00 */
[----:B------:R-:W5:Y:S01]  /*36a0*/  LDG.E.64 R44, desc[UR10][R16.64+0x10] ;  /* 0x0000100a102c7981 */ /* 0x000f62000c1e1b00 */
[----:B------:R-:W-:-:S03]  /*36b0*/  IADD3.X R47, PT, PT, R43, R50, RZ, P0, !PT ;  /* 0x000000322b2f7210 */ /* 0x000fc600007fe4ff */
[----:B------:R0:W5:Y:S04]  /*36c0*/  LDG.E.64 R42, desc[UR10][R16.64+0x18] ;  /* 0x0000180a102a7981 */ /* 0x000168000c1e1b00 */
[----:B------:R-:W5:Y:S01]  /*36d0*/  LDG.E.64 R46, desc[UR10][R46.64] ;  /* 0x0000000a2e2e7981 */ /* 0x000f62000c1e1b00 */
[----:B------:R-:W-:Y:S01]  /*36e0*/  MOV R53, R51 ;  /* 0x0000003300357202 */ /* 0x000fe20000000f00 */
[----:B------:R-:W-:-:S04]  /*36f0*/  UIADD3 UR7, UP1, UPT, UR7, -0x8, URZ ;  /* 0xfffffff807077890 */ /* 0x000fc8000ff3e0ff */
[----:B------:R-:W-:Y:S02]  /*3700*/  UIADD3.X UR8, UPT, UPT, UR8, -0x1, URZ, UP1, !UPT ;  /* 0xffffffff08087890 */ /* 0x000fe40008ffe4ff */
[----:B------:R-:W-:-:S04]  /*3710*/  UISETP.NE.U32.AND UP1, UPT, UR7, URZ, UPT ;  /* 0x000000ff0700728c */ /* 0x000fc8000bf25070 */
[----:B------:R-:W-:Y:S01]  /*3720*/  UISETP.NE.AND.EX UP1, UPT, UR8, URZ, UPT, UP1 ;  /* 0x000000ff0800728c */ /* 0x000fe2000bf25310 */
[----:B0-----:R-:W-:Y:S02]  /*3730*/  IADD3 R16, P1, PT, R16, 0x40, RZ ;  /* 0x0000004010107810 */ /* 0x001fe40007f3e0ff */
[----:B------:R-:W-:Y:S02]  /*3740*/  LEA R6, P0, R12, R6, 0x6 ;  /* 0x000000060c067211 */ /* 0x000fe400078030ff */
[----:B------:R-:W-:Y:S02]  /*3750*/  IADD3.X R17, PT, PT, RZ, R17, RZ, P1, !PT ;  /* 0x00000011ff117210 */ /* 0x000fe40000ffe4ff */
[----:B------:R-:W-:Y:S01]  /*3760*/  IADD3.X R7, PT, PT, R7, R4, RZ, P0, !PT ;  /* 0x0000000407077210 */ /* 0x000fe200007fe4ff */
        /* <DEDUP_REMOVED lines=26> */
[----:B------:R-:W-:-:S04]  /*3910*/  IMAD.WIDE.U32 R44, R44, R48, R38 ;  /* 0x000000302c2c7225 */ /* 0x000fc800078e0026 */
[----:B------:R-:W-:Y:S01]  /*3920*/  IMAD R21, R47, R42, RZ ;  /* 0x0000002a2f157224 */ /* 0x000fe200078e02ff */
[----:B------:R-:W-:-:S03]  /*3930*/  IADD3 R45, PT, PT, R45, R19, RZ ;  /* 0x000000132d2d7210 */ /* 0x000fc60007ffe0ff */
[-C--:B------:R-:W-:Y:S02]  /*3940*/  IMAD R21, R43, R46.reuse, R21 ;  /* 0x0000002e2b157224 */ /* 0x080fe400078e0215 */
[----:B------:R-:W-:-:S05]  /*3950*/  IMAD.WIDE.U32 R52, R42, R46, R44 ;  /* 0x0000002e2a347225 */ /* 0x000fca00078e002c */
[----:B------:R-:W-:Y:S01]  /*3960*/  IADD3 R51, PT, PT, R53, R21, RZ ;  /* 0x0000001535337210 */ /* 0x000fe20007ffe0ff */
[----:B------:R-:W-:Y:S06]  /*3970*/  BRA.U UP1, `(.L_x_632) ;  /* 0xfffffff901e07547 */ /* 0x000fec000b83ffff */
.L_x_631:
[----:B------:R-:W-:Y:S05]  /*3980*/  BRA.U !UP0, `(.L_x_633) ;  /* 0x0000000508c07547 */ /* 0x000fea000b800000 */
[----:B------:R-:W-:Y:S02]  /*3990*/  UISETP.GE.U32.AND UP1, UPT, UR17, 0x4, UPT ;  /* 0x000000041100788c */ /* 0x000fe4000bf26070 */
[----:B------:R-:W-:Y:S02]  /*39a0*/  UISETP.NE.U32.AND UP0, UPT, UR15, URZ, UPT ;  /* 0x000000ff0f00728c */ /* 0x000fe4000bf05070 */
[----:B------:R-:W-:Y:S02]  /*39b0*/  UISETP.GE.U32.AND.EX UP1, UPT, URZ, URZ, UPT, UP1 ;  /* 0x000000ffff00728c */ /* 0x000fe4000bf26110 */
[----:B------:R-:W-:-:S07]  /*39c0*/  UISETP.NE.AND.EX UP0, UPT, URZ, URZ, UPT, UP0 ;  /* 0x000000ffff00728c */ /* 0x000fce000bf05300 */
[----:B------:R-:W-:Y:S05]  /*39d0*/  BRA.U !UP1, `(.L_x_634) ;  /* 0x0000000109c07547 */ /* 0x000fea000b800000 */
[----:B------:R-:W0:Y:S01]  /*39e0*/  LDCU.64 UR8, c[0x0][0x5a8] ;  /* 0x0000b500ff0877ac */ /* 0x000e220008000a00 */
[C---:B------:R-:W-:Y:S01]  /*39f0*/  IMAD R4, R12.reuse, UR5, RZ ;  /* 0x000000050c047c24 */ /* 0x040fe2000f8e02ff */
[C---:B------:R-:W-:Y:S01]  /*3a00*/  SHF.L.U32 R35, R12.reuse, 0x3, RZ ;  /* 0x000000030c237819 */ /* 0x040fe200000006ff */
[----:B------:R-:W-:Y:S01]  /*3a10*/  IMAD.MOV.U32 R8, RZ, RZ, R10 ;  /* 0x000000ffff087224 */ /* 0x000fe200078e000a */
[----:B------:R-:W1:Y:S01]  /*3a20*/  LDCU.64 UR20, c[0x0][0x590] ;  /* 0x0000b200ff1477ac */ /* 0x000e620008000a00 */
[----:B------:R-:W-:Y:S02]  /*3a30*/  IMAD R15, R13, UR4, R4 ;  /* 0x000000040d0f7c24 */ /* 0x000fe4000f8e0204 */
[----:B------:R-:W-:-:S05]  /*3a40*/  IMAD.WIDE.U32 R6, R12, UR4, R8 ;  /* 0x000000040c067c25 */ /* 0x000fca000f8e0008 */
[----:B------:R-:W-:Y:S01]  /*3a50*/  IADD3 R7, PT, PT, R7, R15, RZ ;  /* 0x0000000f07077210 */ /* 0x000fe20007ffe0ff */
[----:B0-----:R-:W-:-:S04]  /*3a60*/  ULEA UR7, UP1, UR4, UR8, 0x3 ;  /* 0x0000000804077291 */ /* 0x001fc8000f8218ff */
[----:B------:R-:W-:Y:S01]  /*3a70*/  ULEA.HI.X UR8, UR4, UR9, UR5, 0x3, UP1 ;  /* 0x0000000904087291 */ /* 0x000fe200088f1c05 */
[C---:B-1----:R-:W-:Y:S02]  /*3a80*/  LEA R18, P0, R6.reuse, UR20, 0x3 ;  /* 0x0000001406127c11 */ /* 0x042fe4000f8018ff */
[----:B------:R-:W-:Y:S02]  /*3a90*/  MOV R28, UR7 ;  /* 0x00000007001c7c02 */ /* 0x000fe40008000f00 */
[----:B------:R-:W-:Y:S02]  /*3aa0*/  LEA.HI.X R19, R6, UR21, R7, 0x3, P0 ;  /* 0x0000001506137c11 */ /* 0x000fe400080f1c07 */
[----:B------:R-:W-:Y:S02]  /*3ab0*/  MOV R29, UR8 ;  /* 0x00000008001d7c02 */ /* 0x000fe40008000f00 */
[----:B------:R-:W-:Y:S01]  /*3ac0*/  SHF.L.U64.HI R7, R12, 0x3, R13 ;  /* 0x000000030c077819 */ /* 0x000fe2000001020d */
[----:B------:R-:W2:Y:S01]  /*3ad0*/  LDG.E.64 R24, desc[UR10][R18.64] ;  /* 0x0000000a12187981 */ /* 0x000ea2000c1e1b00 */
[----:B------:R-:W-:-:S03]  /*3ae0*/  IADD3 R30, P0, PT, R18, R35, RZ ;  /* 0x00000023121e7210 */ /* 0x000fc60007f1e0ff */
[----:B------:R-:W2:Y:S02]  /*3af0*/  LDG.E.64 R26, desc[UR10][R28.64] ;  /* 0x0000000a1c1a7981 */ /* 0x000ea4000c1e1b00 */
[----:B------:R-:W-:Y:S01]  /*3b00*/  IMAD.X R31, R19, 0x1, R7, P0 ;  /* 0x00000001131f7824 */ /* 0x000fe200000e0607 */
        /* <DEDUP_REMOVED lines=27> */
[----:B------:R-:W-:-:S05]  /*3cc0*/  IMAD.WIDE.U32 R52, R6, R18, R14 ;  /* 0x0000001206347225 */ /* 0x000fca00078e000e */
[----:B------:R-:W-:-:S07]  /*3cd0*/  IADD3 R51, PT, PT, R53, R19, RZ ;  /* 0x0000001335337210 */ /* 0x000fce0007ffe0ff */
.L_x_634:
        /* <DEDUP_REMOVED lines=8> */
[----:B------:R-:W-:Y:S01]  /*3d60*/  MOV R6, R10 ;  /* 0x0000000a00067202 */ /* 0x000fe20000000f00 */
[C---:B------:R-:W-:Y:S01]  /*3d70*/  IMAD R4, R12.reuse, UR5, RZ ;  /* 0x000000050c047c24 */ /* 0x040fe2000f8e02ff */
[----:B------:R-:W-:Y:S01]  /*3d80*/  MOV R7, R9 ;  /* 0x0000000900077202 */ /* 0x000fe20000000f00 */
[----:B------:R-:W1:Y:S02]  /*3d90*/  LDCU.64 UR20, c[0x0][0x590] ;  /* 0x0000b200ff1477ac */ /* 0x000e640008000a00 */
[----:B------:R-:W-:Y:S02]  /*3da0*/  IMAD R15, R13, UR4, R4 ;  /* 0x000000040d0f7c24 */ /* 0x000fe4000f8e0204 */
[----:B------:R-:W-:-:S04]  /*3db0*/  IMAD.WIDE.U32 R6, R12, UR4, R6 ;  /* 0x000000040c067c25 */ /* 0x000fc8000f8e0006 */
[----:B------:R-:W-:Y:S01]  /*3dc0*/  IMAD.IADD R7, R7, 0x1, R15 ;  /* 0x0000000107077824 */ /* 0x000fe200078e020f */
[----:B0-----:R-:W-:-:S04]  /*3dd0*/  ULEA UR8, UP1, UR4, UR8, 0x3 ;  /* 0x0000000804087291 */ /* 0x001fc8000f8218ff */
[----:B------:R-:W-:Y:S01]  /*3de0*/  ULEA.HI.X UR9, UR4, UR9, UR5, 0x3, UP1 ;  /* 0x0000000904097291 */ /* 0x000fe200088f1c05 */
[C---:B-1----:R-:W-:Y:S02]  /*3df0*/  LEA R18, P0, R6.reuse, UR20, 0x3 ;  /* 0x0000001406127c11 */ /* 0x042fe4000f8018ff */
[----:B------:R-:W-:Y:S02]  /*3e00*/  MOV R14, UR8 ;  /* 0x00000008000e7c02 */ /* 0x000fe40008000f00 */
[----:B------:R-:W-:Y:S02]  /*3e10*/  LEA.HI.X R19, R6, UR21, R7, 0x3, P0 ;  /* 0x0000001506137c11 */ /* 0x000fe400080f1c07 */
[----:B------:R-:W-:Y:S02]  /*3e20*/  MOV R15, UR9 ;  /* 0x00000009000f7c02 */ /* 0x000fe40008000f00 */
        /* <DEDUP_REMOVED lines=16> */
[----:B------:R-:W-:-:S07]  /*3f30*/  IMAD.IADD R51, R53, 0x1, R17 ;  /* 0x0000000135337824 */ /* 0x000fce00078e0211 */
.L_x_635:
[----:B------:R-:W-:Y:S05]  /*3f40*/  BRA.U UP0, `(.L_x_633) ;  /* 0x0000000100507547 */ /* 0x000fea000b800000 */
[----:B------:R-:W0:Y:S01]  /*3f50*/  LDCU.64 UR8, c[0x0][0x5a8] ;  /* 0x0000b500ff0877ac */ /* 0x000e220008000a00 */
[----:B------:R-:W-:Y:S01]  /*3f60*/  MOV R8, R10 ;  /* 0x0000000a00087202 */ /* 0x000fe20000000f00 */
[C---:B------:R-:W-:Y:S01]  /*3f70*/  IMAD R4, R12.reuse, UR5, RZ ;  /* 0x000000050c047c24 */ /* 0x040fe2000f8e02ff */
[----:B------:R-:W1:Y:S03]  /*3f80*/  LDCU.64 UR20, c[0x0][0x590] ;  /* 0x0000b200ff1477ac */ /* 0x000e660008000a00 */
[----:B------:R-:W-:-:S04]  /*3f90*/  IMAD.WIDE.U32 R8, R12, UR4, R8 ;  /* 0x000000040c087c25 */ /* 0x000fc8000f8e0008 */
[----:B------:R-:W-:-:S05]  /*3fa0*/  IMAD R7, R13, UR4, R4 ;  /* 0x000000040d077c24 */ /* 0x000fca000f8e0204 */
[----:B------:R-:W-:Y:S01]  /*3fb0*/  IADD3 R7, PT, PT, R9, R7, RZ ;  /* 0x0000000709077210 */ /* 0x000fe20007ffe0ff */
[----:B0-----:R-:W-:-:S04]  /*3fc0*/  ULEA UR7, UP0, UR4, UR8, 0x3 ;  /* 0x0000000804077291 */ /* 0x001fc8000f8018ff */
[----:B------:R-:W-:Y:S01]  /*3fd0*/  ULEA.HI.X UR4, UR4, UR9, UR5, 0x3, UP0 ;  /* 0x0000000904047291 */ /* 0x000fe200080f1c05 */
[C---:B-1----:R-:W-:Y:S02]  /*3fe0*/  LEA R10, P0, R8.reuse, UR20, 0x3 ;  /* 0x00000014080a7c11 */ /* 0x042fe4000f8018ff */
[----:B------:R-:W-:Y:S02]  /*3ff0*/  MOV R6, UR7 ;  /* 0x0000000700067c02 */ /* 0x000fe40008000f00 */
[----:B------:R-:W-:Y:S02]  /*4000*/  LEA.HI.X R11, R8, UR21, R7, 0x3, P0 ;  /* 0x00000015080b7c11 */ /* 0x000fe400080f1c07 */
[----:B------:R-:W-:-:S03]  /*4010*/  MOV R7, UR4 ;  /* 0x0000000400077c02 */ /* 0x000fc60008000f00 */
[----:B------:R-:W2:Y:S04]  /*4020*/  LDG.E.64 R8, desc[UR10][R10.64] ;  /* 0x0000000a0a087981 */ /* 0x000ea8000c1e1b00 */
[----:B------:R-:W2:Y:S01]  /*4030*/  LDG.E.64 R6, desc[UR10][R6.64] ;  /* 0x0000000a06067981 */ /* 0x000ea2000c1e1b00 */
[----:B------:R-:W-:Y:S02]  /*4040*/  IMAD.MOV.U32 R53, RZ, RZ, R51 ;  /* 0x000000ffff357224 */ /* 0x000fe400078e0033 */
[----:B--2---:R-:W-:Y:S02]  /*4050*/  IMAD R9, R9, R6, RZ ;  /* 0x0000000609097224 */ /* 0x004fe400078e02ff */
[----:B------:R-:W-:-:S04]  /*4060*/  IMAD.WIDE.U32 R52, R6, R8, R52 ;  /* 0x0000000806347225 */ /* 0x000fc800078e0034 */
[----:B------:R-:W-:-:S05]  /*4070*/  IMAD R9, R7, R8, R9 ;  /* 0x0000000807097224 */ /* 0x000fca00078e0209 */
[----:B------:R-:W-:-:S07]  /*4080*/  IADD3 R51, PT, PT, R53, R9, RZ ;  /* 0x0000000935337210 */ /* 0x000fce0007ffe0ff */
.L_x_633:
[----:B------:R-:W0:Y:S01]  /*4090*/  LDCU.64 UR4, c[0x0][0x580] ;  /* 0x0000b000ff0477ac */ /* 0x000e220008000a00 */
[----:B------:R-:W-:Y:S02]  /*40a0*/  MOV R53, R51 ;  /* 0x0000003300357202 */ /* 0x000fe40000000f00 */
[----:B------:R-:W-:Y:S02]  /*40b0*/  IADD3 R3, PT, PT, R3, 0x80, RZ ;  /* 0x0000008003037810 */ /* 0x000fe40007ffe0ff */
[----:B0-----:R-:W-:-:S04]  /*40c0*/  IADD3 R4, P0, PT, R5, UR4, RZ ;  /* 0x0000000405047c10 */ /* 0x001fc8000ff1e0ff */
[----:B------:R-:W-:-:S05]  /*40d0*/  IADD3.X R5, PT, PT, RZ, UR5, RZ, P0, !PT ;  /* 0x00000005ff057c10 */ /* 0x000fca00087fe4ff */
[----:B------:R0:W-:Y:S04]  /*40e0*/  STG.E.64 desc[UR10][R4.64], R52 ;  /* 0x0000003404007986 */ /* 0x0001e8000c101b0a */
.L_x_629:
[----:B------:R-:W-:Y:S05]  /*40f0*/  BSYNC.RECONVERGENT B0 ;  /* 0x0000000000007941 */ /* 0x000fea0003800200 */
.L_x_628:
[----:B------:R-:W-:-:S13]  /*4100*/  ISETP.GE.AND P0, PT, R3, UR19, PT ;  /* 0x0000001303007c0c */ /* 0x000fda000bf06270 */
[----:B------:R-:W-:Y:S05]  /*4110*/  @P0 EXIT ;  /* 0x000000000000094d */ /* 0x000fea0003800000 */
[----:B------:R-:W1:Y:S01]  /*4120*/  LDCU.64 UR4, c[0x0][0x390] ;  /* 0x00007200ff0477ac */ /* 0x000e620008000a00 */
[----:B0-----:R-:W-:Y:S01]  /*4130*/  MOV R5, R3 ;  /* 0x0000000300057202 */ /* 0x001fe20000000f00 */
[----:B------:R-:W-:Y:S01]  /*4140*/  IMAD.MOV.U32 R4, RZ, RZ, RZ ;  /* 0x000000ffff047224 */ /* 0x000fe200078e00ff */
[----:B------:R-:W-:Y:S01]  /*4150*/  ISETP.NE.AND P0, PT, R0, RZ, PT ;  /* 0x000000ff0000720c */ /* 0x000fe20003f05270 */
[----:B------:R-:W0:Y:S01]  /*4160*/  LDCU UR7, c[0x0][0x38c] ;  /* 0x00007180ff0777ac */ /* 0x000e220008000800 */
[----:B------:R-:W2:Y:S01]  /*4170*/  LDCU.64 UR8, c[0x0][0x4b8] ;  /* 0x00009700ff0877ac */ /* 0x000ea20008000a00 */
[----:B-1----:R-:W-:-:S05]  /*4180*/  IMAD.HI.U32 R4, R3, UR4, R4 ;  /* 0x0000000403047c27 */ /* 0x002fca000f8e0004 */
[----:B------:R-:W-:-:S04]  /*4190*/  SHF.R.U32.HI R5, RZ, UR5, R4 ;  /* 0x00000005ff057c19 */ /* 0x000fc80008011604 */
[----:B------:R-:W-:-:S05]  /*41a0*/  IADD3 R6, PT, PT, -R5, RZ, RZ ;  /* 0x000000ff05067210 */ /* 0x000fca0007ffe1ff */
[----:B0-----:R-:W-:-:S04]  /*41b0*/  IMAD R0, R6, UR7, R3 ;  /* 0x0000000706007c24 */ /* 0x001fc8000f8e0203 */
[C---:B--2---:R-:W-:Y:S02]  /*41c0*/  IMAD R9, R0.reuse, UR8, RZ ;  /* 0x0000000800097c24 */ /* 0x044fe4000f8e02ff */
[----:B------:R-:W-:Y:S01]  /*41d0*/  IMAD R0, R0, UR9, RZ ;  /* 0x0000000900007c24 */ /* 0x000fe2000f8e02ff */
        /* <DEDUP_REMOVED lines=267> */
[----:B------:R-:W-:Y:S01]  /*5290*/  MOV R2, RZ ;  /* 0x000000ff00027202 */ /* 0x000fe20000000f00 */
[----:B------:R-:W1:Y:S10]  /*52a0*/  LDCU UR4, c[0x0][0x4a8] ;  /* 0x00009500ff0477ac */ /* 0x000e740008000800 */
[----:B------:R-:W2:Y:S01]  /*52b0*/  @P0 LDC.64 R10, c[0x0][0x4b0] ;  /* 0x00012c00ff0a0b82 */ /* 0x000ea20000000a00 */
[----:B0-----:R-:W-:-:S07]  /*52c0*/  IMAD.HI.U32 R4, R3, UR9, R2 ;  /* 0x0000000903047c27 */ /* 0x001fce000f8e0002 */
[----:B------:R-:W0:Y:S01]  /*52d0*/  @P0 LDC R13, c[0x0][0x4ac] ;  /* 0x00012b00ff0d0b82 */ /* 0x000e220000000800 */
[----:B-1----:R-:W-:Y:S01]  /*52e0*/  SHF.R.U32.HI R5, RZ, UR4, R4 ;  /* 0x00000004ff057c19 */ /* 0x002fe20008011604 */
[----:B------:R-:W1:Y:S01]  /*52f0*/  LDCU.64 UR4, c[0x0][0x570] ;  /* 0x0000ae00ff0477ac */ /* 0x000e620008000a00 */
[----:B------:R-:W-:Y:S02]  /*5300*/  @P0 MOV R4, RZ ;  /* 0x000000ff00040202 */ /* 0x000fe40000000f00 */
[----:B------:R-:W-:-:S03]  /*5310*/  IADD3 R7, PT, PT, -R5, RZ, RZ ;  /* 0x000000ff05077210 */ /* 0x000fc60007ffe1ff */
[----:B------:R-:W3:Y:S01]  /*5320*/  @P0 LDC.64 R14, c[0x0][0x578] ;  /* 0x00015e00ff0e0b82 */ /* 0x000ee20000000a00 */
[----:B--2---:R-:W-:-:S05]  /*5330*/  @P0 IMAD.HI.U32 R2, R5, R10, R4 ;  /* 0x0000000a05020227 */ /* 0x004fca00078e0004 */
[----:B------:R-:W-:Y:S01]  /*5340*/  @P0 SHF.R.U32.HI R4, RZ, R11, R2 ;  /* 0x0000000bff040219 */ /* 0x000fe20000011602 */
[----:B------:R-:W-:-:S04]  /*5350*/  IMAD R2, R7, UR8, R3 ;  /* 0x0000000807027c24 */ /* 0x000fc8000f8e0203 */
[----:B------:R-:W-:Y:S02]  /*5360*/  @P0 IMAD.MOV R4, RZ, RZ, -R4 ;  /* 0x000000ffff040224 */ /* 0x000fe400078e0a04 */
[C---:B-1----:R-:W-:Y:S02]  /*5370*/  IMAD R9, R2.reuse, UR4, R9 ;  /* 0x0000000402097c24 */ /* 0x042fe4000f8e0209 */
[----:B0-----:R-:W-:Y:S02]  /*5380*/  @P0 IMAD R4, R13, R4, R5 ;  /* 0x000000040d040224 */ /* 0x001fe400078e0205 */
[----:B------:R-:W-:Y:S02]  /*5390*/  IMAD R0, R2, UR5, R0 ;  /* 0x0000000502007c24 */ /* 0x000fe4000f8e0200 */
[C---:B---3--:R-:W-:Y:S02]  /*53a0*/  @P0 IMAD R9, R4.reuse, R14, R9 ;  /* 0x0000000e04090224 */ /* 0x048fe400078e0209 */
[----:B------:R-:W-:-:S07]  /*53b0*/  @P0 IMAD R0, R4, R15, R0 ;  /* 0x0000000f04000224 */ /* 0x000fce00078e0200 */
.L_x_636:
[----:B------:R-:W0:Y:S01]  /*53c0*/  LDCU.128 UR20, c[0x0][0x580] ;  /* 0x0000b000ff1477ac */ /* 0x000e220008000c00 */
[----:B------:R-:W1:Y:S01]  /*53d0*/  LDC.64 R6, c[0x0][0x5b0] ;  /* 0x00016c00ff067b82 */ /* 0x000e620000000a00 */
[----:B------:R-:W2:Y:S01]  /*53e0*/  LDCU.64 UR4, c[0x0][0x598] ;  /* 0x0000b300ff0477ac */ /* 0x000ea20008000a00 */
[----:B0-----:R-:W-:-:S04]  /*53f0*/  IADD3 R2, P0, PT, R0, UR22, RZ ;  /* 0x0000001600027c10 */ /* 0x001fc8000ff1e0ff */
[----:B------:R-:W-:-:S05]  /*5400*/  IADD3.X R3, PT, PT, RZ, UR23, RZ, P0, !PT ;  /* 0x00000017ff037c10 */ /* 0x000fca00087fe4ff */
[----:B------:R-:W2:Y:S01]  /*5410*/  LDG.E.64 R10, desc[UR10][R2.64] ;  /* 0x0000000a020a7981 */ /* 0x000ea2000c1e1b00 */
[----:B------:R-:W-:Y:S01]  /*5420*/  UISETP.GE.U32.AND UP0, UPT, UR12, 0x8, UPT ;  /* 0x000000080c00788c */ /* 0x000fe2000bf06070 */
[----:B------:R-:W-:Y:S01]  /*5430*/  IADD3 R8, P0, PT, R9, UR20, RZ ;  /* 0x0000001409087c10 */ /* 0x000fe2000ff1e0ff */
[----:B------:R-:W-:Y:S01]  /*5440*/  UISETP.NE.U32.AND UP1, UPT, UR17, URZ, UPT ;  /* 0x000000ff1100728c */ /* 0x000fe2000bf25070 */
[----:B------:R-:W-:Y:S01]  /*5450*/  MOV R52, RZ ;  /* 0x000000ff00347202 */ /* 0x000fe20000000f00 */
[----:B------:R-:W-:Y:S02]  /*5460*/  UISETP.GE.AND.EX UP0, UPT, UR13, URZ, UPT, UP0 ;  /* 0x000000ff0d00728c */ /* 0x000fe4000bf06300 */
[----:B------:R-:W-:Y:S01]  /*5470*/  UISETP.NE.AND.EX UP1, UPT, URZ, URZ, UPT, UP1 ;  /* 0x000000ffff00728c */ /* 0x000fe2000bf25310 */
[----:B--2---:R-:W-:-:S04]  /*5480*/  IMAD R5, R11, UR4, RZ ;  /* 0x000000040b057c24 */ /* 0x004fc8000f8e02ff */
[C---:B------:R-:W-:Y:S01]  /*5490*/  IMAD R13, R10.reuse, UR5, R5 ;  /* 0x000000050a0d7c24 */ /* 0x040fe2000f8e0205 */
[----:B------:R-:W-:Y:S01]  /*54a0*/  MOV R5, RZ ;  /* 0x000000ff00057202 */ /* 0x000fe20000000f00 */
[----:B------:R-:W-:Y:S01]  /*54b0*/  IMAD.WIDE.U32 R10, R10, UR4, RZ ;  /* 0x000000040a0a7c25 */ /* 0x000fe2000f8e00ff */
[----:B------:R-:W-:Y:S01]  /*54c0*/  UMOV UR4, URZ ;  /* 0x000000ff00047c82 */ /* 0x000fe20008000000 */
[----:B------:R-:W-:-:S03]  /*54d0*/  UMOV UR5, URZ ;  /* 0x000000ff00057c82 */ /* 0x000fc60008000000 */
[----:B------:R-:W-:Y:S01]  /*54e0*/  IADD3 R13, PT, PT, R11, R13, RZ ;  /* 0x0000000d0b0d7210 */ /* 0x000fe20007ffe0ff */
[----:B-1----:R-:W-:Y:S06]  /*54f0*/  BRA.U !UP0, `(.L_x_637) ;  /* 0x0000000508687547 */ /* 0x002fec000b800000 */
[----:B------:R-:W0:Y:S01]  /*5500*/  LDCU.64 UR4, c[0x0][0x5a8] ;  /* 0x0000b500ff0477ac */ /* 0x000e220008000a00 */
[----:B------:R-:W-:-:S04]  /*5510*/  IMAD.WIDE.U32 R16, R6, 0x8, RZ ;  /* 0x0000000806107825 */ /* 0x000fc800078e00ff */
[----:B------:R-:W-:Y:S01]  /*5520*/  HFMA2 R52, -RZ, RZ, 0, 0 ;  /* 0x00000000ff347431 */ /* 0x000fe200000001ff */
[----:B------:R-:W-:Y:S01]  /*5530*/  SHF.L.U64.HI R0, R6, 0x6, R7 ;  /* 0x0000000606007819 */ /* 0x000fe20000010207 */
[----:B------:R-:W1:Y:S01]  /*5540*/  LDCU.64 UR8, c[0x0][0x590] ;  /* 0x0000b200ff0877ac */ /* 0x000e620008000a00 */
[----:B------:R-:W-:Y:S01]  /*5550*/  IMAD.SHL.U32 R15, R7, 0x8, RZ ;  /* 0x00000008070f7824 */ /* 0x000fe200078e00ff */
[----:B------:R-:W-:-:S04]  /*5560*/  MOV R5, RZ ;  /* 0x000000ff00057202 */ /* 0x000fc80000000f00 */
[----:B------:R-:W-:Y:S01]  /*5570*/  IADD3 R4, PT, PT, R17, R15, RZ ;  /* 0x0000000f11047210 */ /* 0x000fe20007ffe0ff */
[----:B0-----:R-:W-:Y:S02]  /*5580*/  UIADD3 UR7, UP0, UPT, UR4, 0x20, URZ ;  /* 0x0000002004077890 */ /* 0x001fe4000ff1e0ff */
[----:B------:R-:W-:Y:S01]  /*5590*/  ULOP3.LUT UR4, UR14, 0xfffffff8, URZ, 0xc0, !UPT ;  /* 0xfffffff80e047892 */ /* 0x000fe2000f8ec0ff */
[C---:B-1----:R-:W-:Y:S01]  /*55a0*/  LEA R2, P1, R10.reuse, UR8, 0x3 ;  /* 0x000000080a027c11 */ /* 0x042fe2000f8218ff */
[----:B------:R-:W-:Y:S02]  /*55b0*/  UIADD3.X UR8, UPT, UPT, URZ, UR5, URZ, UP0, !UPT ;  /* 0x00000005ff087290 */ /* 0x000fe400087fe4ff */
[----:B------:R-:W-:Y:S01]  /*55c0*/  MOV R14, UR7 ;  /* 0x00000007000e7c02 */ /* 0x000fe20008000f00 */
[----:B------:R-:W-:Y:S01]  /*55d0*/  ULOP3.LUT UR5, UR6, 0x7fffffff, URZ, 0xc0, !UPT ;  /* 0x7fffffff06057892 */ /* 0x000fe2000f8ec0ff */
[----:B------:R-:W-:Y:S02]  /*55e0*/  LEA.HI.X R3, R10, UR9, R13, 0x3, P1 ;  /* 0x000000090a037c11 */ /* 0x000fe400088f1c0d */
[----:B------:R-:W-:Y:S01]  /*55f0*/  UMOV UR6, UR4 ;  /* 0x0000000400067c82 */ /* 0x000fe20008000000 */
[----:B------:R-:W-:-:S03]  /*5600*/  IMAD.U32 R15, RZ, RZ, UR8 ;  /* 0x00000008ff0f7e24 */ /* 0x000fc6000f8e00ff */
[----:B------:R-:W-:-:S05]  /*5610*/  UMOV UR7, UR5 ;  /* 0x0000000500077c82 */ /* 0x000fca0008000000 */
.L_x_638:
[----:B------:R-:W2:Y:S01]  /*5620*/  LDG.E.64 R44, desc[UR10][R2.64] ;  /* 0x0000000a022c7981 */ /* 0x000ea2000c1e1b00 */
[----:B------:R-:W-:-:S03]  /*5630*/  IADD3 R18, P1, PT, R2, R16, RZ ;  /* 0x0000001002127210 */ /* 0x000fc60007f3e0ff */
[----:B------:R-:W2:Y:S01]  /*5640*/  LDG.E.64 R42, desc[UR10][R14.64+-0x20] ;  /* 0xffffe00a0e2a7981 */ /* 0x000ea2000c1e1b00 */
[----:B------:R-:W-:Y:S02]  /*5650*/  IADD3.X R19, PT, PT, R3, R4, RZ, P1, !PT ;  /* 0x0000000403137210 */ /* 0x000fe40000ffe4ff */
        /* <DEDUP_REMOVED lines=8> */
[----:B------:R-:W5:Y:S01]  /*56e0*/  LDG.E.64 R30, desc[UR10][R14.64+-0x8] ;  /* 0xfffff80a0e1e7981 */ /* 0x000f62000c1e1b00 */
[----:B------:R-:W-:-:S03]  /*56f0*/  IADD3 R50, P1, PT, R46, R16, RZ ;  /* 0x000000102e327210 */ /* 0x000fc60007f3e0ff */
[----:B------:R1:W5:Y:S01]  /*5700*/  LDG.E.64 R32, desc[UR10][R46.64] ;  /* 0x0000000a2e207981 */ /* 0x000362000c1e1b00 */
[----:B------:R-:W-:Y:S02]  /*5710*/  IADD3.X R51, PT, PT, R47, R4, RZ, P1, !PT ;  /* 0x000000042f337210 */ /* 0x000fe40000ffe4ff */
[-C--:B0-----:R-:W-:Y:S01]  /*5720*/  IADD3 R18, P1, PT, R50, R16.reuse, RZ ;  /* 0x0000001032127210 */ /* 0x081fe20007f3e0ff */
        /* <DEDUP_REMOVED lines=24> */
[----:B------:R-:W-:Y:S02]  /*58b0*/  IMAD R45, R43, R44, R45 ;  /* 0x0000002c2b2d7224 */ /* 0x000fe400078e022d */
[----:B---3--:R-:W-:-:S03]  /*58c0*/  IMAD R5, R41, R38, RZ ;  /* 0x0000002629057224 */ /* 0x008fc600078e02ff */
[----:B------:R-:W-:Y:S01]  /*58d0*/  IADD3 R53, PT, PT, R53, R45, RZ ;  /* 0x0000002d35357210 */ /* 0x000fe20007ffe0ff */
[-C--:B------:R-:W-:Y:S02]  /*58e0*/  IMAD R5, R39, R40.reuse, R5 ;  /* 0x0000002827057224 */ /* 0x080fe400078e0205 */
[----:B------:R-:W-:-:S04]  /*58f0*/  IMAD.WIDE.U32 R38, R38, R40, R52 ;  /* 0x0000002826267225 */ /* 0x000fc800078e0034 */
[----:B------:R-:W-:Y:S02]  /*5900*/  IMAD.IADD R39, R39, 0x1, R5 ;  /* 0x0000000127277824 */ /* 0x000fe400078e0205 */
        /* <DEDUP_REMOVED lines=19> */
[----:B------:R-:W-:Y:S02]  /*5a40*/  IMAD R21, R47, R50, RZ ;  /* 0x000000322f157224 */ /* 0x000fe400078e02ff */
[----:B------:R-:W-:Y:S02]  /*5a50*/  IMAD.IADD R19, R19, 0x1, R5 ;  /* 0x0000000113137824 */ /* 0x000fe400078e0205 */
[-C--:B------:R-:W-:Y:S02]  /*5a60*/  IMAD R21, R51, R46.reuse, R21 ;  /* 0x0000002e33157224 */ /* 0x080fe400078e0215 */
[----:B------:R-:W-:-:S05]  /*5a70*/  IMAD.WIDE.U32 R52, R50, R46, R18 ;  /* 0x0000002e32347225 */ /* 0x000fca00078e0012 */
[----:B------:R-:W-:Y:S01]  /*5a80*/  IADD3 R5, PT, PT, R53, R21, RZ ;  /* 0x0000001535057210 */ /* 0x000fe20007ffe0ff */
[----:B------:R-:W-:Y:S06]  /*5a90*/  BRA.U UP0, `(.L_x_638) ;  /* 0xfffffff900e07547 */ /* 0x000fec000b83ffff */
.L_x_637:
[----:B------:R-:W-:Y:S01]  /*5aa0*/  IADD3.X R9, PT, PT, RZ, UR21, RZ, P0, !PT ;  /* 0x00000015ff097c10 */ /* 0x000fe200087fe4ff */
[----:B------:R-:W-:Y:S06]  /*5ab0*/  BRA.U !UP1, `(.L_x_639) ;  /* 0x0000000509c07547 */ /* 0x000fec000b800000 */
        /* <DEDUP_REMOVED lines=26> */
[----:B------:R-:W3:Y:S01]  /*5c60*/  LDG.E.64 R22, desc[UR10][R30.64] ;  /* 0x0000000a1e167981 */ /* 0x000ee2000c1e1b00 */
        /* <DEDUP_REMOVED lines=26> */
.L_x_640:
        /* <DEDUP_REMOVED lines=38> */
.L_x_641:
[----:B------:R-:W-:Y:S05]  /*6070*/  BRA.U UP0, `(.L_x_639) ;  /* 0x0000000100507547 */ /* 0x000fea000b800000 */
[----:B------:R-:W0:Y:S01]  /*6080*/  LDCU.64 UR6, c[0x0][0x5a8] ;  /* 0x0000b500ff0677ac */ /* 0x000e220008000a00 */
[----:B------:R-:W-:Y:S01]  /*6090*/  MOV R11, R13 ;  /* 0x0000000d000b7202 */ /* 0x000fe20000000f00 */
[C---:B------:R-:W-:Y:S01]  /*60a0*/  IMAD R0, R6.reuse, UR5, RZ ;  /* 0x0000000506007c24 */ /* 0x040fe2000f8e02ff */
[----:B------:R-:W1:Y:S01]  /*60b0*/  LDCU.64 UR8, c[0x0][0x590] ;  /* 0x0000b200ff0877ac */ /* 0x000e620008000a00 */
        /* <DEDUP_REMOVED lines=8> */
[----:B------:R-:W-:-:S04]  /*6140*/  MOV R3, UR4 ;  /* 0x0000000400037c02 */ /* 0x000fc80008000f00 */
[----:B------:R-:W2:Y:S04]  /*6150*/  LDG.E.64 R6, desc[UR10][R6.64] ;  /* 0x0000000a06067981 */ /* 0x000ea8000c1e1b00 */
[----:B------:R-:W2:Y:S01]  /*6160*/  LDG.E.64 R2, desc[UR10][R2.64] ;  /* 0x0000000a02027981 */ /* 0x000ea2000c1e1b00 */
[----:B------:R-:W-:Y:S02]  /*6170*/  IMAD.MOV.U32 R53, RZ, RZ, R5 ;  /* 0x000000ffff357224 */ /* 0x000fe400078e0005 */
[----:B--2---:R-:W-:Y:S02]  /*6180*/  IMAD R11, R7, R2, RZ ;  /* 0x00000002070b7224 */ /* 0x004fe400078e02ff */
[----:B------:R-:W-:-:S04]  /*6190*/  IMAD.WIDE.U32 R52, R2, R6, R52 ;  /* 0x0000000602347225 */ /* 0x000fc800078e0034 */
[----:B------:R-:W-:-:S05]  /*61a0*/  IMAD R11, R3, R6, R11 ;  /* 0x00000006030b7224 */ /* 0x000fca00078e020b */
[----:B------:R-:W-:-:S07]  /*61b0*/  IADD3 R5, PT, PT, R53, R11, RZ ;  /* 0x0000000b35057210 */ /* 0x000fce0007ffe0ff */
.L_x_639:
[----:B------:R-:W-:-:S05]  /*61c0*/  MOV R53, R5 ;  /* 0x0000000500357202 */ /* 0x000fca0000000f00 */
[----:B------:R-:W-:Y:S01]  /*61d0*/  STG.E.64 desc[UR10][R8.64], R52 ;  /* 0x0000003408007986 */ /* 0x000fe2000c101b0a */
[----:B------:R-:W-:Y:S05]  /*61e0*/  EXIT ;  /* 0x000000000000794d */ /* 0x000fea0003800000 */
.L_x_627:
[----:B------:R-:W0:Y:S01]  /*61f0*/  LDCU UR4, c[0x0][0x380] ;  /* 0x00007000ff0477ac */ /* 0x000e220008000800 */
[----:B------:R-:W-:Y:S01]  /*6200*/  VIMNMX.U32 R2, PT, PT, R0, 0x18, PT ;  /* 0x0000001800027848 */ /* 0x000fe20003fe0000 */
[----:B------:R-:W-:Y:S03]  /*6210*/  BSSY.RECONVERGENT B0, `(.L_x_642) ;  /* 0x000011b000007945 */ /* 0x000fe60003800200 */
[----:B------:R-:W-:Y:S02]  /*6220*/  IADD3 R2, PT, PT, R2, 0x1, RZ ;  /* 0x0000000102027810 */ /* 0x000fe40007ffe0ff */
[----:B0-----:R-:W-:-:S13]  /*6230*/  ISETP.GE.AND P0, PT, R3, UR4, PT ;  /* 0x0000000403007c0c */ /* 0x001fda000bf06270 */
[----:B------:R-:W-:Y:S05]  /*6240*/  @P0 BRA `(.L_x_643) ;  /* 0x00000010005c0947 */ /* 0x000fea0003800000 */
[----:B------:R-:W0:Y:S01]  /*6250*/  LDCU.64 UR6, c[0x0][0x390] ;  /* 0x00007200ff0677ac */ /* 0x000e220008000a00 */
[----:B------:R-:W-:Y:S02]  /*6260*/  HFMA2 R4, -RZ, RZ, 0, 0 ;  /* 0x00000000ff047431 */ /* 0x000fe400000001ff */
[----:B------:R-:W-:Y:S01]  /*6270*/  IMAD.MOV.U32 R5, RZ, RZ, R3 ;  /* 0x000000ffff057224 */ /* 0x000fe200078e0003 */
[----:B------:R-:W-:Y:S01]  /*6280*/  ISETP.NE.AND P0, PT, R0, RZ, PT ;  /* 0x000000ff0000720c */ /* 0x000fe20003f05270 */
[----:B------:R-:W1:Y:S01]  /*6290*/  LDCU UR5, c[0x0][0x38c] ;  /* 0x00007180ff0577ac */ /* 0x000e620008000800 */
[----:B------:R-:W2:Y:S01]  /*62a0*/  LDCU UR8, c[0x0][0x4b8] ;  /* 0x00009700ff0877ac */ /* 0x000ea20008000800 */
[----:B0-----:R-:W-:-:S05]  /*62b0*/  IMAD.HI.U32 R6, R3, UR6, R4 ;  /* 0x0000000603067c27 */ /* 0x001fca000f8e0004 */
[----:B------:R-:W-:-:S04]  /*62c0*/  SHF.R.U32.HI R7, RZ, UR7, R6 ;  /* 0x00000007ff077c19 */ /* 0x000fc80008011606 */
[----:B------:R-:W-:-:S05]  /*62d0*/  IADD3 R4, PT, PT, -R7, RZ, RZ ;  /* 0x000000ff07047210 */ /* 0x000fca0007ffe1ff */
[----:B-1----:R-:W-:-:S04]  /*62e0*/  IMAD R4, R4, UR5, R3 ;  /* 0x0000000504047c24 */ /* 0x002fc8000f8e0203 */
[----:B--2---:R-:W-:Y:S01]  /*62f0*/  IMAD R4, R4, UR8, RZ ;  /* 0x0000000804047c24 */ /* 0x004fe2000f8e02ff */
[----:B------:R-:W-:Y:S06]  /*6300*/  @!P0 BRA `(.L_x_644) ;  /* 0x0000001000188947 */ /* 0x000fec0003800000 */
[----:B------:R-:W0:Y:S01]  /*6310*/  LDCU.64 UR6, c[0x0][0x398] ;  /* 0x00007300ff0677ac */ /* 0x000e220008000a00 */
[----:B------:R-:W-:Y:S02]  /*6320*/  MOV R6, RZ ;  /* 0x000000ff00067202 */ /* 0x000fe40000000f00 */
[----:B------:R-:W-:Y:S01]  /*6330*/  ISETP.NE.AND P0, PT, R2, 0x2, PT ;  /* 0x000000020200780c */ /* 0x000fe20003f05270 */
[----:B------:R-:W1:Y:S01]  /*6340*/  LDCU UR5, c[0x0][0x3a0] ;  /* 0x00007400ff0577ac */ /* 0x000e620008000800 */
[----:B------:R-:W2:Y:S01]  /*6350*/  LDCU UR8, c[0x0][0x4c0] ;  /* 0x00009800ff0877ac */ /* 0x000ea20008000800 */
[----:B0-----:R-:W-:-:S05]  /*6360*/  IMAD.HI.U32 R8, R7, UR7, R6 ;  /* 0x0000000707087c27 */ /* 0x001fca000f8e0006 */
[----:B-1----:R-:W-:-:S04]  /*6370*/  SHF.R.U32.HI R9, RZ, UR5, R8 ;  /* 0x00000005ff097c19 */ /* 0x002fc80008011608 */
[----:B------:R-:W-:-:S05]  /*6380*/  IADD3 R5, PT, PT, -R9, RZ, RZ ;  /* 0x000000ff09057210 */ /* 0x000fca0007ffe1ff */
[----:B------:R-:W-:-:S04]  /*6390*/  IMAD R7, R5, UR6, R7 ;  /* 0x0000000605077c24 */ /* 0x000fc8000f8e0207 */
[----:B--2---:R-:W-:Y:S01]  /*63a0*/  IMAD R4, R7, UR8, R4 ;  /* 0x0000000807047c24 */ /* 0x004fe2000f8e0204 */
[----:B------:R-:W-:Y:S06]  /*63b0*/  @!P0 BRA `(.L_x_644) ;  /* 0x0000000c00ec8947 */ /* 0x000fec0003800000 */
[----:B------:R-:W0:Y:S01]  /*63c0*/  LDCU.64 UR6, c[0x0][0x3a8] ;  /* 0x00007500ff0677ac */ /* 0x000e220008000a00 */
[----:B------:R-:W-:Y:S02]  /*63d0*/  MOV R8, RZ ;  /* 0x000000ff00087202 */ /* 0x000fe40000000f00 */
[----:B------:R-:W-:Y:S01]  /*63e0*/  ISETP.NE.AND P0, PT, R2, 0x3, PT ;  /* 0x000000030200780c */ /* 0x000fe20003f05270 */
[----:B------:R-:W1:Y:S01]  /*63f0*/  LDCU UR5, c[0x0][0x3a4] ;  /* 0x00007480ff0577ac */ /* 0x000e620008000800 */
[----:B------:R-:W2:Y:S01]  /*6400*/  LDCU UR8, c[0x0][0x4c8] ;  /* 0x00009900ff0877ac */ /* 0x000ea20008000800 */
[----:B0-----:R-:W-:-:S05]  /*6410*/  IMAD.HI.U32 R6, R9, UR6, R8 ;  /* 0x0000000609067c27 */ /* 0x001fca000f8e0008 */
[----:B------:R-:W-:-:S05]  /*6420*/  SHF.R.U32.HI R7, RZ, UR7, R6 ;  /* 0x00000007ff077c19 */ /* 0x000fca0008011606 */
[----:B------:R-:W-:-:S04]  /*6430*/  IMAD.MOV R5, RZ, RZ, -R7 ;  /* 0x000000ffff057224 */ /* 0x000fc800078e0a07 */
[----:B-1----:R-:W-:-:S04]  /*6440*/  IMAD R9, R5, UR5, R9 ;  /* 0x0000000505097c24 */ /* 0x002fc8000f8e0209 */
[----:B--2---:R-:W-:Y:S01]  /*6450*/  IMAD R4, R9, UR8, R4 ;  /* 0x0000000809047c24 */ /* 0x004fe2000f8e0204 */
[----:B------:R-:W-:Y:S06]  /*6460*/  @!P0 BRA `(.L_x_644) ;  /* 0x0000000c00c08947 */ /* 0x000fec0003800000 */
[----:B------:R-:W0:Y:S01]  /*6470*/  LDCU.64 UR6, c[0x0][0x3b0] ;  /* 0x00007600ff0677ac */ /* 0x000e220008000a00 */
[----:B------:R-:W-:Y:S01]  /*6480*/  HFMA2 R6, -RZ, RZ, 0, 0 ;  /* 0x00000000ff067431 */ /* 0x000fe200000001ff */
[----:B------:R-:W-:Y:S01]  /*6490*/  ISETP.NE.AND P0, PT, R2, 0x4, PT ;  /* 0x000000040200780c */ /* 0x000fe20003f05270 */
[----:B------:R-:W1:Y:S01]  /*64a0*/  LDCU UR5, c[0x0][0x3b8] ;  /* 0x00007700ff0577ac */ /* 0x000e620008000800 */
[----:B------:R-:W2:Y:S02]  /*64b0*/  LDCU UR8, c[0x0][0x4d0] ;  /* 0x00009a00ff0877ac */ /* 0x000ea40008000800 */
        /* <DEDUP_REMOVED lines=12> */
[----:B------:R-:W-:-:S04]  /*6580*/  SHF.R.U32.HI R7, RZ, UR7, R6 ;  /* 0x00000007ff077c19 */ /* 0x000fc80008011606 */
[----:B------:R-:W-:-:S05]  /*6590*/  IADD3 R5, PT, PT, -R7, RZ, RZ ;  /* 0x000000ff07057210 */ /* 0x000fca0007ffe1ff */
[----:B-1----:R-:W-:-:S04]  /*65a0*/  IMAD R9, R5, UR5, R9 ;  /* 0x0000000505097c24 */ /* 0x002fc8000f8e0209 */
[----:B--2---:R-:W-:Y:S01]  /*65b0*/  IMAD R4, R9, UR8, R4 ;  /* 0x0000000809047c24 */ /* 0x004fe2000f8e0204 */
[----:B------:R-:W-:Y:S06]  /*65c0*/  @!P0 BRA `(.L_x_644) ;  /* 0x0000000c00688947 */ /* 0x000fec0003800000 */
[----:B------:R-:W0:Y:S01]  /*65d0*/  LDCU.64 UR6, c[0x0][0x3c8] ;  /* 0x00007900ff0677ac */ /* 0x000e220008000a00 */
[----:B------:R-:W-:Y:S01]  /*65e0*/  IMAD.MOV.U32 R6, RZ, RZ, RZ ;  /* 0x000000ffff067224 */ /* 0x000fe200078e00ff */
        /* <DEDUP_REMOVED lines=26> */
[----:B-1----:R-:W-:-:S05]  /*6790*/  SHF.R.U32.HI R9, RZ, UR5, R8 ;  /* 0x00000005ff097c19 */ /* 0x002fca0008011608 */
[----:B------:R-:W-:-:S04]  /*67a0*/  IMAD.MOV R5, RZ, RZ, -R9 ;  /* 0x000000ffff057224 */ /* 0x000fc800078e0a09 */
        /* <DEDUP_REMOVED lines=181> */
[----:B------:R-:W1:Y:S01]  /*7300*/  LDCU UR5, c[0x0][0x4ac] ;  /* 0x00009580ff0577ac */ /* 0x000e620008000800 */
[----:B------:R-:W2:Y:S03]  /*7310*/  LDCU UR8, c[0x0][0x578] ;  /* 0x0000af00ff0877ac */ /* 0x000ea60008000800 */
[----:B0-----:R-:W-:-:S05]  /*7320*/  IMAD.HI.U32 R5, R9, UR6, R8 ;  /* 0x0000000609057c27 */ /* 0x001fca000f8e0008 */
[----:B------:R-:W-:-:S04]  /*7330*/  SHF.R.U32.HI R5, RZ, UR7, R5 ;  /* 0x00000007ff057c19 */ /* 0x000fc80008011605 */
[----:B------:R-:W-:-:S05]  /*7340*/  IADD3 R5, PT, PT, -R5, RZ, RZ ;  /* 0x000000ff05057210 */ /* 0x000fca0007ffe1ff */
[----:B-1----:R-:W-:-:S04]  /*7350*/  IMAD R9, R5, UR5, R9 ;  /* 0x0000000505097c24 */ /* 0x002fc8000f8e0209 */
[----:B--2---:R-:W-:-:S07]  /*7360*/  IMAD R4, R9, UR8, R4 ;  /* 0x0000000809047c24 */ /* 0x004fce000f8e0204 */
.L_x_644:
[----:B------:R-:W0:Y:S01]  /*7370*/  LDCU.64 UR6, c[0x0][0x580] ;  /* 0x0000b000ff0677ac */ /* 0x000e220008000a00 */
[----:B------:R-:W-:Y:S02]  /*7380*/  IADD3 R3, PT, PT, R3, 0x80, RZ ;  /* 0x0000008003037810 */ /* 0x000fe40007ffe0ff */
[----:B0-----:R-:W-:-:S05]  /*7390*/  IADD3 R4, P0, PT, R4, UR6, RZ ;  /* 0x0000000604047c10 */ /* 0x001fca000ff1e0ff */
[----:B------:R-:W-:-:S05]  /*73a0*/  IMAD.X R5, RZ, RZ, UR7, P0 ;  /* 0x00000007ff057e24 */ /* 0x000fca00080e06ff */
[----:B------:R0:W-:Y:S03]  /*73b0*/  STG.E.64 desc[UR10][R4.64], RZ ;  /* 0x000000ff04007986 */ /* 0x0001e6000c101b0a */
.L_x_643:
[----:B------:R-:W-:Y:S05]  /*73c0*/  BSYNC.RECONVERGENT B0 ;  /* 0x0000000000007941 */ /* 0x000fea0003800200 */
.L_x_642:
[----:B------:R-:W-:-:S13]  /*73d0*/  ISETP.GE.AND P0, PT, R3, UR4, PT ;  /* 0x0000000403007c0c */ /* 0x000fda000bf06270 */
[----:B------:R-:W-:Y:S05]  /*73e0*/  @P0 EXIT ;  /* 0x000000000000094d */ /* 0x000fea0003800000 */
[----:B------:R-:W1:Y:S01]  /*73f0*/  LDCU.64 UR4, c[0x0][0x390] ;  /* 0x00007200ff0477ac */ /* 0x000e620008000a00 */
[----:B0-----:R-:W-:Y:S02]  /*7400*/  MOV R4, RZ ;  /* 0x000000ff00047202 */ /* 0x001fe40000000f00 */
[----:B------:R-:W-:Y:S01]  /*7410*/  MOV R5, R3 ;  /* 0x0000000300057202 */ /* 0x000fe20000000f00 */
[----:B------:R-:W0:Y:S01]  /*7420*/  LDCU UR6, c[0x0][0x38c] ;  /* 0x00007180ff0677ac */ /* 0x000e220008000800 */
[----:B------:R-:W-:Y:S01]  /*7430*/  ISETP.NE.AND P0, PT, R0, RZ, PT ;  /* 0x000000ff0000720c */ /* 0x000fe20003f05270 */
[----:B------:R-:W2:Y:S01]  /*7440*/  LDCU UR7, c[0x0][0x4b8] ;  /* 0x00009700ff0777ac */ /* 0x000ea20008000800 */
[----:B-1----:R-:W-:-:S05]  /*7450*/  IMAD.HI.U32 R4, R3, UR4, R4 ;  /* 0x0000000403047c27 */ /* 0x002fca000f8e0004 */
[----:B------:R-:W-:-:S04]  /*7460*/  SHF.R.U32.HI R5, RZ, UR5, R4 ;  /* 0x00000005ff057c19 */ /* 0x000fc80008011604 */
[----:B------:R-:W-:-:S05]  /*7470*/  IADD3 R6, PT, PT, -R5, RZ, RZ ;  /* 0x000000ff05067210 */ /* 0x000fca0007ffe1ff */
[----:B0-----:R-:W-:-:S04]  /*7480*/  IMAD R0, R6, UR6, R3 ;  /* 0x0000000606007c24 */ /* 0x001fc8000f8e0203 */
[----:B--2---:R-:W-:Y:S01]  /*7490*/  IMAD R0, R0, UR7, RZ ;  /* 0x0000000700007c24 */ /* 0x004fe2000f8e02ff */
        /* <DEDUP_REMOVED lines=255> */
[----:B------:R-:W-:Y:S01]  /*8490*/  MOV R2, RZ ;  /* 0x000000ff00027202 */ /* 0x000fe20000000f00 */
[----:B------:R-:W1:Y:S01]  /*84a0*/  LDCU UR6, c[0x0][0x4ac] ;  /* 0x00009580ff0677ac */ /* 0x000e620008000800 */
[----:B------:R-:W2:Y:S03]  /*84b0*/  LDCU UR7, c[0x0][0x578] ;  /* 0x0000af00ff0777ac */ /* 0x000ea60008000800 */
[----:B0-----:R-:W-:-:S05]  /*84c0*/  IMAD.HI.U32 R2, R3, UR4, R2 ;  /* 0x0000000403027c27 */ /* 0x001fca000f8e0002 */
[----:B------:R-:W-:-:S04]  /*84d0*/  SHF.R.U32.HI R2, RZ, UR5, R2 ;  /* 0x00000005ff027c19 */ /* 0x000fc80008011602 */
[----:B------:R-:W-:-:S05]  /*84e0*/  IADD3 R2, PT, PT, -R2, RZ, RZ ;  /* 0x000000ff02027210 */ /* 0x000fca0007ffe1ff */
[----:B-1----:R-:W-:-:S04]  /*84f0*/  IMAD R3, R2, UR6, R3 ;  /* 0x0000000602037c24 */ /* 0x002fc8000f8e0203 */
[----:B--2---:R-:W-:-:S07]  /*8500*/  IMAD R0, R3, UR7, R0 ;  /* 0x0000000703007c24 */ /* 0x004fce000f8e0200 */
.L_x_645:
[----:B------:R-:W0:Y:S02]  /*8510*/  LDCU.64 UR4, c[0x0][0x580] ;  /* 0x0000b000ff0477ac */ /* 0x000e240008000a00 */
[----:B0-----:R-:W-:-:S04]  /*8520*/  IADD3 R2, P0, PT, R0, UR4, RZ ;  /* 0x0000000400027c10 */ /* 0x001fc8000ff1e0ff */
[----:B------:R-:W-:-:S05]  /*8530*/  IADD3.X R3, PT, PT, RZ, UR5, RZ, P0, !PT ;  /* 0x00000005ff037c10 */ /* 0x000fca00087fe4ff */
[----:B------:R-:W-:Y:S01]  /*8540*/  STG.E.64 desc[UR10][R2.64], RZ ;  /* 0x000000ff02007986 */ /* 0x000fe2000c101b0a */
[----:B------:R-:W-:Y:S05]  /*8550*/  EXIT ;  /* 0x000000000000794d */ /* 0x000fea0003800000 */
.L_x_646:
        /* <DEDUP_REMOVED lines=10> */
.L_x_3494:


//--------------------- .text._ZN2at6native27unrolled_elementwise_kernelIZZNS0_61_GLOBAL__N__ae8afa13_23_FlattenIndicesKernel_cu_7dd49032_311421_flatten_indices_implINS2_18CUDAKernelLauncherElLl0EEENS_6TensorERKS5_N3c108ArrayRefIlEEENKUlvE0_clEvEUllE_St5arrayIPcLm2EELi4E23TrivialOffsetCalculatorILi1EjESH_NS0_6memory15LoadWithoutCastENSI_16StoreWithoutCastEEEviT_T0_T2_T3_T4_T5_ --------------------------
	.section	.text._ZN2at6native27unrolled_elementwise_kernelIZZNS0_61_GLOBAL__N__ae8afa13_23_FlattenIndicesKernel_cu_7dd49032_311421_flatten_indices_implINS2_18CUDAKernelLauncherElLl0EEENS_6TensorERKS5_N3c108ArrayRefIlEEENKUlvE0_clEvEUllE_St5arrayIPcLm2EELi4E23TrivialOffsetCalculatorILi1EjESH_NS0_6memory15LoadWithoutCastENSI_16StoreWithoutCastEEEviT_T0_T2_T3_T4_T5_,"ax",@progbits
	.align	128
        .global         _ZN2at6native27unrolled_elementwise_kernelIZZNS0_61_GLOBAL__N__ae8afa13_23_FlattenIndicesKernel_cu_7dd49032_311421_flatten_indices_implINS2_18CUDAKernelLauncherElLl0EEENS_6TensorERKS5_N3c108ArrayRefIlEEENKUlvE0_clEvEUllE_St5arrayIPcLm2EELi4E23TrivialOffsetCalculatorILi1EjESH_NS0_6memory15LoadWithoutCastENSI_16StoreWithoutCastEEEviT_T0_T2_T3_T4_T5_
        .type           _ZN2at6native27unrolled_elementwise_kernelIZZNS0_61_GLOBAL__N__ae8afa13_23_FlattenIndicesKernel_cu_7dd49032_311421_flatten_indices_implINS2_18CUDAKernelLauncherElLl0EEENS_6TensorERKS5_N3c108ArrayRefIlEEENKUlvE0_clEvEUllE_St5arrayIPcLm2EELi4E23TrivialOffsetCalculatorILi1EjESH_NS0_6memory15LoadWithoutCastENSI_16StoreWithoutCastEEEviT_T0_T2_T3_T4_T5_,@function
        .size           _ZN2at6native27unrolled_elementwise_kernelIZZNS0_61_GLOBAL__N__ae8afa13_23_FlattenIndicesKernel_cu_7dd49032_311421_flatten_indices_implINS2_18CUDAKernelLauncherElLl0EEENS_6TensorERKS5_N3c108ArrayRefIlEEENKUlvE0_clEvEUllE_St5arrayIPcLm2EELi4E23TrivialOffsetCalculatorILi1EjESH_NS0_6memory15LoadWithoutCastENSI_16StoreWithoutCastEEEviT_T0_T2_T3_T4_T5_,(.L_x_3495 - _ZN2at6native27unrolled_elementwise_kernelIZZNS0_61_GLOBAL__N__ae8afa13_23_FlattenIndicesKernel_cu_7dd49032_311421_flatten_indices_implINS2_18CUDAKernelLauncherElLl0EEENS_6TensorERKS5_N3c108ArrayRefIlEEENKUlvE0_clEvEUllE_St5arrayIPcLm2EELi4E23TrivialOffsetCalculatorILi1EjESH_NS0_6memory15LoadWithoutCastENSI_16StoreWithoutCastEEEviT_T0_T2_T3_T4_T5_)
        .other          _ZN2at6native27unrolled_elementwise_kernelIZZNS0_61_GLOBAL__N__ae8afa13_23_FlattenIndicesKernel_cu_7dd49032_311421_flatten_indices_implINS2_18CUDAKernelLauncherElLl0EEENS_6TensorERKS5_N3c108ArrayRefIlEEENKUlvE0_clEvEUllE_St5arrayIPcLm2EELi4E23TrivialOffsetCalculatorILi1EjESH_NS0_6memory15LoadWithoutCastENSI_16StoreWithoutCastEEEviT_T0_T2_T3_T4_T5_,@"STO_CUDA_ENTRY STV_DEFAULT"
_ZN2at6native27unrolled_elementwise_kernelIZZNS0_61_GLOBAL__N__ae8afa13_23_FlattenIndicesKernel_cu_7dd49032_311421_flatten_indices_implINS2_18CUDAKernelLauncherElLl0EEENS_6TensorERKS5_N3c108ArrayRefIlEEENKUlvE0_clEvEUllE_St5arrayIPcLm2EELi4E23TrivialOffsetCalculatorILi1EjESH_NS0_6memory15LoadWithoutCastENSI_16StoreWithoutCastEEEviT_T0_T2_T3_T4_T5_:
.text._ZN2at6native27unrolled_elementwise_kernelIZZNS0_61_GLOBAL__N__ae8afa13_23_FlattenIndicesKernel_cu_7dd49032_311421_flatten_indices_implINS2_18CUDAKernelLauncherElLl0EEENS_6TensorERKS5_N3c108ArrayRefIlEEENKUlvE0_clEvEUllE_St5arrayIPcLm2EELi4E23TrivialOffsetCalculatorILi1EjESH_NS0_6memory15LoadWithoutCastENSI_16StoreWithoutCastEEEviT_T0_T2_T3_T4_T5_:
[----:B------:R-:W-:Y:S01]  /*0000*/  LDC R1, c[0x0][0x37c] ;  /* 0x0000df00ff017b82 */ /* 0x000fe20000000800 */
[----:B------:R-:W0:Y:S07]  /*0010*/  S2R R8, SR_TID.X ;  /* 0x0000000000087919 */ /* 0x000e2e0000002100 */
[----:B------:R-:W1:Y:S01]  /*0020*/  S2UR UR13, SR_CTAID.X ;  /* 0x00000000000d79c3 */ /* 0x000e620000002500 */
[----:B------:R-:W1:Y:S01]  /*0030*/  LDCU UR4, c[0x0][0x380] ;  /* 0x00007000ff0477ac */ /* 0x000e620008000800 */
[----:B------:R-:W-:Y:S01]  /*0040*/  CS2R R12, SRZ ;  /* 0x00000000000c7805 */ /* 0x000fe2000001ff00 */
[----:B------:R-:W2:Y:S01]  /*0050*/  LDCU.64 UR10, c[0x0][0x358] ;  /* 0x00006b00ff0a77ac */ /* 0x000ea20008000a00 */
[----:B------:R-:W3:Y:S01]  /*0060*/  LDCU.64 UR20, c[0x0][0x398] ;  /* 0x00007300ff1477ac */ /* 0x000ee20008000a00 */
[----:B-1----:R-:W-:-:S02]  /*0070*/  UIMAD UR4, UR13, -0x200, UR4 ;  /* 0xfffffe000d0478a4 */ /* 0x002fc4000f8e0204 */
[----:B------:R-:W-:Y:S01]  /*0080*/  MOV R11, UR13 ;  /* 0x0000000d000b7c02 */ /* 0x000fe20008000f00 */
[----:B------:R-:W-:Y:S01]  /*0090*/  IMAD.U32 R19, RZ, RZ, UR13 ;  /* 0x0000000dff137e24 */ /* 0x000fe2000f8e00ff */
[----:B------:R-:W-:Y:S01]  /*00a0*/  MOV R9, UR13 ;  /* 0x0000000d00097c02 */ /* 0x000fe20008000f00 */
[----:B------:R-:W-:Y:S01]  /*00b0*/  IMAD.U32 R17, RZ, RZ, UR13 ;  /* 0x0000000dff117e24 */ /* 0x000fe2000f8e00ff */
[----:B0-----:R-:W-:Y:S02]  /*00c0*/  ISETP.GE.AND P0, PT, R8, UR4, PT ;  /* 0x0000000408007c0c */ /* 0x001fe4000bf06270 */
[----:B------:R-:W-:-:S11]  /*00d0*/  MOV R0, R8 ;  /* 0x0000000800007202 */ /* 0x000fd60000000f00 */
[----:B------:R-:W-:Y:S01]  /*00e0*/  @!P0 VIADD R8, R0, 0x80 ;  /* 0x0000008000088836 */ /* 0x000fe20000000000 */
[----:B------:R-:W0:Y:S01]  /*00f0*/  @!P0 LDC.64 R6, c[0x0][0x3c0] ;  /* 0x0000f000ff068b82 */ /* 0x000e220000000a00 */
[----:B------:R-:W-:-:S03]  /*0100*/  @!P0 LEA R9, R9, R0, 0x9 ;  /* 0x0000000009098211 */ /* 0x000fc600078e48ff */
[----:B------:R-:W-:-:S13]  /*0110*/  ISETP.GE.AND P1, PT, R8, UR4, PT ;  /* 0x0000000408007c0c */ /* 0x000fda000bf26270 */
[----:B------:R-:W-:Y:S01]  /*0120*/  @!P1 IMAD R11, R11, 0x200, R8 ;  /* 0x000002000b0b9824 */ /* 0x000fe200078e0208 */
[----:B------:R-:W-:Y:S01]  /*0130*/  @!P1 IADD3 R8, PT, PT, R8, 0x80, RZ ;  /* 0x0000008008089810 */ /* 0x000fe20007ffe0ff */
[----:B------:R-:W1:Y:S03]  /*0140*/  @!P1 LDC.64 R14, c[0x0][0x3c0] ;  /* 0x0000f000ff0e9b82 */ /* 0x000e660000000a00 */
[----:B------:R-:W-:Y:S01]  /*0150*/  ISETP.GE.AND P3, PT, R8, UR4, PT ;  /* 0x0000000408007c0c */ /* 0x000fe2000bf66270 */
[----:B0-----:R-:W-:Y:S01]  /*0160*/  @!P0 IMAD.WIDE.U32 R6, R9, 0x8, R6 ;  /* 0x0000000809068825 */ /* 0x001fe200078e0006 */
[----:B---3--:R-:W-:-:S11]  /*0170*/  UISETP.GE.U32.AND UP0, UPT, UR20, 0x1, UPT ;  /* 0x000000011400788c */ /* 0x008fd6000bf06070 */
[----:B------:R-:W-:Y:S01]  /*0180*/  @!P3 LEA R19, R19, R8, 0x9 ;  /* 0x000000081313b211 */ /* 0x000fe200078e48ff */
[----:B------:R-:W-:Y:S01]  /*0190*/  @!P3 VIADD R8, R8, 0x80 ;  /* 0x000000800808b836 */ /* 0x000fe20000000000 */
[----:B------:R-:W0:Y:S01]  /*01a0*/  @!P3 LDC.64 R4, c[0x0][0x3c0] ;  /* 0x0000f000ff04bb82 */ /* 0x000e220000000a00 */
[----:B--2---:R2:W5:Y:S03]  /*01b0*/  @!P0 LDG.E.64 R12, desc[UR10][R6.64] ;  /* 0x0000000a060c8981 */ /* 0x004566000c1e1b00 */
[----:B------:R-:W-:Y:S01]  /*01c0*/  ISETP.GE.AND P2, PT, R8, UR4, PT ;  /* 0x0000000408007c0c */ /* 0x000fe2000bf46270 */
[----:B-1----:R-:W-:Y:S01]  /*01d0*/  @!P1 IMAD.WIDE.U32 R14, R11, 0x8, R14 ;  /* 0x000000080b0e9825 */ /* 0x002fe200078e000e */
[----:B------:R-:W-:-:S11]  /*01e0*/  CS2R R10, SRZ ;  /* 0x00000000000a7805 */ /* 0x000fd6000001ff00 */
[----:B------:R-:W1:Y:S01]  /*01f0*/  @!P2 LDC.64 R2, c[0x0][0x3c0] ;  /* 0x0000f000ff02ab82 */ /* 0x000e620000000a00 */
[----:B------:R-:W-:Y:S01]  /*0200*/  @!P2 IMAD R17, R17, 0x200, R8 ;  /* 0x000002001111a824 */ /* 0x000fe200078e0208 */
[----:B------:R-:W-:Y:S01]  /*0210*/  CS2R R8, SRZ ;  /* 0x0000000000087805 */ /* 0x000fe2000001ff00 */
[----:B0-----:R-:W-:-:S05]  /*0220*/  @!P3 IMAD.WIDE.U32 R18, R19, 0x8, R4 ;  /* 0x000000081312b825 */ /* 0x001fca00078e0004 */
[----:B------:R0:W5:Y:S01]  /*0230*/  @!P3 LDG.E.64 R8, desc[UR10][R18.64] ;  /* 0x0000000a1208b981 */ /* 0x000162000c1e1b00 */
[----:B-1----:R-:W-:Y:S01]  /*0240*/  @!P2 IMAD.WIDE.U32 R16, R17, 0x8, R2 ;  /* 0x000000081110a825 */ /* 0x002fe200078e0002 */
[----:B------:R-:W-:-:S04]  /*0250*/  CS2R R2, SRZ ;  /* 0x0000000000027805 */ /* 0x000fc8000001ff00 */
[----:B------:R0:W5:Y:S04]  /*0260*/  @!P2 LDG.E.64 R10, desc[UR10][R16.64] ;  /* 0x0000000a100aa981 */ /* 0x000168000c1e1b00 */
[----:B------:R0:W5:Y:S01]  /*0270*/  @!P1 LDG.E.64 R2, desc[UR10][R14.64] ;  /* 0x0000000a0e029981 */ /* 0x000162000c1e1b00 */
[----:B------:R-:W-:Y:S01]  /*0280*/  UISETP.GE.AND.EX UP0, UPT, UR21, URZ, UPT, UP0 ;  /* 0x000000ff1500728c */ /* 0x000fe2000bf06300 */
[----:B------:R-:W-:Y:S02]  /*0290*/  CS2R R20, SRZ ;  /* 0x0000000000147805 */ /* 0x000fe4000001ff00 */
[----:B------:R-:W-:Y:S02]  /*02a0*/  CS2R R4, SRZ ;  /* 0x0000000000047805 */ /* 0x000fe4000001ff00 */
[----:B--2---:R-:W-:-:S02]  /*02b0*/  CS2R R6, SRZ ;  /* 0x0000000000067805 */ /* 0x004fc4000001ff00 */
[----:B------:R-:W-:Y:S02]  /*02c0*/  CS2R R26, SRZ ;  /* 0x00000000001a7805 */ /* 0x000fe4000001ff00 */
[----:B0-----:R-:W-:Y:S05]  /*02d0*/  BRA.U !UP0, `(.L_x_647) ;  /* 0x0000003d08447547 */ /* 0x001fea000b800000 */
[----:B------:R-:W-:Y:S01]  /*02e0*/  ISETP.GE.AND P0, PT, R0, UR4, PT ;  /* 0x0000000400007c0c */ /* 0x000fe2000bf06270 */
[----:B------:R-:W-:-:S12]  /*02f0*/  BSSY.RECONVERGENT B0, `(.L_x_648) ;  /* 0x00000f1000007945 */ /* 0x000fd80003800200 */
[----:B------:R-:W-:Y:S05]  /*0300*/  @P0 BRA `(.L_x_649) ;  /* 0x0000000c00bc0947 */ /* 0x000fea0003800000 */
[----:B------:R-:W0:Y:S01]  /*0310*/  LDCU.64 UR6, c[0x0][0x390] ;  /* 0x00007200ff0677ac */ /* 0x000e220008000a00 */
[----:B------:R-:W-:Y:S01]  /*0320*/  CS2R R26, SRZ ;  /* 0x00000000001a7805 */ /* 0x000fe2000001ff00 */
[----:B------:R-:W1:Y:S01]  /*0330*/  LDCU UR14, c[0x0][0x398] ;  /* 0x00007300ff0e77ac */ /* 0x000e620008000800 */
[----:B------:R-:W-:Y:S01]  /*0340*/  UISETP.GE.U32.AND UP1, UPT, UR20, 0x8, UPT ;  /* 0x000000081400788c */ /* 0x000fe2000bf26070 */
[----:B------:R-:W-:Y:S01]  /*0350*/  UMOV UR4, URZ ;  /* 0x000000ff00047c82 */ /* 0x000fe20008000000 */
[----:B------:R-:W-:Y:S02]  /*0360*/  UMOV UR5, URZ ;  /* 0x000000ff00057c82 */ /* 0x000fe40008000000 */
[----:B------:R-:W-:Y:S01]  /*0370*/  UISETP.GE.U32.AND.EX UP1, UPT, UR21, URZ, UPT, UP1 ;  /* 0x000000ff1500728c */ /* 0x000fe2000bf26110 */
[----:B0----5:R-:W-:-:S04]  /*0380*/  IMAD R13, R13, UR6, RZ ;  /* 0x000000060d0d7c24 */ /* 0x021fc8000f8e02ff */
[C---:B------:R-:W-:Y:S01]  /*0390*/  IMAD R15, R12.reuse, UR7, R13 ;  /* 0x000000070c0f7c24 */ /* 0x040fe2000f8e020d */
[----:B-1----:R-:W-:Y:S01]  /*03a0*/  ULOP3.LUT UR24, UR14, 0x7, URZ, 0xc0, !UPT ;  /* 0x000000070e187892 */ /* 0x002fe2000f8ec0ff */
[----:B------:R-:W-:-:S03]  /*03b0*/  IMAD.WIDE.U32 R12, R12, UR6, RZ ;  /* 0x000000060c0c7c25 */ /* 0x000fc6000f8e00ff */
[----:B------:R-:W-:Y:S02]  /*03c0*/  UISETP.NE.U32.AND UP0, UPT, UR24, URZ, UPT ;  /* 0x000000ff1800728c */ /* 0x000fe4000bf05070 */
[----:B------:R-:W-:Y:S02]  /*03d0*/  IADD3 R15, PT, PT, R13, R15, RZ ;  /* 0x0000000f0d0f7210 */ /* 0x000fe40007ffe0ff */
[----:B------:R-:W-:Y:S01]  /*03e0*/  UISETP.NE.AND.EX UP0, UPT, URZ, URZ, UPT, UP0 ;  /* 0x000000ffff00728c */ /* 0x000fe2000bf05300 */
[----:B------:R-:W-:Y:S10]  /*03f0*/  BRA.U !UP1, `(.L_x_650) ;  /* 0x00000005099c7547 */ /* 0x000ff4000b800000 */
[----:B------:R-:W0:Y:S01]  /*0400*/  LDCU.64 UR22, c[0x0][0x388] ;  /* 0x00007100ff1677ac */ /* 0x000e220008000a00 */
[----:B------:R-:W-:Y:S01]  /*0410*/  CS2R R26, SRZ ;  /* 0x00000000001a7805 */ /* 0x000fe2000001ff00 */
[----:B------:R-:W1:Y:S01]  /*0420*/  LDCU.128 UR16, c[0x0][0x3a0] ;  /* 0x00007400ff1077ac */ /* 0x000e620008000c00 */
[----:B------:R-:W-:Y:S02]  /*0430*/  ULOP3.LUT UR4, UR20, 0xfffffff8, URZ, 0xc0, !UPT ;  /* 0xfffffff814047892 */ /* 0x000fe4000f8ec0ff */
[----:B------:R-:W-:-:S05]  /*0440*/  ULOP3.LUT UR5, UR21, 0x7fffffff, URZ, 0xc0, !UPT ;  /* 0x7fffffff15057892 */ /* 0x000fca000f8ec0ff */
[----:B------:R-:W-:Y:S02]  /*0450*/  UMOV UR9, UR4 ;  /* 0x0000000400097c82 */ /* 0x000fe40008000000 */
[----:B------:R-:W-:Y:S01]  /*0460*/  UMOV UR12, UR5 ;  /* 0x00000005000c7c82 */ /* 0x000fe20008000000 */
[----:B0-----:R-:W-:Y:S01]  /*0470*/  LEA R28, P0, R12, UR22, 0x3 ;  /* 0x000000160c1c7c11 */ /* 0x001fe2000f8018ff */
[----:B-1----:R-:W-:-:S03]  /*0480*/  UIADD3 UR6, UP1, UPT, UR16, 0x20, URZ ;  /* 0x0000002010067890 */ /* 0x002fc6000ff3e0ff */
[----:B------:R-:W-:Y:S01]  /*0490*/  LEA.HI.X R29, R12, UR23, R15, 0x3, P0 ;  /* 0x000000170c1d7c11 */ /* 0x000fe200080f1c0f */
[----:B------:R-:W-:Y:S02]  /*04a0*/  USHF.L.U64.HI UR16, UR18, 0x3, UR19 ;  /* 0x0000000312107899 */ /* 0x000fe40008010213 */
[----:B------:R-:W-:Y:S02]  /*04b0*/  USHF.L.U64.HI UR8, UR18, 0x6, UR19 ;  /* 0x0000000612087899 */ /* 0x000fe40008010213 */
[----:B------:R-:W-:Y:S02]  /*04c0*/  USHF.L.U32 UR15, UR18, 0x3, URZ ;  /* 0x00000003120f7899 */ /* 0x000fe400080006ff */
[----:B------:R-:W-:-:S12]  /*04d0*/  UIADD3.X UR7, UPT, UPT, URZ, UR17, URZ, UP1, !UPT ;  /* 0x00000011ff077290 */ /* 0x000fd80008ffe4ff */
.L_x_651:
[----:B------:R-:W-:Y:S01]  /*04e0*/  IMAD.U32 R24, RZ, RZ, UR6 ;  /* 0x00000006ff187e24 */ /* 0x000fe2000f8e00ff */
[----:B------:R-:W-:Y:S01]  /*04f0*/  MOV R25, UR7 ;  /* 0x0000000700197c02 */ /* 0x000fe20008000f00 */
[----:B------:R-:W2:Y:S04]  /*0500*/  LDG.E.64.CONSTANT R16, desc[UR10][R28.64] ;  /* 0x0000000a1c107981 */ /* 0x000ea8000c1e9b00 */
[----:B------:R-:W2:Y:S02]  /*0510*/  LDG.E.64.CONSTANT R18, desc[UR10][R24.64+-0x20] ;  /* 0xffffe00a18127981 */ /* 0x000ea4000c1e9b00 */
[----:B--2---:R-:W-:Y:S02]  /*0520*/  IMAD R17, R17, R18, RZ ;  /* 0x0000001211117224 */ /* 0x004fe400078e02ff */
[----:B------:R-:W-:Y:S01]  /*0530*/  IMAD.WIDE.U32 R22, R18, R16, R26 ;  /* 0x0000001012167225 */ /* 0x000fe200078e001a */
[----:B------:R-:W-:-:S02]  /*0540*/  IADD3 R26, P0, PT, R28, UR15, RZ ;  /* 0x0000000f1c1a7c10 */ /* 0x000fc4000ff1e0ff */
[----:B------:R-:W-:Y:S01]  /*0550*/  MOV R18, UR6 ;  /* 0x0000000600127c02 */ /* 0x000fe20008000f00 */
[----:B------:R-:W-:Y:S01]  /*0560*/  IMAD R17, R19, R16, R17 ;  /* 0x0000001013117224 */ /* 0x000fe200078e0211 */
[----:B------:R-:W-:Y:S01]  /*0570*/  IADD3.X R27, PT, PT, R29, UR16, RZ, P0, !PT ;  /* 0x000000101d1b7c10 */ /* 0x000fe200087fe4ff */
[----:B------:R-:W-:Y:S01]  /*0580*/  IMAD.U32 R19, RZ, RZ, UR7 ;  /* 0x00000007ff137e24 */ /* 0x000fe2000f8e00ff */
[----:B------:R-:W-:Y:S01]  /*0590*/  MOV R16, R22 ;  /* 0x0000001600107202 */ /* 0x000fe20000000f00 */
[----:B------:R-:W-:-:S03]  /*05a0*/  IMAD.IADD R17, R23, 0x1, R17 ;  /* 0x0000000117117824 */ /* 0x000fc600078e0211 */
[----:B------:R-:W2:Y:S04]  /*05b0*/  LDG.E.64.CONSTANT R22, desc[UR10][R18.64+-0x18] ;  /* 0xffffe80a12167981 */ /* 0x000ea8000c1e9b00 */
[----:B------:R-:W2:Y:S01]  /*05c0*/  LDG.E.64.CONSTANT R18, desc[UR10][R26.64] ;  /* 0x0000000a1a127981 */ /* 0x000ea2000c1e9b00 */
[----:B------:R-:W-:-:S04]  /*05d0*/  IADD3 R24, P0, PT, R26, UR15, RZ ;  /* 0x0000000f1a187c10 */ /* 0x000fc8000ff1e0ff */
[----:B------:R-:W-:Y:S01]  /*05e0*/  IADD3.X R25, PT, PT, R27, UR16, RZ, P0, !PT ;  /* 0x000000101b197c10 */ /* 0x000fe200087fe4ff */
[----:B--2---:R-:W-:Y:S02]  /*05f0*/  IMAD R19, R19, R22, RZ ;  /* 0x0000001613137224 */ /* 0x004fe400078e02ff */
[----:B------:R-:W-:Y:S01]  /*0600*/  IMAD.WIDE.U32 R16, R22, R18, R16 ;  /* 0x0000001216107225 */ /* 0x000fe200078e0010 */
[----:B------:R-:W-:-:S03]  /*0610*/  MOV R22, UR6 ;  /* 0x0000000600167c02 */ /* 0x000fc60008000f00 */
[----:B------:R-:W-:Y:S02]  /*0620*/  IMAD R23, R23, R18, R19 ;  /* 0x0000001217177224 */ /* 0x000fe400078e0213 */
[----:B------:R-:W2:Y:S02]  /*0630*/  LDG.E.64.CONSTANT R18, desc[UR10][R24.64] ;  /* 0x0000000a18127981 */ /* 0x000ea4000c1e9b00 */
[----:B------:R-:W-:Y:S02]  /*0640*/  IMAD.IADD R17, R17, 0x1, R23 ;  /* 0x0000000111117824 */ /* 0x000fe400078e0217 */
[----:B------:R-:W-:-:S06]  /*0650*/  IMAD.U32 R23, RZ, RZ, UR7 ;  /* 0x00000007ff177e24 */ /* 0x000fcc000f8e00ff */
[----:B------:R-:W2:Y:S01]  /*0660*/  LDG.E.64.CONSTANT R22, desc[UR10][R22.64+-0x10] ;  /* 0xfffff00a16167981 */ /* 0x000ea2000c1e9b00 */
[----:B------:R-:W-:-:S04]  /*0670*/  IADD3 R26, P0, PT, R24, UR15, RZ ;  /* 0x0000000f181a7c10 */ /* 0x000fc8000ff1e0ff */
[----:B------:R-:W-:Y:S01]  /*0680*/  IADD3.X R27, PT, PT, R25, UR16, RZ, P0, !PT ;  /* 0x00000010191b7c10 */ /* 0x000fe200087fe4ff */
[----:B--2---:R-:W-:Y:S02]  /*0690*/  IMAD R19, R19, R22, RZ ;  /* 0x0000001613137224 */ /* 0x004fe400078e02ff */
[----:B------:R-:W-:-:S04]  /*06a0*/  IMAD.WIDE.U32 R16, R22, R18, R16 ;  /* 0x0000001216107225 */ /* 0x000fc800078e0010 */
[----:B------:R-:W-:Y:S01]  /*06b0*/  IMAD R19, R23, R18, R19 ;  /* 0x0000001217137224 */ /* 0x000fe200078e0213 */
[----:B------:R-:W-:Y:S01]  /*06c0*/  MOV R23, UR7 ;  /* 0x0000000700177c02 */ /* 0x000fe20008000f00 */
[----:B------:R-:W-:-:S03]  /*06d0*/  IMAD.U32 R22, RZ, RZ, UR6 ;  /* 0x00000006ff167e24 */ /* 0x000fc6000f8e00ff */
[----:B------:R-:W-:Y:S02]  /*06e0*/  IADD3 R17, PT, PT, R17, R19, RZ ;  /* 0x0000001311117210 */ /* 0x000fe40007ffe0ff */
        /* <DEDUP_REMOVED lines=8> */
[----:B------:R-:W-:Y:S02]  /*0770*/  IMAD.U32 R23, RZ, RZ, UR7 ;  /* 0x00000007ff177e24 */ /* 0x000fe4000f8e00ff */
[----:B------:R-:W-:Y:S02]  /*0780*/  IMAD.IADD R17, R17, 0x1, R19 ;  /* 0x0000000111117824 */ /* 0x000fe400078e0213 */
[----:B------:R-:W2:Y:S04]  /*0790*/  LDG.E.64.CONSTANT R18, desc[UR10][R24.64] ;  /* 0x0000000a18127981 */ /* 0x000ea8000c1e9b00 */
        /* <DEDUP_REMOVED lines=11> */
[----:B------:R-:W-:Y:S01]  /*0850*/  MOV R24, UR6 ;  /* 0x0000000600187c02 */ /* 0x000fe20008000f00 */
[----:B------:R-:W-:-:S06]  /*0860*/  IMAD.U32 R25, RZ, RZ, UR7 ;  /* 0x00000007ff197e24 */ /* 0x000fcc000f8e00ff */
[----:B------:R-:W3:Y:S01]  /*0870*/  LDG.E.64.CONSTANT R24, desc[UR10][R24.64+0x10] ;  /* 0x0000100a18187981 */ /* 0x000ee2000c1e9b00 */
[----:B--2---:R-:W-:Y:S02]  /*0880*/  IMAD R19, R19, R22, RZ ;  /* 0x0000001613137224 */ /* 0x004fe400078e02ff */
[----:B------:R-:W-:-:S04]  /*0890*/  IMAD.WIDE.U32 R16, R22, R18, R16 ;  /* 0x0000001216107225 */ /* 0x000fc800078e0010 */
[----:B------:R-:W-:Y:S01]  /*08a0*/  IMAD R19, R23, R18, R19 ;  /* 0x0000001217137224 */ /* 0x000fe200078e0213 */
[----:B------:R-:W-:-:S03]  /*08b0*/  IADD3 R18, P0, PT, R26, UR15, RZ ;  /* 0x0000000f1a127c10 */ /* 0x000fc6000ff1e0ff */
[----:B------:R-:W-:Y:S01]  /*08c0*/  IMAD.IADD R17, R17, 0x1, R19 ;  /* 0x0000000111117824 */ /* 0x000fe200078e0213 */
[----:B------:R-:W-:-:S05]  /*08d0*/  IADD3.X R19, PT, PT, R27, UR16, RZ, P0, !PT ;  /* 0x000000101b137c10 */ /* 0x000fca00087fe4ff */
[----:B------:R-:W3:Y:S01]  /*08e0*/  LDG.E.64.CONSTANT R22, desc[UR10][R18.64] ;  /* 0x0000000a12167981 */ /* 0x000ee2000c1e9b00 */
[----:B------:R-:W-:-:S04]  /*08f0*/  IADD3 R26, P0, PT, R18, UR15, RZ ;  /* 0x0000000f121a7c10 */ /* 0x000fc8000ff1e0ff */
[----:B------:R-:W-:-:S06]  /*0900*/  IADD3.X R27, PT, PT, R19, UR16, RZ, P0, !PT ;  /* 0x00000010131b7c10 */ /* 0x000fcc00087fe4ff */
[----:B------:R-:W2:Y:S01]  /*0910*/  LDG.E.64.CONSTANT R26, desc[UR10][R26.64] ;  /* 0x0000000a1a1a7981 */ /* 0x000ea2000c1e9b00 */
[----:B---3--:R-:W-:Y:S02]  /*0920*/  IMAD R23, R23, R24, RZ ;  /* 0x0000001817177224 */ /* 0x008fe400078e02ff */
[----:B------:R-:W-:-:S04]  /*0930*/  IMAD.WIDE.U32 R16, R24, R22, R16 ;  /* 0x0000001618107225 */ /* 0x000fc800078e0010 */
[----:B------:R-:W-:Y:S01]  /*0940*/  IMAD R25, R25, R22, R23 ;  /* 0x0000001619197224 */ /* 0x000fe200078e0217 */
[----:B------:R-:W-:Y:S01]  /*0950*/  MOV R22, UR6 ;  /* 0x0000000600167c02 */ /* 0x000fe20008000f00 */
[----:B------:R-:W-:-:S06]  /*0960*/  IMAD.U32 R23, RZ, RZ, UR7 ;  /* 0x00000007ff177e24 */ /* 0x000fcc000f8e00ff */
[----:B------:R-:W2:Y:S01]  /*0970*/  LDG.E.64.CONSTANT R22, desc[UR10][R22.64+0x18] ;  /* 0x0000180a16167981 */ /* 0x000ea2000c1e9b00 */
[----:B------:R-:W-:Y:S01]  /*0980*/  UIADD3 UR9, UP1, UPT, UR9, -0x8, URZ ;  /* 0xfffffff809097890 */ /* 0x000fe2000ff3e0ff */
[----:B------:R-:W-:-:S03]  /*0990*/  IADD3 R17, PT, PT, R17, R25, RZ ;  /* 0x0000001911117210 */ /* 0x000fc60007ffe0ff */
[----:B------:R-:W-:Y:S02]  /*09a0*/  UIADD3.X UR12, UPT, UPT, UR12, -0x1, URZ, UP1, !UPT ;  /* 0xffffffff0c0c7890 */ /* 0x000fe40008ffe4ff */
[----:B------:R-:W-:-:S04]  /*09b0*/  UISETP.NE.U32.AND UP1, UPT, UR9, URZ, UPT ;  /* 0x000000ff0900728c */ /* 0x000fc8000bf25070 */
[----:B------:R-:W-:Y:S02]  /*09c0*/  UISETP.NE.AND.EX UP1, UPT, UR12, URZ, UPT, UP1 ;  /* 0x000000ff0c00728c */ /* 0x000fe4000bf25310 */
[----:B------:R-:W-:-:S04]  /*09d0*/  UIADD3 UR6, UP2, UPT, UR6, 0x40, URZ ;  /* 0x0000004006067890 */ /* 0x000fc8000ff5e0ff */
[----:B------:R-:W-:Y:S01]  /*09e0*/  UIADD3.X UR7, UPT, UPT, URZ, UR7, URZ, UP2, !UPT ;  /* 0x00000007ff077290 */ /* 0x000fe200097fe4ff */
[----:B--2---:R-:W-:-:S04]  /*09f0*/  IMAD R19, R27, R22, RZ ;  /* 0x000000161b137224 */ /* 0x004fc800078e02ff */
[-C--:B------:R-:W-:Y:S02]  /*0a00*/  IMAD R19, R23, R26.reuse, R19 ;  /* 0x0000001a17137224 */ /* 0x080fe400078e0213 */
[----:B------:R-:W-:-:S04]  /*0a10*/  IMAD.WIDE.U32 R26, R22, R26, R16 ;  /* 0x0000001a161a7225 */ /* 0x000fc800078e0010 */
[----:B------:R-:W-:Y:S01]  /*0a20*/  IMAD.U32 R17, RZ, RZ, UR18 ;  /* 0x00000012ff117e24 */ /* 0x000fe2000f8e00ff */
[----:B------:R-:W-:-:S04]  /*0a30*/  IADD3 R27, PT, PT, R27, R19, RZ ;  /* 0x000000131b1b7210 */ /* 0x000fc80007ffe0ff */
[----:B------:R-:W-:-:S04]  /*0a40*/  LEA R28, P0, R17, R28, 0x6 ;  /* 0x0000001c111c7211 */ /* 0x000fc800078030ff */
[----:B------:R-:W-:Y:S01]  /*0a50*/  IADD3.X R29, PT, PT, R29, UR8, RZ, P0, !PT ;  /* 0x000000081d1d7c10 */ /* 0x000fe200087fe4ff */
[----:B------:R-:W-:Y:S08]  /*0a60*/  BRA.U UP1, `(.L_x_651) ;  /* 0xfffffff9019c7547 */ /* 0x000ff0000b83ffff */
.L_x_650:
[----:B------:R-:W-:Y:S05]  /*0a70*/  BRA.U !UP0, `(.L_x_649) ;  /* 0x0000000508e07547 */ /* 0x000fea000b800000 */
[----:B------:R-:W-:Y:S02]  /*0a80*/  UISETP.GE.U32.AND UP1, UPT, UR24, 0x4, UPT ;  /* 0x000000041800788c */ /* 0x000fe4000bf26070 */
[----:B------:R-:W-:Y:S02]  /*0a90*/  ULOP3.LUT UR12, UR14, 0x3, URZ, 0xc0, !UPT ;  /* 0x000000030e0c7892 */ /* 0x000fe4000f8ec0ff */
[----:B------:R-:W-:Y:S02]  /*0aa0*/  UISETP.GE.U32.AND.EX UP1, UPT, URZ, URZ, UPT, UP1 ;  /* 0x000000ffff00728c */ /* 0x000fe4000bf26110 */
[----:B------:R-:W-:Y:S01]  /*0ab0*/  UISETP.NE.U32.AND UP0, UPT, UR12, URZ, UPT ;  /* 0x000000ff0c00728c */ /* 0x000fe2000bf05070 */
[----:B------:R-:W0:Y:S03]  /*0ac0*/  LDCU.64 UR16, c[0x0][0x3a8] ;  /* 0x00007500ff1077ac */ /* 0x000e260008000a00 */
[----:B------:R-:W-:-:S03]  /*0ad0*/  UISETP.NE.AND.EX UP0, UPT, URZ, URZ, UPT, UP0 ;  /* 0x000000ffff00728c */ /* 0x000fc6000bf05300 */
[----:B------:R-:W-:Y:S08]  /*0ae0*/  BRA.U !UP1, `(.L_x_652) ;  /* 0x0000000109c47547 */ /* 0x000ff0000b800000 */
[----:B------:R-:W1:Y:S01]  /*0af0*/  LDCU.64 UR8, c[0x0][0x3a0] ;  /* 0x00007400ff0877ac */ /* 0x000e620008000a00 */
[----:B------:R-:W-:Y:S01]  /*0b00*/  MOV R14, R12 ;  /* 0x0000000c000e7202 */ /* 0x000fe20000000f00 */
[----:B------:R-:W-:Y:S01]  /*0b10*/  IMAD.U32 R19, RZ, RZ, UR4 ;  /* 0x00000004ff137e24 */ /* 0x000fe2000f8e00ff */
[----:B------:R-:W2:Y:S03]  /*0b20*/  LDCU.64 UR18, c[0x0][0x388] ;  /* 0x00007100ff1277ac */ /* 0x000ea60008000a00 */
[----:B0-----:R-:W-:Y:S01]  /*0b30*/  IMAD.WIDE.U32 R18, R19, UR16, R14 ;  /* 0x0000001013127c25 */ /* 0x001fe2000f8e000e */
[----:B------:R-:W-:Y:S02]  /*0b40*/  UIMAD UR7, UR5, UR16, URZ ;  /* 0x00000010050772a4 */ /* 0x000fe4000f8e02ff */
[----:B-1----:R-:W-:Y:S02]  /*0b50*/  ULEA UR6, UP1, UR4, UR8, 0x3 ;  /* 0x0000000804067291 */ /* 0x002fe4000f8218ff */
[----:B------:R-:W-:-:S02]  /*0b60*/  UIMAD UR8, UR4, UR17, UR7 ;  /* 0x00000011040872a4 */ /* 0x000fc4000f8e0207 */
[----:B------:R-:W-:Y:S01]  /*0b70*/  ULEA.HI.X UR7, UR4, UR9, UR5, 0x3, UP1 ;  /* 0x0000000904077291 */ /* 0x000fe200088f1c05 */
[----:B--2---:R-:W-:Y:S02]  /*0b80*/  LEA R16, P0, R18, UR18, 0x3 ;  /* 0x0000001212107c11 */ /* 0x004fe4000f8018ff */
[----:B------:R-:W-:Y:S01]  /*0b90*/  MOV R24, UR6 ;  /* 0x0000000600187c02 */ /* 0x000fe20008000f00 */
[----:B------:R-:W-:Y:S02]  /*0ba0*/  VIADD R17, R19, UR8 ;  /* 0x0000000813117c36 */ /* 0x000fe40008000000 */
[----:B------:R-:W-:-:S03]  /*0bb0*/  IMAD.U32 R25, RZ, RZ, UR7 ;  /* 0x00000007ff197e24 */ /* 0x000fc6000f8e00ff */
[----:B------:R-:W-:Y:S02]  /*0bc0*/  LEA.HI.X R17, R18, UR19, R17, 0x3, P0 ;  /* 0x0000001312117c11 */ /* 0x000fe400080f1c11 */
[----:B------:R-:W2:Y:S04]  /*0bd0*/  LDG.E.64.CONSTANT R22, desc[UR10][R24.64] ;  /* 0x0000000a18167981 */ /* 0x000ea8000c1e9b00 */
[----:B------:R-:W2:Y:S01]  /*0be0*/  LDG.E.64.CONSTANT R18, desc[UR10][R16.64] ;  /* 0x0000000a10127981 */ /* 0x000ea2000c1e9b00 */
[----:B------:R-:W-:Y:S02]  /*0bf0*/  UIMAD.WIDE.U32 UR8, UR16, 0x8, URZ ;  /* 0x00000008100878a5 */ /* 0x000fe4000f8e00ff */
[----:B------:R-:W-:Y:S01]  /*0c00*/  USHF.L.U32 UR6, UR17, 0x3, URZ ;  /* 0x0000000311067899 */ /* 0x000fe200080006ff */
[----:B------:R-:W3:Y:S03]  /*0c10*/  LDG.E.64.CONSTANT R28, desc[UR10][R24.64+0x8] ;  /* 0x0000080a181c7981 */ /* 0x000ee6000c1e9b00 */
[----:B------:R-:W-:Y:S01]  /*0c20*/  UIADD3 UR6, UPT, UPT, UR9, UR6, URZ ;  /* 0x0000000609067290 */ /* 0x000fe2000fffe0ff */
[----:B--2---:R-:W-:-:S02]  /*0c30*/  IMAD R19, R19, R22, RZ ;  /* 0x0000001613137224 */ /* 0x004fc400078e02ff */
[----:B------:R-:W-:-:S04]  /*0c40*/  IMAD.WIDE.U32 R26, R22, R18, R26 ;  /* 0x00000012161a7225 */ /* 0x000fc800078e001a */
[----:B------:R-:W-:Y:S01]  /*0c50*/  IMAD R23, R23, R18, R19 ;  /* 0x0000001217177224 */ /* 0x000fe200078e0213 */
[----:B------:R-:W-:-:S04]  /*0c60*/  IADD3 R18, P0, PT, R16, UR8, RZ ;  /* 0x0000000810127c10 */ /* 0x000fc8000ff1e0ff */
[----:B------:R-:W-:-:S05]  /*0c70*/  IADD3.X R19, PT, PT, R17, UR6, RZ, P0, !PT ;  /* 0x0000000611137c10 */ /* 0x000fca00087fe4ff */
[----:B------:R-:W3:Y:S01]  /*0c80*/  LDG.E.64.CONSTANT R16, desc[UR10][R18.64] ;  /* 0x0000000a12107981 */ /* 0x000ee2000c1e9b00 */
[----:B------:R-:W-:Y:S01]  /*0c90*/  IADD3 R27, PT, PT, R27, R23, RZ ;  /* 0x000000171b1b7210 */ /* 0x000fe20007ffe0ff */
[----:B---3--:R-:W-:Y:S02]  /*0ca0*/  IMAD R17, R17, R28, RZ ;  /* 0x0000001c11117224 */ /* 0x008fe400078e02ff */
[----:B------:R-:W-:-:S04]  /*0cb0*/  IMAD.WIDE.U32 R22, R28, R16, R26 ;  /* 0x000000101c167225 */ /* 0x000fc800078e001a */
[----:B------:R-:W-:Y:S01]  /*0cc0*/  IMAD R29, R29, R16, R17 ;  /* 0x000000101d1d7224 */ /* 0x000fe200078e0211 */
[----:B------:R-:W-:-:S04]  /*0cd0*/  IADD3 R16, P0, PT, R18, UR8, RZ ;  /* 0x0000000812107c10 */ /* 0x000fc8000ff1e0ff */
[----:B------:R-:W-:Y:S02]  /*0ce0*/  IADD3.X R17, PT, PT, R19, UR6, RZ, P0, !PT ;  /* 0x0000000613117c10 */ /* 0x000fe400087fe4ff */
[----:B------:R-:W2:Y:S04]  /*0cf0*/  LDG.E.64.CONSTANT R18, desc[UR10][R24.64+0x10] ;  /* 0x0000100a18127981 */ /* 0x000ea8000c1e9b00 */
[----:B------:R-:W2:Y:S01]  /*0d00*/  LDG.E.64.CONSTANT R26, desc[UR10][R16.64] ;  /* 0x0000000a101a7981 */ /* 0x000ea2000c1e9b00 */
[----:B------:R-:W-:Y:S02]  /*0d10*/  IMAD.IADD R23, R23, 0x1, R29 ;  /* 0x0000000117177824 */ /* 0x000fe400078e021d */
[----:B--2---:R-:W-:Y:S02]  /*0d20*/  IMAD R27, R27, R18, RZ ;  /* 0x000000121b1b7224 */ /* 0x004fe400078e02ff */
[----:B------:R-:W-:Y:S01]  /*0d30*/  IMAD.WIDE.U32 R22, R18, R26, R22 ;  /* 0x0000001a12167225 */ /* 0x000fe200078e0016 */
[----:B------:R-:W-:-:S03]  /*0d40*/  IADD3 R18, P0, PT, R16, UR8, RZ ;  /* 0x0000000810127c10 */ /* 0x000fc6000ff1e0ff */
[----:B------:R-:W-:Y:S01]  /*0d50*/  IMAD R29, R19, R26, R27 ;  /* 0x0000001a131d7224 */ /* 0x000fe200078e021b */
[----:B------:R-:W-:Y:S01]  /*0d60*/  IADD3.X R19, PT, PT, R17, UR6, RZ, P0, !PT ;  /* 0x0000000611137c10 */ /* 0x000fe200087fe4ff */
[----:B------:R-:W2:Y:S05]  /*0d70*/  LDG.E.64.CONSTANT R26, desc[UR10][R24.64+0x18] ;  /* 0x0000180a181a7981 */ /* 0x000eaa000c1e9b00 */
[----:B------:R-:W2:Y:S01]  /*0d80*/  LDG.E.64.CONSTANT R18, desc[UR10][R18.64] ;  /* 0x0000000a12127981 */ /* 0x000ea2000c1e9b00 */
[----:B------:R-:W-:Y:S01]  /*0d90*/  IADD3 R23, PT, PT, R23, R29, RZ ;  /* 0x0000001d17177210 */ /* 0x000fe20007ffe0ff */
[----:B------:R-:W-:-:S04]  /*0da0*/  UIADD3 UR4, UP1, UPT, UR4, 0x4, URZ ;  /* 0x0000000404047890 */ /* 0x000fc8000ff3e0ff */
[----:B------:R-:W-:Y:S01]  /*0db0*/  UIADD3.X UR5, UPT, UPT, URZ, UR5, URZ, UP1, !UPT ;  /* 0x00000005ff057290 */ /* 0x000fe20008ffe4ff */
[----:B--2---:R-:W-:-:S04]  /*0dc0*/  IMAD R17, R19, R26, RZ ;  /* 0x0000001a13117224 */ /* 0x004fc800078e02ff */
[-C--:B------:R-:W-:Y:S02]  /*0dd0*/  IMAD R17, R27, R18.reuse, R17 ;  /* 0x000000121b117224 */ /* 0x080fe400078e0211 */
[----:B------:R-:W-:-:S04]  /*0de0*/  IMAD.WIDE.U32 R26, R26, R18, R22 ;  /* 0x000000121a1a7225 */ /* 0x000fc800078e0016 */
[----:B------:R-:W-:-:S07]  /*0df0*/  IMAD.IADD R27, R27, 0x1, R17 ;  /* 0x000000011b1b7824 */ /* 0x000fce00078e0211 */
.L_x_652:
        /* <DEDUP_REMOVED lines=10> */
[----:B------:R-:W-:Y:S01]  /*0ea0*/  MOV R19, UR4 ;  /* 0x0000000400137c02 */ /* 0x000fe20008000f00 */
[----:B------:R-:W-:Y:S01]  /*0eb0*/  IMAD.MOV.U32 R16, RZ, RZ, R12 ;  /* 0x000000ffff107224 */ /* 0x000fe200078e000c */
[----:B------:R-:W-:Y:S01]  /*0ec0*/  MOV R17, R15 ;  /* 0x0000000f00117202 */ /* 0x000fe20000000f00 */
[----:B------:R-:W2:Y:S01]  /*0ed0*/  LDCU.64 UR14, c[0x0][0x388] ;  /* 0x00007100ff0e77ac */ /* 0x000ea20008000a00 */
[----:B0-----:R-:W-:Y:S01]  /*0ee0*/  MOV R25, UR16 ;  /* 0x0000001000197c02 */ /* 0x001fe20008000f00 */
[----:B------:R-:W-:Y:S02]  /*0ef0*/  UIMAD UR8, UR5, UR16, URZ ;  /* 0x00000010050872a4 */ /* 0x000fe4000f8e02ff */
[----:B------:R-:W-:Y:S02]  /*0f00*/  IMAD.WIDE.U32 R16, R19, UR16, R16 ;  /* 0x0000001013107c25 */ /* 0x000fe4000f8e0010 */
[----:B------:R-:W-:-:S02]  /*0f10*/  UIMAD UR8, UR4, UR17, UR8 ;  /* 0x00000011040872a4 */ /* 0x000fc4000f8e0208 */
[----:B-1----:R-:W-:-:S04]  /*0f20*/  ULEA UR6, UP1, UR4, UR6, 0x3 ;  /* 0x0000000604067291 */ /* 0x002fc8000f8218ff */
[----:B------:R-:W-:Y:S01]  /*0f30*/  VIADD R17, R17, UR8 ;  /* 0x0000000811117c36 */ /* 0x000fe20008000000 */
[C---:B--2---:R-:W-:Y:S01]  /*0f40*/  LEA R18, P0, R16.reuse, UR14, 0x3 ;  /* 0x0000000e10127c11 */ /* 0x044fe2000f8018ff */
[----:B------:R-:W-:Y:S01]  /*0f50*/  ULEA.HI.X UR7, UR4, UR7, UR5, 0x3, UP1 ;  /* 0x0000000704077291 */ /* 0x000fe200088f1c05 */
[----:B------:R-:W-:Y:S02]  /*0f60*/  IMAD.U32 R28, RZ, RZ, UR6 ;  /* 0x00000006ff1c7e24 */ /* 0x000fe4000f8e00ff */
[----:B------:R-:W-:Y:S01]  /*0f70*/  LEA.HI.X R19, R16, UR15, R17, 0x3, P0 ;  /* 0x0000000f10137c11 */ /* 0x000fe200080f1c11 */
[----:B------:R-:W-:Y:S01]  /*0f80*/  IMAD.U32 R17, RZ, RZ, UR16 ;  /* 0x00000010ff117e24 */ /* 0x000fe2000f8e00ff */
[----:B------:R-:W-:Y:S02]  /*0f90*/  MOV R16, UR17 ;  /* 0x0000001100107c02 */ /* 0x000fe40008000f00 */
[----:B------:R-:W-:Y:S02]  /*0fa0*/  LEA R24, P0, R25, R18, 0x3 ;  /* 0x0000001219187211 */ /* 0x000fe400078018ff */
[----:B------:R-:W-:-:S02]  /*0fb0*/  MOV R29, UR7 ;  /* 0x00000007001d7c02 */ /* 0x000fc40008000f00 */
[----:B------:R-:W-:Y:S02]  /*0fc0*/  LEA.HI.X R25, R17, R19, R16, 0x3, P0 ;  /* 0x0000001311197211 */ /* 0x000fe400000f1c10 */
[----:B------:R-:W2:Y:S04]  /*0fd0*/  LDG.E.64.CONSTANT R18, desc[UR10][R18.64] ;  /* 0x0000000a12127981 */ /* 0x000ea8000c1e9b00 */
[----:B------:R-:W2:Y:S04]  /*0fe0*/  LDG.E.64.CONSTANT R22, desc[UR10][R28.64] ;  /* 0x0000000a1c167981 */ /* 0x000ea8000c1e9b00 */
[----:B------:R-:W3:Y:S04]  /*0ff0*/  LDG.E.64.CONSTANT R16, desc[UR10][R28.64+0x8] ;  /* 0x0000080a1c107981 */ /* 0x000ee8000c1e9b00 */
[----:B------:R-:W3:Y:S01]  /*1000*/  LDG.E.64.CONSTANT R24, desc[UR10][R24.64] ;  /* 0x0000000a18187981 */ /* 0x000ee2000c1e9b00 */
        /* <DEDUP_REMOVED lines=10> */
.L_x_653:
[----:B------:R-:W-:Y:S05]  /*10b0*/  BRA.U UP0, `(.L_x_649) ;  /* 0x0000000100507547 */ /* 0x000fea000b800000 */
[----:B------:R-:W1:Y:S01]  /*10c0*/  LDCU.64 UR8, c[0x0][0x3a0] ;  /* 0x00007400ff0877ac */ /* 0x000e620008000a00 */
[----:B------:R-:W-:Y:S01]  /*10d0*/  MOV R14, R12 ;  /* 0x0000000c000e7202 */ /* 0x000fe20000000f00 */
[----:B------:R-:W-:Y:S01]  /*10e0*/  IMAD.U32 R13, RZ, RZ, UR4 ;  /* 0x00000004ff0d7e24 */ /* 0x000fe2000f8e00ff */
[----:B------:R-:W2:Y:S03]  /*10f0*/  LDCU.64 UR14, c[0x0][0x388] ;  /* 0x00007100ff0e77ac */ /* 0x000ea60008000a00 */
[----:B0-----:R-:W-:Y:S01]  /*1100*/  IMAD.WIDE.U32 R14, R13, UR16, R14 ;  /* 0x000000100d0e7c25 */ /* 0x001fe2000f8e000e */
[----:B------:R-:W-:-:S04]  /*1110*/  UIMAD UR6, UR5, UR16, URZ ;  /* 0x00000010050672a4 */ /* 0x000fc8000f8e02ff */
[----:B------:R-:W-:Y:S02]  /*1120*/  UIMAD UR7, UR4, UR17, UR6 ;  /* 0x00000011040772a4 */ /* 0x000fe4000f8e0206 */
[----:B-1----:R-:W-:-:S04]  /*1130*/  ULEA UR6, UP0, UR4, UR8, 0x3 ;  /* 0x0000000804067291 */ /* 0x002fc8000f8018ff */
[----:B------:R-:W-:Y:S01]  /*1140*/  VIADD R13, R15, UR7 ;  /* 0x000000070f0d7c36 */ /* 0x000fe20008000000 */
[----:B------:R-:W-:Y:S01]  /*1150*/  ULEA.HI.X UR4, UR4, UR9, UR5, 0x3, UP0 ;  /* 0x0000000904047291 */ /* 0x000fe200080f1c05 */
[C---:B--2---:R-:W-:Y:S02]  /*1160*/  LEA R12, P0, R14.reuse, UR14, 0x3 ;  /* 0x0000000e0e0c7c11 */ /* 0x044fe4000f8018ff */
[----:B------:R-:W-:Y:S02]  /*1170*/  MOV R16, UR6 ;  /* 0x0000000600107c02 */ /* 0x000fe40008000f00 */
[----:B------:R-:W-:Y:S01]  /*1180*/  LEA.HI.X R13, R14, UR15, R13, 0x3, P0 ;  /* 0x0000000f0e0d7c11 */ /* 0x000fe200080f1c0d */
[----:B------:R-:W-:-:S05]  /*1190*/  IMAD.U32 R17, RZ, RZ, UR4 ;  /* 0x00000004ff117e24 */ /* 0x000fca000f8e00ff */
[----:B------:R-:W2:Y:S04]  /*11a0*/  LDG.E.64.CONSTANT R12, desc[UR10][R12.64] ;  /* 0x0000000a0c0c7981 */ /* 0x000ea8000c1e9b00 */
[----:B------:R-:W2:Y:S02]  /*11b0*/  LDG.E.64.CONSTANT R16, desc[UR10][R16.64] ;  /* 0x0000000a10107981 */ /* 0x000ea4000c1e9b00 */
[----:B--2---:R-:W-:Y:S02]  /*11c0*/  IMAD R15, R13, R16, RZ ;  /* 0x000000100d0f7224 */ /* 0x004fe400078e02ff */
[----:B------:R-:W-:-:S04]  /*11d0*/  IMAD.WIDE.U32 R26, R16, R12, R26 ;  /* 0x0000000c101a7225 */ /* 0x000fc800078e001a */
[----:B------:R-:W-:-:S05]  /*11e0*/  IMAD R15, R17, R12, R15 ;  /* 0x0000000c110f7224 */ /* 0x000fca00078e020f */
[----:B------:R-:W-:-:S07]  /*11f0*/  IADD3 R27, PT, PT, R27, R15, RZ ;  /* 0x0000000f1b1b7210 */ /* 0x000fce0007ffe0ff */
.L_x_649:
[----:B0-----:R-:W-:Y:S05]  /*1200*/  BSYNC.RECONVERGENT B0 ;  /* 0x0000000000007941 */ /* 0x001fea0003800200 */
.L_x_648:
[----:B------:R-:W0:Y:S01]  /*1210*/  LDCU UR12, c[0x0][0x380] ;  /* 0x00007000ff0c77ac */ /* 0x000e220008000800 */
[----:B-----5:R-:W-:Y:S01]  /*1220*/  VIADD R12, R0, 0x80 ;  /* 0x00000080000c7836 */ /* 0x020fe20000000000 */
[----:B------:R-:W-:Y:S01]  /*1230*/  BSSY.RECONVERGENT B0, `(.L_x_654) ;  /* 0x00000f4000007945 */ /* 0x000fe20003800200 */
[----:B0-----:R-:W-:-:S06]  /*1240*/  UIMAD UR4, UR13, -0x200, UR12 ;  /* 0xfffffe000d0478a4 */ /* 0x001fcc000f8e020c */
[----:B------:R-:W-:-:S13]  /*1250*/  ISETP.GE.AND P0, PT, R12, UR4, PT ;  /* 0x000000040c007c0c */ /* 0x000fda000bf06270 */
[----:B------:R-:W-:Y:S05]  /*1260*/  @P0 BRA `(.L_x_655) ;  /* 0x0000000c00c00947 */ /* 0x000fea0003800000 */
[----:B------:R-:W0:Y:S01]  /*1270*/  LDCU.64 UR14, c[0x0][0x398] ;  /* 0x00007300ff0e77ac */ /* 0x000e220008000a00 */
[----:B------:R-:W-:Y:S01]  /*1280*/  CS2R R6, SRZ ;  /* 0x0000000000067805 */ /* 0x000fe2000001ff00 */
[----:B------:R-:W1:Y:S01]  /*1290*/  LDCU.64 UR6, c[0x0][0x390] ;  /* 0x00007200ff0677ac */ /* 0x000e620008000a00 */
[----:B------:R-:W-:Y:S01]  /*12a0*/  UMOV UR4, URZ ;  /* 0x000000ff00047c82 */ /* 0x000fe20008000000 */
[----:B------:R-:W-:Y:S01]  /*12b0*/  UMOV UR5, URZ ;  /* 0x000000ff00057c82 */ /* 0x000fe20008000000 */
[----:B0-----:R-:W-:Y:S02]  /*12c0*/  UISETP.GE.U32.AND UP1, UPT, UR14, 0x8, UPT ;  /* 0x000000080e00788c */ /* 0x001fe4000bf26070 */
[----:B------:R-:W-:Y:S02]  /*12d0*/  ULOP3.LUT UR20, UR14, 0x7, URZ, 0xc0, !UPT ;  /* 0x000000070e147892 */ /* 0x000fe4000f8ec0ff */
[----:B------:R-:W-:Y:S01]  /*12e0*/  UISETP.GE.U32.AND.EX UP1, UPT, UR15, URZ, UPT, UP1 ;  /* 0x000000ff0f00728c */ /* 0x000fe2000bf26110 */
[----:B-1----:R-:W-:Y:S01]  /*12f0*/  IMAD R3, R3, UR6, RZ ;  /* 0x0000000603037c24 */ /* 0x002fe2000f8e02ff */
[----:B------:R-:W-:-:S03]  /*1300*/  UISETP.NE.U32.AND UP0, UPT, UR20, URZ, UPT ;  /* 0x000000ff1400728c */ /* 0x000fc6000bf05070 */
[C---:B------:R-:W-:Y:S01]  /*1310*/  IMAD R13, R2.reuse, UR7, R3 ;  /* 0x00000007020d7c24 */ /* 0x040fe2000f8e0203 */
[----:B------:R-:W-:Y:S01]  /*1320*/  UISETP.NE.AND.EX UP0, UPT, URZ, URZ, UPT, UP0 ;  /* 0x000000ffff00728c */ /* 0x000fe2000bf05300 */
[----:B------:R-:W-:-:S05]  /*1330*/  IMAD.WIDE.U32 R2, R2, UR6, RZ ;  /* 0x0000000602027c25 */ /* 0x000fca000f8e00ff */
[----:B------:R-:W-:Y:S01]  /*1340*/  IADD3 R13, PT, PT, R3, R13, RZ ;  /* 0x0000000d030d7210 */ /* 0x000fe20007ffe0ff */
[----:B------:R-:W-:Y:S06]  /*1350*/  BRA.U !UP1, `(.L_x_656) ;  /* 0x0000000509a07547 */ /* 0x000fec000b800000 */
[----:B------:R-:W0:Y:S01]  /*1360*/  LDCU.64 UR8, c[0x0][0x388] ;  /* 0x00007100ff0877ac */ /* 0x000e220008000a00 */
[----:B------:R-:W-:Y:S01]  /*1370*/  CS2R R6, SRZ ;  /* 0x0000000000067805 */ /* 0x000fe2000001ff00 */
[----:B------:R-:W1:Y:S01]  /*1380*/  LDCU.128 UR16, c[0x0][0x3a0] ;  /* 0x00007400ff1077ac */ /* 0x000e620008000c00 */
[----:B------:R-:W-:Y:S02]  /*1390*/  ULOP3.LUT UR4, UR14, 0xfffffff8, URZ, 0xc0, !UPT ;  /* 0xfffffff80e047892 */ /* 0x000fe4000f8ec0ff */
[----:B------:R-:W-:Y:S01]  /*13a0*/  ULOP3.LUT UR5, UR15, 0x7fffffff, URZ, 0xc0, !UPT ;  /* 0x7fffffff0f057892 */ /* 0x000fe2000f8ec0ff */
[----:B0-----:R-:W-:-:S04]  /*13b0*/  LEA R22, P0, R2, UR8, 0x3 ;  /* 0x0000000802167c11 */ /* 0x001fc8000f8018ff */
[----:B------:R-:W-:Y:S01]  /*13c0*/  UMOV UR8, UR4 ;  /* 0x0000000400087c82 */ /* 0x000fe20008000000 */
[----:B-1----:R-:W-:Y:S01]  /*13d0*/  UIADD3 UR6, UP1, UPT, UR16, 0x20, URZ ;  /* 0x0000002010067890 */ /* 0x002fe2000ff3e0ff */
[----:B------:R-:W-:Y:S01]  /*13e0*/  LEA.HI.X R23, R2, UR9, R13, 0x3, P0 ;  /* 0x0000000902177c11 */ /* 0x000fe200080f1c0d */
[----:B------:R-:W-:Y:S02]  /*13f0*/  USHF.L.U64.HI UR15, UR18, 0x3, UR19 ;  /* 0x00000003120f7899 */ /* 0x000fe40008010213 */
[----:B------:R-:W-:Y:S02]  /*1400*/  USHF.L.U64.HI UR19, UR18, 0x6, UR19 ;  /* 0x0000000612137899 */ /* 0x000fe40008010213 */
[----:B------:R-:W-:Y:S02]  /*1410*/  USHF.L.U32 UR16, UR18, 0x3, URZ ;  /* 0x0000000312107899 */ /* 0x000fe400080006ff */
[----:B------:R-:W-:Y:S01]  /*1420*/  UIADD3.X UR7, UPT, UPT, URZ, UR17, URZ, UP1, !UPT ;  /* 0x00000011ff077290 */ /* 0x000fe20008ffe4ff */
[----:B------:R-:W-:-:S11]  /*1430*/  UMOV UR9, UR5 ;  /* 0x0000000500097c82 */ /* 0x000fd60008000000 */
.L_x_657:
[----:B------:R-:W-:Y:S01]  /*1440*/  IMAD.U32 R24, RZ, RZ, UR6 ;  /* 0x00000006ff187e24 */ /* 0x000fe2000f8e00ff */
[----:B------:R-:W-:Y:S01]  /*1450*/  MOV R25, UR7 ;  /* 0x0000000700197c02 */ /* 0x000fe20008000f00 */
[----:B------:R-:W2:Y:S04]  /*1460*/  LDG.E.64.CONSTANT R14, desc[UR10][R22.64] ;  /* 0x0000000a160e7981 */ /* 0x000ea8000c1e9b00 */
[----:B------:R-:W2:Y:S01]  /*1470*/  LDG.E.64.CONSTANT R16, desc[UR10][R24.64+-0x20] ;  /* 0xffffe00a18107981 */ /* 0x000ea2000c1e9b00 */
[----:B------:R-:W-:Y:S01]  /*1480*/  IMAD.MOV.U32 R18, RZ, RZ, R6 ;  /* 0x000000ffff127224 */ /* 0x000fe200078e0006 */
[----:B------:R-:W-:Y:S01]  /*1490*/  IADD3 R6, P0, PT, R22, UR16, RZ ;  /* 0x0000001016067c10 */ /* 0x000fe2000ff1e0ff */
[----:B------:R-:W-:Y:S01]  /*14a0*/  IMAD.U32 R29, RZ, RZ, UR7 ;  /* 0x00000007ff1d7e24 */ /* 0x000fe2000f8e00ff */
[----:B------:R-:W-:-:S02]  /*14b0*/  MOV R19, R7 ;  /* 0x0000000700137202 */ /* 0x000fc40000000f00 */
[----:B------:R-:W-:Y:S02]  /*14c0*/  MOV R28, UR6 ;  /* 0x00000006001c7c02 */ /* 0x000fe40008000f00 */
[----:B------:R-:W-:Y:S01]  /*14d0*/  IADD3.X R7, PT, PT, R23, UR15, RZ, P0, !PT ;  /* 0x0000000f17077c10 */ /* 0x000fe200087fe4ff */
[----:B--2---:R-:W-:Y:S02]  /*14e0*/  IMAD R15, R15, R16, RZ ;  /* 0x000000100f0f7224 */ /* 0x004fe400078e02ff */
[----:B------:R-:W-:-:S04]  /*14f0*/  IMAD.WIDE.U32 R18, R16, R14, R18 ;  /* 0x0000000e10127225 */ /* 0x000fc800078e0012 */
[----:B------:R-:W-:Y:S02]  /*1500*/  IMAD R25, R17, R14, R15 ;  /* 0x0000000e11197224 */ /* 0x000fe400078e020f */
[----:B------:R-:W2:Y:S04]  /*1510*/  LDG.E.64.CONSTANT R16, desc[UR10][R28.64+-0x18] ;  /* 0xffffe80a1c107981 */ /* 0x000ea8000c1e9b00 */
[----:B------:R-:W2:Y:S01]  /*1520*/  LDG.E.64.CONSTANT R14, desc[UR10][R6.64] ;  /* 0x0000000a060e7981 */ /* 0x000ea2000c1e9b00 */
[----:B------:R-:W-:Y:S02]  /*1530*/  IADD3 R19, PT, PT, R19, R25, RZ ;  /* 0x0000001913137210 */ /* 0x000fe40007ffe0ff */
[----:B------:R-:W-:-:S04]  /*1540*/  IADD3 R24, P0, PT, R6, UR16, RZ ;  /* 0x0000001006187c10 */ /* 0x000fc8000ff1e0ff */
[----:B------:R-:W-:-:S05]  /*1550*/  IADD3.X R25, PT, PT, R7, UR15, RZ, P0, !PT ;  /* 0x0000000f07197c10 */ /* 0x000fca00087fe4ff */
[----:B------:R-:W3:Y:S01]  /*1560*/  LDG.E.64.CONSTANT R28, desc[UR10][R24.64] ;  /* 0x0000000a181c7981 */ /* 0x000ee2000c1e9b00 */
[----:B--2---:R-:W-:Y:S02]  /*1570*/  IMAD R15, R15, R16, RZ ;  /* 0x000000100f0f7224 */ /* 0x004fe400078e02ff */
[----:B------:R-:W-:Y:S01]  /*1580*/  IMAD.WIDE.U32 R18, R16, R14, R18 ;  /* 0x0000000e10127225 */ /* 0x000fe200078e0012 */
[----:B------:R-:W-:-:S03]  /*1590*/  MOV R16, UR6 ;  /* 0x0000000600107c02 */ /* 0x000fc60008000f00 */
[----:B------:R-:W-:Y:S02]  /*15a0*/  IMAD R15, R17, R14, R15 ;  /* 0x0000000e110f7224 */ /* 0x000fe400078e020f */
[----:B------:R-:W-:-:S06]  /*15b0*/  IMAD.U32 R17, RZ, RZ, UR7 ;  /* 0x00000007ff117e24 */ /* 0x000fcc000f8e00ff */
[----:B------:R-:W3:Y:S01]  /*15c0*/  LDG.E.64.CONSTANT R16, desc[UR10][R16.64+-0x10] ;  /* 0xfffff00a10107981 */ /* 0x000ee2000c1e9b00 */
[----:B------:R-:W-:Y:S02]  /*15d0*/  IADD3 R19, PT, PT, R19, R15, RZ ;  /* 0x0000000f13137210 */ /* 0x000fe40007ffe0ff */
[----:B------:R-:W-:Y:S01]  /*15e0*/  IADD3 R6, P0, PT, R24, UR16, RZ ;  /* 0x0000001018067c10 */ /* 0x000fe2000ff1e0ff */
[----:B---3--:R-:W-:-:S04]  /*15f0*/  IMAD R7, R29, R16, RZ ;  /* 0x000000101d077224 */ /* 0x008fc800078e02ff */
[-C--:B------:R-:W-:Y:S02]  /*1600*/  IMAD R14, R17, R28.reuse, R7 ;  /* 0x0000001c110e7224 */ /* 0x080fe400078e0207 */
[----:B------:R-:W-:Y:S01]  /*1610*/  IMAD.WIDE.U32 R28, R16, R28, R18 ;  /* 0x0000001c101c7225 */ /* 0x000fe200078e0012 */
[----:B------:R-:W-:Y:S02]  /*1620*/  MOV R18, UR6 ;  /* 0x0000000600127c02 */ /* 0x000fe40008000f00 */
[----:B------:R-:W-:Y:S01]  /*1630*/  IADD3.X R7, PT, PT, R25, UR15, RZ, P0, !PT ;  /* 0x0000000f19077c10 */ /* 0x000fe200087fe4ff */
[----:B------:R-:W-:-:S04]  /*1640*/  IMAD.U32 R19, RZ, RZ, UR7 ;  /* 0x00000007ff137e24 */ /* 0x000fc8000f8e00ff */
[----:B------:R-:W2:Y:S04]  /*1650*/  LDG.E.64.CONSTANT R16, desc[UR10][R6.64] ;  /* 0x0000000a06107981 */ /* 0x000ea8000c1e9b00 */
[----:B------:R-:W2:Y:S01]  /*1660*/  LDG.E.64.CONSTANT R18, desc[UR10][R18.64+-0x8] ;  /* 0xfffff80a12127981 */ /* 0x000ea2000c1e9b00 */
[----:B------:R-:W-:Y:S02]  /*1670*/  IADD3 R29, PT, PT, R29, R14, RZ ;  /* 0x0000000e1d1d7210 */ /* 0x000fe40007ffe0ff */
[----:B------:R-:W-:Y:S01]  /*1680*/  IADD3 R14, P0, PT, R6, UR16, RZ ;  /* 0x00000010060e7c10 */ /* 0x000fe2000ff1e0ff */
[----:B------:R-:W-:Y:S01]  /*1690*/  IMAD.U32 R25, RZ, RZ, UR7 ;  /* 0x00000007ff197e24 */ /* 0x000fe2000f8e00ff */
[----:B------:R-:W-:Y:S02]  /*16a0*/  MOV R24, UR6 ;  /* 0x0000000600187c02 */ /* 0x000fe40008000f00 */
[----:B------:R-:W-:-:S04]  /*16b0*/  IADD3.X R15, PT, PT, R7, UR15, RZ, P0, !PT ;  /* 0x0000000f070f7c10 */ /* 0x000fc800087fe4ff */
[----:B------:R-:W3:Y:S01]  /*16c0*/  LDG.E.64.CONSTANT R24, desc[UR10][R24.64] ;  /* 0x0000000a18187981 */ /* 0x000ee2000c1e9b00 */
[----:B--2---:R-:W-:Y:S02]  /*16d0*/  IMAD R17, R17, R18, RZ ;  /* 0x0000001211117224 */ /* 0x004fe400078e02ff */
[----:B------:R-:W-:-:S04]  /*16e0*/  IMAD.WIDE.U32 R28, R18, R16, R28 ;  /* 0x00000010121c7225 */ /* 0x000fc800078e001c */
[----:B------:R-:W-:Y:S02]  /*16f0*/  IMAD R17, R19, R16, R17 ;  /* 0x0000001013117224 */ /* 0x000fe400078e0211 */
[----:B------:R-:W3:Y:S03]  /*1700*/  LDG.E.64.CONSTANT R18, desc[UR10][R14.64] ;  /* 0x0000000a0e127981 */ /* 0x000ee6000c1e9b00 */
[----:B------:R-:W-:Y:S02]  /*1710*/  IADD3 R29, PT, PT, R29, R17, RZ ;  /* 0x000000111d1d7210 */ /* 0x000fe40007ffe0ff */
[----:B------:R-:W-:Y:S01]  /*1720*/  IADD3 R6, P0, PT, R14, UR16, RZ ;  /* 0x000000100e067c10 */ /* 0x000fe2000ff1e0ff */
[----:B---3--:R-:W-:Y:S02]  /*1730*/  IMAD R7, R19, R24, RZ ;  /* 0x0000001813077224 */ /* 0x008fe400078e02ff */
[----:B------:R-:W-:-:S04]  /*1740*/  IMAD.WIDE.U32 R28, R24, R18, R28 ;  /* 0x00000012181c7225 */ /* 0x000fc800078e001c */
[----:B------:R-:W-:Y:S01]  /*1750*/  IMAD R16, R25, R18, R7 ;  /* 0x0000001219107224 */ /* 0x000fe200078e0207 */
[----:B------:R-:W-:Y:S01]  /*1760*/  MOV R18, UR6 ;  /* 0x0000000600127c02 */ /* 0x000fe20008000f00 */
[----:B------:R-:W-:Y:S01]  /*1770*/  IMAD.U32 R19, RZ, RZ, UR7 ;  /* 0x00000007ff137e24 */ /* 0x000fe2000f8e00ff */
[----:B------:R-:W-:-:S05]  /*1780*/  IADD3.X R7, PT, PT, R15, UR15, RZ, P0, !PT ;  /* 0x0000000f0f077c10 */ /* 0x000fca00087fe4ff */
[----:B------:R-:W2:Y:S04]  /*1790*/  LDG.E.64.CONSTANT R18, desc[UR10][R18.64+0x8] ;  /* 0x0000080a12127981 */ /* 0x000ea8000c1e9b00 */
[----:B------:R-:W2:Y:S01]  /*17a0*/  LDG.E.64.CONSTANT R24, desc[UR10][R6.64] ;  /* 0x0000000a06187981 */ /* 0x000ea2000c1e9b00 */
[----:B------:R-:W-:Y:S02]  /*17b0*/  IADD3 R29, PT, PT, R29, R16, RZ ;  /* 0x000000101d1d7210 */ /* 0x000fe40007ffe0ff */
[----:B------:R-:W-:Y:S01]  /*17c0*/  IADD3 R14, P0, PT, R6, UR16, RZ ;  /* 0x00000010060e7c10 */ /* 0x000fe2000ff1e0ff */
[----:B--2---:R-:W-:Y:S02]  /*17d0*/  IMAD R15, R25, R18, RZ ;  /* 0x00000012190f7224 */ /* 0x004fe400078e02ff */
        /* <DEDUP_REMOVED lines=17> */
[----:B------:R-:W-:-:S04]  /*18f0*/  UIADD3 UR8, UP1, UPT, UR8, -0x8, URZ ;  /* 0xfffffff808087890 */ /* 0x000fc8000ff3e0ff */
[----:B------:R-:W-:Y:S02]  /*1900*/  UIADD3.X UR9, UPT, UPT, UR9, -0x1, URZ, UP1, !UPT ;  /* 0xffffffff09097890 */ /* 0x000fe40008ffe4ff */
[----:B------:R-:W-:Y:S01]  /*1910*/  UISETP.NE.U32.AND UP1, UPT, UR8, URZ, UPT ;  /* 0x000000ff0800728c */ /* 0x000fe2000bf25070 */
[----:B------:R-:W-:-:S03]  /*1920*/  IADD3 R29, PT, PT, R29, R16, RZ ;  /* 0x000000101d1d7210 */ /* 0x000fc60007ffe0ff */
[----:B------:R-:W-:Y:S01]  /*1930*/  UISETP.NE.AND.EX UP1, UPT, UR9, URZ, UPT, UP1 ;  /* 0x000000ff0900728c */ /* 0x000fe2000bf25310 */
[----:B------:R-:W-:Y:S01]  /*1940*/  MOV R17, UR18 ;  /* 0x0000001200117c02 */ /* 0x000fe20008000f00 */
[----:B------:R-:W-:-:S03]  /*1950*/  UIADD3 UR6, UP2, UPT, UR6, 0x40, URZ ;  /* 0x0000004006067890 */ /* 0x000fc6000ff5e0ff */
[----:B------:R-:W-:Y:S01]  /*1960*/  LEA R22, P0, R17, R22, 0x6 ;  /* 0x0000001611167211 */ /* 0x000fe200078030ff */
[----:B------:R-:W-:-:S03]  /*1970*/  UIADD3.X UR7, UPT, UPT, URZ, UR7, URZ, UP2, !UPT ;  /* 0x00000007ff077290 */ /* 0x000fc600097fe4ff */
[----:B------:R-:W-:Y:S01]  /*1980*/  IADD3.X R23, PT, PT, R23, UR19, RZ, P0, !PT ;  /* 0x0000001317177c10 */ /* 0x000fe200087fe4ff */
[----:B--2---:R-:W-:-:S04]  /*1990*/  IMAD R15, R7, R18, RZ ;  /* 0x00000012070f7224 */ /* 0x004fc800078e02ff */
[-C--:B------:R-:W-:Y:S02]  /*19a0*/  IMAD R15, R19, R6.reuse, R15 ;  /* 0x00000006130f7224 */ /* 0x080fe400078e020f */
[----:B------:R-:W-:-:S04]  /*19b0*/  IMAD.WIDE.U32 R6, R18, R6, R28 ;  /* 0x0000000612067225 */ /* 0x000fc800078e001c */
[----:B------:R-:W-:Y:S01]  /*19c0*/  IMAD.IADD R7, R7, 0x1, R15 ;  /* 0x0000000107077824 */ /* 0x000fe200078e020f */
[----:B------:R-:W-:Y:S06]  /*19d0*/  BRA.U UP1, `(.L_x_657) ;  /* 0xfffffff901987547 */ /* 0x000fec000b83ffff */
.L_x_656:
        /* <DEDUP_REMOVED lines=9> */
[----:B------:R-:W-:Y:S02]  /*1a70*/  MOV R17, UR4 ;  /* 0x0000000400117c02 */ /* 0x000fe40008000f00 */
[----:B------:R-:W-:Y:S01]  /*1a80*/  MOV R12, R2 ;  /* 0x00000002000c7202 */ /* 0x000fe20000000f00 */
[----:B------:R-:W2:Y:S01]  /*1a90*/  LDCU.64 UR18, c[0x0][0x388] ;  /* 0x00007100ff1277ac */ /* 0x000ea20008000a00 */
[----:B0-----:R-:W-:-:S03]  /*1aa0*/  UIMAD UR7, UR5, UR16, URZ ;  /* 0x00000010050772a4 */ /* 0x001fc6000f8e02ff */
[----:B------:R-:W-:Y:S01]  /*1ab0*/  IMAD.WIDE.U32 R16, R17, UR16, R12 ;  /* 0x0000001011107c25 */ /* 0x000fe2000f8e000c */
[----:B-1----:R-:W-:Y:S02]  /*1ac0*/  ULEA UR6, UP1, UR4, UR8, 0x3 ;  /* 0x0000000804067291 */ /* 0x002fe4000f8218ff */
[----:B------:R-:W-:Y:S02]  /*1ad0*/  UIMAD UR8, UR4, UR17, UR7 ;  /* 0x00000011040872a4 */ /* 0x000fe4000f8e0207 */
[----:B------:R-:W-:Y:S01]  /*1ae0*/  ULEA.HI.X UR7, UR4, UR9, UR5, 0x3, UP1 ;  /* 0x0000000904077291 */ /* 0x000fe200088f1c05 */
[----:B--2---:R-:W-:Y:S02]  /*1af0*/  LEA R28, P0, R16, UR18, 0x3 ;  /* 0x00000012101c7c11 */ /* 0x004fe4000f8018ff */
[----:B------:R-:W-:Y:S01]  /*1b00*/  MOV R14, UR6 ;  /* 0x00000006000e7c02 */ /* 0x000fe20008000f00 */
[----:B------:R-:W-:Y:S02]  /*1b10*/  VIADD R17, R17, UR8 ;  /* 0x0000000811117c36 */ /* 0x000fe40008000000 */
[----:B------:R-:W-:-:S03]  /*1b20*/  MOV R15, UR7 ;  /* 0x00000007000f7c02 */ /* 0x000fc60008000f00 */
[----:B------:R-:W-:Y:S02]  /*1b30*/  LEA.HI.X R29, R16, UR19, R17, 0x3, P0 ;  /* 0x00000013101d7c11 */ /* 0x000fe400080f1c11 */
[----:B------:R-:W2:Y:S04]  /*1b40*/  LDG.E.64.CONSTANT R22, desc[UR10][R14.64] ;  /* 0x0000000a0e167981 */ /* 0x000ea8000c1e9b00 */
[----:B------:R-:W2:Y:S01]  /*1b50*/  LDG.E.64.CONSTANT R16, desc[UR10][R28.64] ;  /* 0x0000000a1c107981 */ /* 0x000ea2000c1e9b00 */
[----:B------:R-:W-:Y:S02]  /*1b60*/  UIMAD.WIDE.U32 UR8, UR16, 0x8, URZ ;  /* 0x00000008100878a5 */ /* 0x000fe4000f8e00ff */
[----:B------:R-:W-:-:S04]  /*1b70*/  USHF.L.U32 UR6, UR17, 0x3, URZ ;  /* 0x0000000311067899 */ /* 0x000fc800080006ff */
[----:B------:R-:W-:Y:S01]  /*1b80*/  UIADD3 UR6, UPT, UPT, UR9, UR6, URZ ;  /* 0x0000000609067290 */ /* 0x000fe2000fffe0ff */
[----:B------:R-:W-:-:S05]  /*1b90*/  IADD3 R24, P0, PT, R28, UR8, RZ ;  /* 0x000000081c187c10 */ /* 0x000fca000ff1e0ff */
[----:B------:R-:W-:Y:S01]  /*1ba0*/  IADD3.X R25, PT, PT, R29, UR6, RZ, P0, !PT ;  /* 0x000000061d197c10 */ /* 0x000fe200087fe4ff */
[----:B--2---:R-:W-:Y:S02]  /*1bb0*/  IMAD R17, R17, R22, RZ ;  /* 0x0000001611117224 */ /* 0x004fe400078e02ff */
[----:B------:R-:W-:-:S04]  /*1bc0*/  IMAD.WIDE.U32 R18, R22, R16, R6 ;  /* 0x0000001016127225 */ /* 0x000fc800078e0006 */
[----:B------:R-:W-:Y:S02]  /*1bd0*/  IMAD R7, R23, R16, R17 ;  /* 0x0000001017077224 */ /* 0x000fe400078e0211 */
[----:B------:R-:W2:Y:S04]  /*1be0*/  LDG.E.64.CONSTANT R16, desc[UR10][R24.64] ;  /* 0x0000000a18107981 */ /* 0x000ea8000c1e9b00 */
[----:B------:R-:W2:Y:S01]  /*1bf0*/  LDG.E.64.CONSTANT R22, desc[UR10][R14.64+0x8] ;  /* 0x0000080a0e167981 */ /* 0x000ea2000c1e9b00 */
[----:B------:R-:W-:Y:S01]  /*1c00*/  IADD3 R6, P0, PT, R24, UR8, RZ ;  /* 0x0000000818067c10 */ /* 0x000fe2000ff1e0ff */
[----:B------:R-:W-:-:S03]  /*1c10*/  IMAD.IADD R19, R19, 0x1, R7 ;  /* 0x0000000113137824 */ /* 0x000fc600078e0207 */
[----:B------:R-:W-:Y:S02]  /*1c20*/  IADD3.X R7, PT, PT, R25, UR6, RZ, P0, !PT ;  /* 0x0000000619077c10 */ /* 0x000fe400087fe4ff */
[----:B------:R-:W3:Y:S04]  /*1c30*/  LDG.E.64.CONSTANT R24, desc[UR10][R14.64+0x10] ;  /* 0x0000100a0e187981 */ /* 0x000ee8000c1e9b00 */
[----:B------:R-:W4:Y:S01]  /*1c40*/  LDG.E.64.CONSTANT R14, desc[UR10][R14.64+0x18] ;  /* 0x0000180a0e0e7981 */ /* 0x000f22000c1e9b00 */
[----:B--2---:R-:W-:Y:S02]  /*1c50*/  IMAD R29, R17, R22, RZ ;  /* 0x00000016111d7224 */ /* 0x004fe400078e02ff */
[----:B------:R-:W-:-:S04]  /*1c60*/  IMAD.WIDE.U32 R18, R22, R16, R18 ;  /* 0x0000001016127225 */ /* 0x000fc800078e0012 */
[----:B------:R-:W-:Y:S01]  /*1c70*/  IMAD R29, R23, R16, R29 ;  /* 0x00000010171d7224 */ /* 0x000fe200078e021d */
[----:B------:R-:W-:Y:S01]  /*1c80*/  IADD3 R16, P0, PT, R6, UR8, RZ ;  /* 0x0000000806107c10 */ /* 0x000fe2000ff1e0ff */
[----:B------:R-:W3:Y:S03]  /*1c90*/  LDG.E.64.CONSTANT R22, desc[UR10][R6.64] ;  /* 0x0000000a06167981 */ /* 0x000ee6000c1e9b00 */
[----:B------:R-:W-:-:S06]  /*1ca0*/  IADD3.X R17, PT, PT, R7, UR6, RZ, P0, !PT ;  /* 0x0000000607117c10 */ /* 0x000fcc00087fe4ff */
[----:B------:R-:W4:Y:S01]  /*1cb0*/  LDG.E.64.CONSTANT R16, desc[UR10][R16.64] ;  /* 0x0000000a10107981 */ /* 0x000f22000c1e9b00 */
[----:B------:R-:W-:Y:S01]  /*1cc0*/  IADD3 R19, PT, PT, R19, R29, RZ ;  /* 0x0000001d13137210 */ /* 0x000fe20007ffe0ff */
[----:B------:R-:W-:-:S04]  /*1cd0*/  UIADD3 UR4, UP1, UPT, UR4, 0x4, URZ ;  /* 0x0000000404047890 */ /* 0x000fc8000ff3e0ff */
[----:B------:R-:W-:Y:S01]  /*1ce0*/  UIADD3.X UR5, UPT, UPT, URZ, UR5, URZ, UP1, !UPT ;  /* 0x00000005ff057290 */ /* 0x000fe20008ffe4ff */
[----:B---3--:R-:W-:Y:S02]  /*1cf0*/  IMAD R23, R23, R24, RZ ;  /* 0x0000001817177224 */ /* 0x008fe400078e02ff */
[----:B------:R-:W-:-:S04]  /*1d00*/  IMAD.WIDE.U32 R18, R24, R22, R18 ;  /* 0x0000001618127225 */ /* 0x000fc800078e0012 */
[----:B------:R-:W-:Y:S02]  /*1d10*/  IMAD R23, R25, R22, R23 ;  /* 0x0000001619177224 */ /* 0x000fe400078e0217 */
[----:B----4-:R-:W-:-:S03]  /*1d20*/  IMAD R25, R17, R14, RZ ;  /* 0x0000000e11197224 */ /* 0x010fc600078e02ff */
[----:B------:R-:W-:Y:S01]  /*1d30*/  IADD3 R19, PT, PT, R19, R23, RZ ;  /* 0x0000001713137210 */ /* 0x000fe20007ffe0ff */
[-C--:B------:R-:W-:Y:S02]  /*1d40*/  IMAD R25, R15, R16.reuse, R25 ;  /* 0x000000100f197224 */ /* 0x080fe400078e0219 */
[----:B------:R-:W-:-:S04]  /*1d50*/  IMAD.WIDE.U32 R6, R14, R16, R18 ;  /* 0x000000100e067225 */ /* 0x000fc800078e0012 */
[----:B------:R-:W-:-:S07]  /*1d60*/  IMAD.IADD R7, R7, 0x1, R25 ;  /* 0x0000000107077824 */ /* 0x000fce00078e0219 */
.L_x_658:
        /* <DEDUP_REMOVED lines=19> */
[----:B------:R-:W-:Y:S01]  /*1ea0*/  IADD3 R15, PT, PT, R15, UR8, RZ ;  /* 0x000000080f0f7c10 */ /* 0x000fe2000fffe0ff */
[----:B------:R-:W-:Y:S01]  /*1eb0*/  ULEA.HI.X UR7, UR4, UR7, UR5, 0x3, UP1 ;  /* 0x0000000704077291 */ /* 0x000fe200088f1c05 */
[C---:B--2---:R-:W-:Y:S02]  /*1ec0*/  LEA R28, P0, R14.reuse, UR14, 0x3 ;  /* 0x0000000e0e1c7c11 */ /* 0x044fe4000f8018ff */
[----:B------:R-:W-:Y:S02]  /*1ed0*/  MOV R24, UR6 ;  /* 0x0000000600187c02 */ /* 0x000fe40008000f00 */
[----:B------:R-:W-:Y:S01]  /*1ee0*/  LEA.HI.X R29, R14, UR15, R15, 0x3, P0 ;  /* 0x0000000f0e1d7c11 */ /* 0x000fe200080f1c0f */
[----:B------:R-:W-:Y:S01]  /*1ef0*/  IMAD.U32 R25, RZ, RZ, UR7 ;  /* 0x00000007ff197e24 */ /* 0x000fe2000f8e00ff */
[----:B------:R-:W-:Y:S01]  /*1f00*/  MOV R14, UR17 ;  /* 0x00000011000e7c02 */ /* 0x000fe20008000f00 */
[----:B------:R-:W-:Y:S01]  /*1f10*/  IMAD.U32 R15, RZ, RZ, UR16 ;  /* 0x00000010ff0f7e24 */ /* 0x000fe2000f8e00ff */
[----:B------:R-:W-:Y:S01]  /*1f20*/  LEA R22, P0, R23, R28, 0x3 ;  /* 0x0000001c17167211 */ /* 0x000fe200078018ff */
[----:B------:R-:W2:Y:S03]  /*1f30*/  LDG.E.64.CONSTANT R16, desc[UR10][R28.64] ;  /* 0x0000000a1c107981 */ /* 0x000ea6000c1e9b00 */
[----:B------:R-:W-:Y:S01]  /*1f40*/  LEA.HI.X R23, R15, R29, R14, 0x3, P0 ;  /* 0x0000001d0f177211 */ /* 0x000fe200000f1c0e */
        /* <DEDUP_REMOVED lines=13> */
.L_x_659:
        /* <DEDUP_REMOVED lines=9> */
[----:B------:R-:W-:Y:S01]  /*20b0*/  IADD3 R3, PT, PT, R13, UR7, RZ ;  /* 0x000000070d037c10 */ /* 0x000fe2000fffe0ff */
[----:B------:R-:W-:Y:S01]  /*20c0*/  ULEA.HI.X UR4, UR4, UR9, UR5, 0x3, UP0 ;  /* 0x0000000904047291 */ /* 0x000fe200080f1c05 */
[----:B--2---:R-:W-:Y:S01]  /*20d0*/  LEA R14, P0, R12, UR14, 0x3 ;  /* 0x0000000e0c0e7c11 */ /* 0x004fe2000f8018ff */
[----:B------:R-:W-:-:S03]  /*20e0*/  IMAD.U32 R2, RZ, RZ, UR6 ;  /* 0x00000006ff027e24 */ /* 0x000fc6000f8e00ff */
[----:B------:R-:W-:Y:S02]  /*20f0*/  LEA.HI.X R15, R12, UR15, R3, 0x3, P0 ;  /* 0x0000000f0c0f7c11 */ /* 0x000fe400080f1c03 */
[----:B------:R-:W-:-:S03]  /*2100*/  MOV R3, UR4 ;  /* 0x0000000400037c02 */ /* 0x000fc60008000f00 */
[----:B------:R-:W2:Y:S04]  /*2110*/  LDG.E.64.CONSTANT R12, desc[UR10][R14.64] ;  /* 0x0000000a0e0c7981 */ /* 0x000ea8000c1e9b00 */
[----:B------:R-:W2:Y:S02]  /*2120*/  LDG.E.64.CONSTANT R2, desc[UR10][R2.64] ;  /* 0x0000000a02027981 */ /* 0x000ea4000c1e9b00 */
[----:B--2---:R-:W-:Y:S02]  /*2130*/  IMAD R13, R13, R2, RZ ;  /* 0x000000020d0d7224 */ /* 0x004fe400078e02ff */
[----:B------:R-:W-:-:S04]  /*2140*/  IMAD.WIDE.U32 R6, R2, R12, R6 ;  /* 0x0000000c02067225 */ /* 0x000fc800078e0006 */
[----:B------:R-:W-:-:S05]  /*2150*/  IMAD R13, R3, R12, R13 ;  /* 0x0000000c030d7224 */ /* 0x000fca00078e020d */
[----:B------:R-:W-:-:S07]  /*2160*/  IADD3 R7, PT, PT, R7, R13, RZ ;  /* 0x0000000d07077210 */ /* 0x000fce0007ffe0ff */
.L_x_655:
[----:B0-----:R-:W-:Y:S05]  /*2170*/  BSYNC.RECONVERGENT B0 ;  /* 0x0000000000007941 */ /* 0x001fea0003800200 */
.L_x_654:
[----:B------:R-:W-:Y:S01]  /*2180*/  UIMAD UR12, UR13, -0x200, UR12 ;  /* 0xfffffe000d0c78a4 */ /* 0x000fe2000f8e020c */
[----:B------:R-:W-:Y:S01]  /*2190*/  VIADD R2, R0, 0x100 ;  /* 0x0000010000027836 */ /* 0x000fe20000000000 */
[----:B------:R-:W-:Y:S04]  /*21a0*/  BSSY.RECONVERGENT B0, `(.L_x_660) ;  /* 0x00000ef000007945 */ /* 0x000fe80003800200 */
        /* <DEDUP_REMOVED lines=31> */
.L_x_663:
[----:B------:R-:W-:Y:S01]  /*23a0*/  MOV R22, UR6 ;  /* 0x0000000600167c02 */ /* 0x000fe20008000f00 */
[----:B------:R-:W-:Y:S01]  /*23b0*/  IMAD.U32 R23, RZ, RZ, UR7 ;  /* 0x00000007ff177e24 */ /* 0x000fe2000f8e00ff */
[----:B------:R-:W2:Y:S05]  /*23c0*/  LDG.E.64.CONSTANT R18, desc[UR10][R24.64] ;  /* 0x0000000a18127981 */ /* 0x000eaa000c1e9b00 */
[----:B------:R-:W2:Y:S01]  /*23d0*/  LDG.E.64.CONSTANT R22, desc[UR10][R22.64+-0x20] ;  /* 0xffffe00a16167981 */ /* 0x000ea2000c1e9b00 */
[----:B------:R-:W-:Y:S02]  /*23e0*/  IADD3 R14, P0, PT, R24, UR16, RZ ;  /* 0x00000010180e7c10 */ /* 0x000fe4000ff1e0ff */
[----:B------:R-:W-:-:S02]  /*23f0*/  MOV R16, UR6 ;  /* 0x0000000600107c02 */ /* 0x000fc40008000f00 */
[----:B------:R-:W-:Y:S02]  /*2400*/  MOV R17, UR7 ;  /* 0x0000000700117c02 */ /* 0x000fe40008000f00 */
[----:B------:R-:W-:-:S04]  /*2410*/  IADD3.X R15, PT, PT, R25, UR15, RZ, P0, !PT ;  /* 0x0000000f190f7c10 */ /* 0x000fc800087fe4ff */
[----:B------:R-:W3:Y:S01]  /*2420*/  LDG.E.64.CONSTANT R16, desc[UR10][R16.64+-0x18] ;  /* 0xffffe80a10107981 */ /* 0x000ee2000c1e9b00 */
[----:B--2---:R-:W-:-:S03]  /*2430*/  IMAD.WIDE.U32 R12, R22, R18, R4 ;  /* 0x00000012160c7225 */ /* 0x004fc600078e0004 */
[----:B------:R-:W3:Y:S01]  /*2440*/  LDG.E.64.CONSTANT R4, desc[UR10][R14.64] ;  /* 0x0000000a0e047981 */ /* 0x000ee2000c1e9b00 */
[----:B------:R-:W-:-:S04]  /*2450*/  IMAD R19, R19, R22, RZ ;  /* 0x0000001613137224 */ /* 0x000fc800078e02ff */
[----:B------:R-:W-:Y:S01]  /*2460*/  IMAD R19, R23, R18, R19 ;  /* 0x0000001217137224 */ /* 0x000fe200078e0213 */
[----:B------:R-:W-:Y:S02]  /*2470*/  IADD3 R18, P0, PT, R14, UR16, RZ ;  /* 0x000000100e127c10 */ /* 0x000fe4000ff1e0ff */
[----:B------:R-:W-:Y:S01]  /*2480*/  MOV R28, UR6 ;  /* 0x00000006001c7c02 */ /* 0x000fe20008000f00 */
[----:B------:R-:W-:Y:S01]  /*2490*/  IMAD.IADD R13, R13, 0x1, R19 ;  /* 0x000000010d0d7824 */ /* 0x000fe200078e0213 */
[----:B------:R-:W-:Y:S02]  /*24a0*/  MOV R29, UR7 ;  /* 0x00000007001d7c02 */ /* 0x000fe40008000f00 */
[----:B------:R-:W-:Y:S01]  /*24b0*/  IADD3.X R19, PT, PT, R15, UR15, RZ, P0, !PT ;  /* 0x0000000f0f137c10 */ /* 0x000fe200087fe4ff */
[----:B---3--:R-:W-:Y:S02]  /*24c0*/  IMAD R23, R5, R16, RZ ;  /* 0x0000001005177224 */ /* 0x008fe400078e02ff */
[----:B------:R-:W-:-:S04]  /*24d0*/  IMAD.WIDE.U32 R12, R16, R4, R12 ;  /* 0x00000004100c7225 */ /* 0x000fc800078e000c */
[----:B------:R-:W-:Y:S02]  /*24e0*/  IMAD R23, R17, R4, R23 ;  /* 0x0000000411177224 */ /* 0x000fe400078e0217 */
[----:B------:R-:W2:Y:S04]  /*24f0*/  LDG.E.64.CONSTANT R16, desc[UR10][R28.64+-0x10] ;  /* 0xfffff00a1c107981 */ /* 0x000ea8000c1e9b00 */
[----:B------:R-:W2:Y:S01]  /*2500*/  LDG.E.64.CONSTANT R4, desc[UR10][R18.64] ;  /* 0x0000000a12047981 */ /* 0x000ea2000c1e9b00 */
[----:B------:R-:W-:Y:S01]  /*2510*/  IADD3 R22, P0, PT, R18, UR16, RZ ;  /* 0x0000001012167c10 */ /* 0x000fe2000ff1e0ff */
[----:B------:R-:W-:Y:S01]  /*2520*/  IMAD.IADD R13, R13, 0x1, R23 ;  /* 0x000000010d0d7824 */ /* 0x000fe200078e0217 */
[----:B------:R-:W-:Y:S02]  /*2530*/  MOV R14, UR6 ;  /* 0x00000006000e7c02 */ /* 0x000fe40008000f00 */
[----:B------:R-:W-:-:S02]  /*2540*/  MOV R15, UR7 ;  /* 0x00000007000f7c02 */ /* 0x000fc40008000f00 */
[----:B------:R-:W-:-:S04]  /*2550*/  IADD3.X R23, PT, PT, R19, UR15, RZ, P0, !PT ;  /* 0x0000000f13177c10 */ /* 0x000fc800087fe4ff */
[----:B------:R-:W3:Y:S01]  /*2560*/  LDG.E.64.CONSTANT R14, desc[UR10][R14.64+-0x8] ;  /* 0xfffff80a0e0e7981 */ /* 0x000ee2000c1e9b00 */
[----:B--2---:R-:W-:Y:S02]  /*2570*/  IMAD R5, R5, R16, RZ ;  /* 0x0000001005057224 */ /* 0x004fe400078e02ff */
[----:B------:R-:W-:-:S04]  /*2580*/  IMAD.WIDE.U32 R12, R16, R4, R12 ;  /* 0x00000004100c7225 */ /* 0x000fc800078e000c */
[----:B------:R-:W-:Y:S02]  /*2590*/  IMAD R17, R17, R4, R5 ;  /* 0x0000000411117224 */ /* 0x000fe400078e0205 */
[----:B------:R-:W3:Y:S01]  /*25a0*/  LDG.E.64.CONSTANT R4, desc[UR10][R22.64] ;  /* 0x0000000a16047981 */ /* 0x000ee2000c1e9b00 */
[----:B------:R-:W-:Y:S01]  /*25b0*/  IADD3 R16, P0, PT, R22, UR16, RZ ;  /* 0x0000001016107c10 */ /* 0x000fe2000ff1e0ff */
[----:B------:R-:W-:-:S03]  /*25c0*/  IMAD.IADD R13, R13, 0x1, R17 ;  /* 0x000000010d0d7824 */ /* 0x000fc600078e0211 */
[----:B------:R-:W-:Y:S01]  /*25d0*/  IADD3.X R17, PT, PT, R23, UR15, RZ, P0, !PT ;  /* 0x0000000f17117c10 */ /* 0x000fe200087fe4ff */
[----:B---3--:R-:W-:Y:S02]  /*25e0*/  IMAD R19, R5, R14, RZ ;  /* 0x0000000e05137224 */ /* 0x008fe400078e02ff */
[----:B------:R-:W-:-:S04]  /*25f0*/  IMAD.WIDE.U32 R12, R14, R4, R12 ;  /* 0x000000040e0c7225 */ /* 0x000fc800078e000c */
[----:B------:R-:W-:Y:S02]  /*2600*/  IMAD R19, R15, R4, R19 ;  /* 0x000000040f137224 */ /* 0x000fe400078e0213 */
[----:B------:R-:W2:Y:S04]  /*2610*/  LDG.E.64.CONSTANT R14, desc[UR10][R28.64] ;  /* 0x0000000a1c0e7981 */ /* 0x000ea8000c1e9b00 */
[----:B------:R-:W2:Y:S01]  /*2620*/  LDG.E.64.CONSTANT R4, desc[UR10][R16.64] ;  /* 0x0000000a10047981 */ /* 0x000ea2000c1e9b00 */
[----:B------:R-:W-:Y:S02]  /*2630*/  IADD3 R22, P0, PT, R16, UR16, RZ ;  /* 0x0000001010167c10 */ /* 0x000fe4000ff1e0ff */
[----:B------:R-:W-:Y:S01]  /*2640*/  IADD3 R13, PT, PT, R13, R19, RZ ;  /* 0x000000130d0d7210 */ /* 0x000fe20007ffe0ff */
[----:B------:R-:W-:Y:S01]  /*2650*/  IMAD.U32 R19, RZ, RZ, UR7 ;  /* 0x00000007ff137e24 */ /* 0x000fe2000f8e00ff */
[----:B------:R-:W-:-:S02]  /*2660*/  MOV R18, UR6 ;  /* 0x0000000600127c02 */ /* 0x000fc40008000f00 */
[----:B------:R-:W-:-:S04]  /*2670*/  IADD3.X R23, PT, PT, R17, UR15, RZ, P0, !PT ;  /* 0x0000000f11177c10 */ /* 0x000fc800087fe4ff */
[----:B------:R-:W3:Y:S01]  /*2680*/  LDG.E.64.CONSTANT R18, desc[UR10][R18.64+0x8] ;  /* 0x0000080a12127981 */ /* 0x000ee2000c1e9b00 */
[----:B--2---:R-:W-:Y:S02]  /*2690*/  IMAD R5, R5, R14, RZ ;  /* 0x0000000e05057224 */ /* 0x004fe400078e02ff */
[----:B------:R-:W-:-:S04]  /*26a0*/  IMAD.WIDE.U32 R12, R14, R4, R12 ;  /* 0x000000040e0c7225 */ /* 0x000fc800078e000c */
[----:B------:R-:W-:Y:S02]  /*26b0*/  IMAD R15, R15, R4, R5 ;  /* 0x000000040f0f7224 */ /* 0x000fe400078e0205 */
[----:B------:R0:W3:Y:S01]  /*26c0*/  LDG.E.64.CONSTANT R4, desc[UR10][R22.64] ;  /* 0x0000000a16047981 */ /* 0x0000e2000c1e9b00 */
[----:B------:R-:W-:Y:S01]  /*26d0*/  IADD3 R14, P0, PT, R22, UR16, RZ ;  /* 0x00000010160e7c10 */ /* 0x000fe2000ff1e0ff */
[----:B------:R-:W-:Y:S01]  /*26e0*/  IMAD.U32 R17, RZ, RZ, UR7 ;  /* 0x00000007ff117e24 */ /* 0x000fe2000f8e00ff */
[----:B------:R-:W-:Y:S02]  /*26f0*/  IADD3 R13, PT, PT, R13, R15, RZ ;  /* 0x0000000f0d0d7210 */ /* 0x000fe40007ffe0ff */
[----:B------:R-:W-:Y:S02]  /*2700*/  MOV R16, UR6 ;  /* 0x0000000600107c02 */ /* 0x000fe40008000f00 */
[----:B------:R-:W-:Y:S02]  /*2710*/  IADD3.X R15, PT, PT, R23, UR15, RZ, P0, !PT ;  /* 0x0000000f170f7c10 */ /* 0x000fe400087fe4ff */
[----:B0-----:R-:W-:-:S02]  /*2720*/  IADD3 R22, P0, PT, R14, UR16, RZ ;  /* 0x000000100e167c10 */ /* 0x001fc4000ff1e0ff */
[----:B------:R-:W2:Y:S02]  /*2730*/  LDG.E.64.CONSTANT R16, desc[UR10][R16.64+0x10] ;  /* 0x0000100a10107981 */ /* 0x000ea4000c1e9b00 */
[----:B------:R-:W-:-:S06]  /*2740*/  IADD3.X R23, PT, PT, R15, UR15, RZ, P0, !PT ;  /* 0x0000000f0f177c10 */ /* 0x000fcc00087fe4ff */
[----:B------:R-:W4:Y:S01]  /*2750*/  LDG.E.64.CONSTANT R22, desc[UR10][R22.64] ;  /* 0x0000000a16167981 */ /* 0x000f22000c1e9b00 */
[----:B---3--:R-:W-:-:S04]  /*2760*/  IMAD R5, R5, R18, RZ ;  /* 0x0000001205057224 */ /* 0x008fc800078e02ff */
[-C--:B------:R-:W-:Y:S02]  /*2770*/  IMAD R29, R19, R4.reuse, R5 ;  /* 0x00000004131d7224 */ /* 0x080fe400078e0205 */
[----:B------:R-:W-:Y:S02]  /*2780*/  IMAD.WIDE.U32 R4, R18, R4, R12 ;  /* 0x0000000412047225 */ /* 0x000fe400078e000c */
[----:B------:R-:W2:Y:S01]  /*2790*/  LDG.E.64.CONSTANT R18, desc[UR10][R14.64] ;  /* 0x0000000a0e127981 */ /* 0x000ea2000c1e9b00 */
[----:B------:R-:W-:Y:S02]  /*27a0*/  MOV R12, UR6 ;  /* 0x00000006000c7c02 */ /* 0x000fe40008000f00 */
[----:B------:R-:W-:-:S06]  /*27b0*/  MOV R13, UR7 ;  /* 0x00000007000d7c02 */ /* 0x000fcc0008000f00 */
[----:B------:R-:W4:Y:S01]  /*27c0*/  LDG.E.64.CONSTANT R12, desc[UR10][R12.64+0x18] ;  /* 0x0000180a0c0c7981 */ /* 0x000f22000c1e9b00 */
[----:B------:R-:W-:Y:S01]  /*27d0*/  UIADD3 UR8, UP1, UPT, UR8, -0x8, URZ ;  /* 0xfffffff808087890 */ /* 0x000fe2000ff3e0ff */
[----:B------:R-:W-:-:S03]  /*27e0*/  IMAD.IADD R5, R5, 0x1, R29 ;  /* 0x0000000105057824 */ /* 0x000fc600078e021d */
[----:B------:R-:W-:Y:S02]  /*27f0*/  UIADD3.X UR9, UPT, UPT, UR9, -0x1, URZ, UP1, !UPT ;  /* 0xffffffff09097890 */ /* 0x000fe40008ffe4ff */
[----:B------:R-:W-:-:S04]  /*2800*/  UISETP.NE.U32.AND UP1, UPT, UR8, URZ, UPT ;  /* 0x000000ff0800728c */ /* 0x000fc8000bf25070 */
[----:B------:R-:W-:Y:S02]  /*2810*/  UISETP.NE.AND.EX UP1, UPT, UR9, URZ, UPT, UP1 ;  /* 0x000000ff0900728c */ /* 0x000fe4000bf25310 */
[----:B------:R-:W-:-:S04]  /*2820*/  UIADD3 UR6, UP2, UPT, UR6, 0x40, URZ ;  /* 0x0000004006067890 */ /* 0x000fc8000ff5e0ff */
[----:B------:R-:W-:Y:S01]  /*2830*/  UIADD3.X UR7, UPT, UPT, URZ, UR7, URZ, UP2, !UPT ;  /* 0x00000007ff077290 */ /* 0x000fe200097fe4ff */
[----:B--2---:R-:W-:Y:S02]  /*2840*/  IMAD R19, R19, R16, RZ ;  /* 0x0000001013137224 */ /* 0x004fe400078e02ff */
[----:B------:R-:W-:-:S04]  /*2850*/  IMAD.WIDE.U32 R4, R16, R18, R4 ;  /* 0x0000001210047225 */ /* 0x000fc800078e0004 */
[----:B------:R-:W-:Y:S01]  /*2860*/  IMAD R19, R17, R18, R19 ;  /* 0x0000001211137224 */ /* 0x000fe200078e0213 */
[----:B------:R-:W-:Y:S01]  /*2870*/  MOV R17, UR18 ;  /* 0x0000001200117c02 */ /* 0x000fe20008000f00 */
[----:B----4-:R-:W-:-:S03]  /*2880*/  IMAD R15, R23, R12, RZ ;  /* 0x0000000c170f7224 */ /* 0x010fc600078e02ff */
[----:B------:R-:W-:Y:S01]  /*2890*/  IADD3 R5, PT, PT, R5, R19, RZ ;  /* 0x0000001305057210 */ /* 0x000fe20007ffe0ff */
[----:B------:R-:W-:Y:S01]  /*28a0*/  IMAD R15, R13, R22, R15 ;  /* 0x000000160d0f7224 */ /* 0x000fe200078e020f */
[----:B------:R-:W-:Y:S01]  /*28b0*/  LEA R24, P0, R17, R24, 0x6 ;  /* 0x0000001811187211 */ /* 0x000fe200078030ff */
[----:B------:R-:W-:-:S03]  /*28c0*/  IMAD.WIDE.U32 R4, R12, R22, R4 ;  /* 0x000000160c047225 */ /* 0x000fc600078e0004 */
[----:B------:R-:W-:Y:S01]  /*28d0*/  IADD3.X R25, PT, PT, R25, UR19, RZ, P0, !PT ;  /* 0x0000001319197c10 */ /* 0x000fe200087fe4ff */
[----:B------:R-:W-:Y:S01]  /*28e0*/  IMAD.IADD R5, R5, 0x1, R15 ;  /* 0x0000000105057824 */ /* 0x000fe200078e020f */
[----:B------:R-:W-:Y:S07]  /*28f0*/  BRA.U UP1, `(.L_x_663) ;  /* 0xfffffff901a87547 */ /* 0x000fee000b83ffff */
.L_x_662:
        /* <DEDUP_REMOVED lines=14> */
[----:B------:R-:W-:Y:S02]  /*29e0*/  UIMAD.WIDE.U32 UR18, UR16, 0x8, URZ ;  /* 0x00000008101278a5 */ /* 0x000fe4000f8e00ff */
[----:B-1----:R-:W-:Y:S02]  /*29f0*/  ULEA UR6, UP1, UR4, UR8, 0x3 ;  /* 0x0000000804067291 */ /* 0x002fe4000f8218ff */
[----:B------:R-:W-:Y:S02]  /*2a00*/  UIMAD UR8, UR4, UR17, UR7 ;  /* 0x00000011040872a4 */ /* 0x000fe4000f8e0207 */
[----:B------:R-:W-:Y:S01]  /*2a10*/  ULEA.HI.X UR7, UR4, UR9, UR5, 0x3, UP1 ;  /* 0x0000000904077291 */ /* 0x000fe200088f1c05 */
[----:B--2---:R-:W-:Y:S02]  /*2a20*/  LEA R28, P0, R12, UR20, 0x3 ;  /* 0x000000140c1c7c11 */ /* 0x004fe4000f8018ff */
[----:B------:R-:W-:Y:S01]  /*2a30*/  MOV R24, UR6 ;  /* 0x0000000600187c02 */ /* 0x000fe20008000f00 */
[----:B------:R-:W-:Y:S01]  /*2a40*/  VIADD R13, R13, UR8 ;  /* 0x000000080d0d7c36 */ /* 0x000fe20008000000 */
[----:B------:R-:W-:Y:S01]  /*2a50*/  USHF.L.U32 UR8, UR17, 0x3, URZ ;  /* 0x0000000311087899 */ /* 0x000fe200080006ff */
[----:B------:R-:W-:-:S03]  /*2a60*/  MOV R25, UR7 ;  /* 0x0000000700197c02 */ /* 0x000fc60008000f00 */
[----:B------:R-:W-:Y:S01]  /*2a70*/  LEA.HI.X R29, R12, UR21, R13, 0x3, P0 ;  /* 0x000000150c1d7c11 */ /* 0x000fe200080f1c0d */
[----:B------:R-:W-:Y:S01]  /*2a80*/  UIADD3 UR8, UPT, UPT, UR19, UR8, URZ ;  /* 0x0000000813087290 */ /* 0x000fe2000fffe0ff */
[----:B------:R-:W-:Y:S01]  /*2a90*/  IADD3 R12, P0, PT, R28, UR18, RZ ;  /* 0x000000121c0c7c10 */ /* 0x000fe2000ff1e0ff */
[----:B------:R-:W2:Y:S04]  /*2aa0*/  LDG.E.64.CONSTANT R22, desc[UR10][R24.64] ;  /* 0x0000000a18167981 */ /* 0x000ea8000c1e9b00 */
[----:B------:R-:W2:Y:S01]  /*2ab0*/  LDG.E.64.CONSTANT R18, desc[UR10][R28.64] ;  /* 0x0000000a1c127981 */ /* 0x000ea2000c1e9b00 */
[----:B------:R-:W-:-:S03]  /*2ac0*/  IADD3.X R13, PT, PT, R29, UR8, RZ, P0, !PT ;  /* 0x000000081d0d7c10 */ /* 0x000fc600087fe4ff */
[----:B------:R-:W3:Y:S04]  /*2ad0*/  LDG.E.64.CONSTANT R16, desc[UR10][R24.64+0x8] ;  /* 0x0000080a18107981 */ /* 0x000ee8000c1e9b00 */
[----:B------:R-:W3:Y:S04]  /*2ae0*/  LDG.E.64.CONSTANT R14, desc[UR10][R12.64] ;  /* 0x0000000a0c0e7981 */ /* 0x000ee8000c1e9b00 */
[----:B------:R-:W4:Y:S01]  /*2af0*/  LDG.E.64.CONSTANT R28, desc[UR10][R24.64+0x18] ;  /* 0x0000180a181c7981 */ /* 0x000f22000c1e9b00 */
[----:B--2---:R-:W-:Y:S02]  /*2b00*/  IMAD R19, R19, R22, RZ ;  /* 0x0000001613137224 */ /* 0x004fe400078e02ff */
[----:B------:R-:W-:-:S04]  /*2b10*/  IMAD.WIDE.U32 R4, R22, R18, R4 ;  /* 0x0000001216047225 */ /* 0x000fc800078e0004 */
[----:B------:R-:W-:Y:S01]  /*2b20*/  IMAD R19, R23, R18, R19 ;  /* 0x0000001217137224 */ /* 0x000fe200078e0213 */
[----:B------:R-:W-:Y:S01]  /*2b30*/  IADD3 R18, P0, PT, R12, UR18, RZ ;  /* 0x000000120c127c10 */ /* 0x000fe2000ff1e0ff */
[----:B---3--:R-:W-:Y:S01]  /*2b40*/  IMAD R15, R15, R16, RZ ;  /* 0x000000100f0f7224 */ /* 0x008fe200078e02ff */
[----:B------:R-:W2:Y:S01]  /*2b50*/  LDG.E.64.CONSTANT R22, desc[UR10][R24.64+0x10] ;  /* 0x0000100a18167981 */ /* 0x000ea2000c1e9b00 */
[----:B------:R-:W-:Y:S01]  /*2b60*/  IMAD.IADD R5, R5, 0x1, R19 ;  /* 0x0000000105057824 */ /* 0x000fe200078e0213 */
[----:B------:R-:W-:Y:S01]  /*2b70*/  IADD3.X R19, PT, PT, R13, UR8, RZ, P0, !PT ;  /* 0x000000080d137c10 */ /* 0x000fe200087fe4ff */
[-C--:B------:R-:W-:Y:S02]  /*2b80*/  IMAD R15, R17, R14.reuse, R15 ;  /* 0x0000000e110f7224 */ /* 0x080fe400078e020f */
[----:B------:R-:W-:Y:S01]  /*2b90*/  IMAD.WIDE.U32 R16, R16, R14, R4 ;  /* 0x0000000e10107225 */ /* 0x000fe200078e0004 */
[----:B------:R-:W-:Y:S01]  /*2ba0*/  IADD3 R4, P0, PT, R18, UR18, RZ ;  /* 0x0000001212047c10 */ /* 0x000fe2000ff1e0ff */
[----:B------:R-:W2:Y:S03]  /*2bb0*/  LDG.E.64.CONSTANT R12, desc[UR10][R18.64] ;  /* 0x0000000a120c7981 */ /* 0x000ea6000c1e9b00 */
[----:B------:R-:W-:-:S06]  /*2bc0*/  IADD3.X R5, PT, PT, R19, UR8, RZ, P0, !PT ;  /* 0x0000000813057c10 */ /* 0x000fcc00087fe4ff */
[----:B------:R-:W4:Y:S01]  /*2bd0*/  LDG.E.64.CONSTANT R4, desc[UR10][R4.64] ;  /* 0x0000000a04047981 */ /* 0x000f22000c1e9b00 */
[----:B------:R-:W-:Y:S01]  /*2be0*/  IADD3 R17, PT, PT, R17, R15, RZ ;  /* 0x0000000f11117210 */ /* 0x000fe20007ffe0ff */
[----:B------:R-:W-:-:S04]  /*2bf0*/  UIADD3 UR4, UP1, UPT, UR4, 0x4, URZ ;  /* 0x0000000404047890 */ /* 0x000fc8000ff3e0ff */
[----:B------:R-:W-:Y:S01]  /*2c00*/  UIADD3.X UR5, UPT, UPT, URZ, UR5, URZ, UP1, !UPT ;  /* 0x00000005ff057290 */ /* 0x000fe20008ffe4ff */
[----:B--2---:R-:W-:-:S04]  /*2c10*/  IMAD R13, R13, R22, RZ ;  /* 0x000000160d0d7224 */ /* 0x004fc800078e02ff */
[-C--:B------:R-:W-:Y:S02]  /*2c20*/  IMAD R15, R23, R12.reuse, R13 ;  /* 0x0000000c170f7224 */ /* 0x080fe400078e020d */
[----:B------:R-:W-:-:S04]  /*2c30*/  IMAD.WIDE.U32 R12, R22, R12, R16 ;  /* 0x0000000c160c7225 */ /* 0x000fc800078e0010 */
[----:B----4-:R-:W-:Y:S01]  /*2c40*/  IMAD R17, R5, R28, RZ ;  /* 0x0000001c05117224 */ /* 0x010fe200078e02ff */
[----:B------:R-:W-:-:S03]  /*2c50*/  IADD3 R13, PT, PT, R13, R15, RZ ;  /* 0x0000000f0d0d7210 */ /* 0x000fc60007ffe0ff */
[-C--:B------:R-:W-:Y:S02]  /*2c60*/  IMAD R17, R29, R4.reuse, R17 ;  /* 0x000000041d117224 */ /* 0x080fe400078e0211 */
[----:B------:R-:W-:-:S04]  /*2c70*/  IMAD.WIDE.U32 R4, R28, R4, R12 ;  /* 0x000000041c047225 */ /* 0x000fc800078e000c */
[----:B------:R-:W-:-:S07]  /*2c80*/  IMAD.IADD R5, R5, 0x1, R17 ;  /* 0x0000000105057824 */ /* 0x000fce00078e0211 */
.L_x_664:
        /* <DEDUP_REMOVED lines=15> */
[----:B------:R-:W-:Y:S01]  /*2d80*/  IMAD.U32 R24, RZ, RZ, UR17 ;  /* 0x00000011ff187e24 */ /* 0x000fe2000f8e00ff */
[----:B------:R-:W-:Y:S01]  /*2d90*/  MOV R25, UR16 ;  /* 0x0000001000197c02 */ /* 0x000fe20008000f00 */
[----:B------:R-:W-:Y:S02]  /*2da0*/  UIMAD UR8, UR5, UR16, URZ ;  /* 0x00000010050872a4 */ /* 0x000fe4000f8e02ff */
[----:B------:R-:W-:-:S02]  /*2db0*/  IMAD.WIDE.U32 R12, R15, UR16, R12 ;  /* 0x000000100f0c7c25 */ /* 0x000fc4000f8e000c */
[----:B------:R-:W-:Y:S02]  /*2dc0*/  UIMAD UR8, UR4, UR17, UR8 ;  /* 0x00000011040872a4 */ /* 0x000fe4000f8e0208 */
[----:B-1----:R-:W-:-:S04]  /*2dd0*/  ULEA UR6, UP1, UR4, UR6, 0x3 ;  /* 0x0000000604067291 */ /* 0x002fc8000f8218ff */
[----:B------:R-:W-:Y:S01]  /*2de0*/  IADD3 R13, PT, PT, R13, UR8, RZ ;  /* 0x000000080d0d7c10 */ /* 0x000fe2000fffe0ff */
[----:B------:R-:W-:Y:S01]  /*2df0*/  ULEA.HI.X UR7, UR4, UR7, UR5, 0x3, UP1 ;  /* 0x0000000704077291 */ /* 0x000fe200088f1c05 */
[----:B--2---:R-:W-:Y:S01]  /*2e00*/  LEA R14, P0, R12, UR14, 0x3 ;  /* 0x0000000e0c0e7c11 */ /* 0x004fe2000f8018ff */
[----:B------:R-:W-:-:S03]  /*2e10*/  IMAD.U32 R18, RZ, RZ, UR6 ;  /* 0x00000006ff127e24 */ /* 0x000fc6000f8e00ff */
[----:B------:R-:W-:Y:S02]  /*2e20*/  LEA.HI.X R15, R12, UR15, R13, 0x3, P0 ;  /* 0x0000000f0c0f7c11 */ /* 0x000fe400080f1c0d */
[----:B------:R-:W-:Y:S02]  /*2e30*/  MOV R19, UR7 ;  /* 0x0000000700137c02 */ /* 0x000fe40008000f00 */
[----:B------:R-:W-:Y:S01]  /*2e40*/  LEA R22, P0, R23, R14, 0x3 ;  /* 0x0000000e17167211 */ /* 0x000fe200078018ff */
[----:B------:R-:W2:Y:S04]  /*2e50*/  LDG.E.64.CONSTANT R12, desc[UR10][R14.64] ;  /* 0x0000000a0e0c7981 */ /* 0x000ea8000c1e9b00 */
[----:B------:R-:W2:Y:S01]  /*2e60*/  LDG.E.64.CONSTANT R16, desc[UR10][R18.64] ;  /* 0x0000000a12107981 */ /* 0x000ea2000c1e9b00 */
[----:B------:R-:W-:-:S03]  /*2e70*/  LEA.HI.X R23, R25, R15, R24, 0x3, P0 ;  /* 0x0000000f19177211 */ /* 0x000fc600000f1c18 */
        /* <DEDUP_REMOVED lines=12> */
.L_x_665:
        /* <DEDUP_REMOVED lines=21> */
.L_x_661:
[----:B0-----:R-:W-:Y:S05]  /*3090*/  BSYNC.RECONVERGENT B0 ;  /* 0x0000000000007941 */ /* 0x001fea0003800200 */
.L_x_660:
        /* <DEDUP_REMOVED lines=13> */
[----:B------:R-:W-:Y:S01]  /*3170*/  UISETP.NE.U32.AND UP0, UPT, UR20, URZ, UPT ;  /* 0x000000ff1400728c */ /* 0x000fe2000bf05070 */
[----:B------:R-:W-:-:S03]  /*3180*/  IMAD.WIDE.U32 R8, R10, UR6, RZ ;  /* 0x000000060a087c25 */ /* 0x000fc6000f8e00ff */
[----:B------:R-:W-:Y:S01]  /*3190*/  UISETP.NE.AND.EX UP0, UPT, URZ, URZ, UPT, UP0 ;  /* 0x000000ffff00728c */ /* 0x000fe2000bf05300 */
[----:B------:R-:W-:-:S05]  /*31a0*/  IMAD R3, R10, UR7, R3 ;  /* 0x000000070a037c24 */ /* 0x000fca000f8e0203 */
        /* <DEDUP_REMOVED lines=16> */
.L_x_668:
[----:B------:R-:W-:Y:S01]  /*32b0*/  MOV R16, UR6 ;  /* 0x0000000600107c02 */ /* 0x000fe20008000f00 */
[----:B------:R-:W-:Y:S01]  /*32c0*/  IMAD.U32 R17, RZ, RZ, UR7 ;  /* 0x00000007ff117e24 */ /* 0x000fe2000f8e00ff */
[----:B------:R-:W2:Y:S01]  /*32d0*/  LDG.E.64.CONSTANT R18, desc[UR10][R2.64] ;  /* 0x0000000a02127981 */ /* 0x000ea2000c1e9b00 */
[----:B------:R-:W-:-:S04]  /*32e0*/  IADD3 R22, P0, PT, R2, UR15, RZ ;  /* 0x0000000f02167c10 */ /* 0x000fc8000ff1e0ff */
[----:B------:R-:W2:Y:S01]  /*32f0*/  LDG.E.64.CONSTANT R16, desc[UR10][R16.64+-0x20] ;  /* 0xffffe00a10107981 */ /* 0x000ea2000c1e9b00 */
[----:B------:R-:W-:Y:S02]  /*3300*/  MOV R12, UR6 ;  /* 0x00000006000c7c02 */ /* 0x000fe40008000f00 */
[----:B------:R-:W-:Y:S02]  /*3310*/  MOV R13, UR7 ;  /* 0x00000007000d7c02 */ /* 0x000fe40008000f00 */
[----:B------:R-:W-:-:S04]  /*3320*/  IADD3.X R23, PT, PT, R3, UR12, RZ, P0, !PT ;  /* 0x0000000c03177c10 */ /* 0x000fc800087fe4ff */
[----:B------:R-:W3:Y:S04]  /*3330*/  LDG.E.64.CONSTANT R12, desc[UR10][R12.64+-0x18] ;  /* 0xffffe80a0c0c7981 */ /* 0x000ee8000c1e9b00 */
[----:B------:R0:W3:Y:S01]  /*3340*/  LDG.E.64.CONSTANT R14, desc[UR10][R22.64] ;  /* 0x0000000a160e7981 */ /* 0x0000e2000c1e9b00 */
[----:B------:R-:W-:-:S04]  /*3350*/  IADD3 R24, P0, PT, R22, UR15, RZ ;  /* 0x0000000f16187c10 */ /* 0x000fc8000ff1e0ff */
[----:B------:R-:W-:Y:S02]  /*3360*/  IADD3.X R25, PT, PT, R23, UR12, RZ, P0, !PT ;  /* 0x0000000c17197c10 */ /* 0x000fe400087fe4ff */
[----:B0-----:R-:W-:-:S04]  /*3370*/  IADD3 R22, P0, PT, R24, UR15, RZ ;  /* 0x0000000f18167c10 */ /* 0x001fc8000ff1e0ff */
[----:B------:R-:W-:Y:S01]  /*3380*/  IADD3.X R23, PT, PT, R25, UR12, RZ, P0, !PT ;  /* 0x0000000c19177c10 */ /* 0x000fe200087fe4ff */
[----:B--2---:R-:W-:Y:S02]  /*3390*/  IMAD R19, R19, R16, RZ ;  /* 0x0000001013137224 */ /* 0x004fe400078e02ff */
[----:B------:R-:W-:-:S04]  /*33a0*/  IMAD.WIDE.U32 R20, R16, R18, R20 ;  /* 0x0000001210147225 */ /* 0x000fc800078e0014 */
[----:B------:R-:W-:Y:S01]  /*33b0*/  IMAD R29, R17, R18, R19 ;  /* 0x00000012111d7224 */ /* 0x000fe200078e0213 */
[----:B------:R-:W-:Y:S01]  /*33c0*/  MOV R17, UR7 ;  /* 0x0000000700117c02 */ /* 0x000fe20008000f00 */
[----:B------:R-:W-:Y:S01]  /*33d0*/  IMAD.U32 R16, RZ, RZ, UR6 ;  /* 0x00000006ff107e24 */ /* 0x000fe2000f8e00ff */
[----:B------:R-:W2:Y:S02]  /*33e0*/  LDG.E.64.CONSTANT R18, desc[UR10][R24.64] ;  /* 0x0000000a18127981 */ /* 0x000ea4000c1e9b00 */
[----:B------:R-:W-:Y:S01]  /*33f0*/  IADD3 R21, PT, PT, R21, R29, RZ ;  /* 0x0000001d15157210 */ /* 0x000fe20007ffe0ff */
[----:B---3--:R-:W-:Y:S02]  /*3400*/  IMAD R15, R15, R12, RZ ;  /* 0x0000000c0f0f7224 */ /* 0x008fe400078e02ff */
[----:B------:R-:W2:Y:S01]  /*3410*/  LDG.E.64.CONSTANT R16, desc[UR10][R16.64+-0x10] ;  /* 0xfffff00a10107981 */ /* 0x000ea2000c1e9b00 */
[----:B------:R-:W-:-:S03]  /*3420*/  IMAD.WIDE.U32 R20, R12, R14, R20 ;  /* 0x0000000e0c147225 */ /* 0x000fc600078e0014 */
[----:B------:R-:W3:Y:S01]  /*3430*/  LDG.E.64.CONSTANT R28, desc[UR10][R22.64] ;  /* 0x0000000a161c7981 */ /* 0x000ee2000c1e9b00 */
[----:B------:R-:W-:Y:S01]  /*3440*/  IMAD R13, R13, R14, R15 ;  /* 0x0000000e0d0d7224 */ /* 0x000fe200078e020f */
[----:B------:R-:W-:Y:S01]  /*3450*/  MOV R15, UR7 ;  /* 0x00000007000f7c02 */ /* 0x000fe20008000f00 */
[----:B------:R-:W-:-:S06]  /*3460*/  IMAD.U32 R14, RZ, RZ, UR6 ;  /* 0x00000006ff0e7e24 */ /* 0x000fcc000f8e00ff */
[----:B------:R-:W3:Y:S01]  /*3470*/  LDG.E.64.CONSTANT R14, desc[UR10][R14.64+-0x8] ;  /* 0xfffff80a0e0e7981 */ /* 0x000ee2000c1e9b00 */
[----:B------:R-:W-:Y:S02]  /*3480*/  IADD3 R21, PT, PT, R21, R13, RZ ;  /* 0x0000000d15157210 */ /* 0x000fe40007ffe0ff */
[----:B------:R-:W-:Y:S01]  /*3490*/  IADD3 R12, P0, PT, R22, UR15, RZ ;  /* 0x0000000f160c7c10 */ /* 0x000fe2000ff1e0ff */
[----:B--2---:R-:W-:Y:S01]  /*34a0*/  IMAD R13, R19, R16, RZ ;  /* 0x00000010130d7224 */ /* 0x004fe200078e02ff */
[----:B------:R-:W-:Y:S01]  /*34b0*/  MOV R19, UR7 ;  /* 0x0000000700137c02 */ /* 0x000fe20008000f00 */
[----:B------:R-:W-:-:S04]  /*34c0*/  IMAD.WIDE.U32 R20, R16, R18, R20 ;  /* 0x0000001210147225 */ /* 0x000fc800078e0014 */
[----:B------:R-:W-:Y:S01]  /*34d0*/  IMAD R17, R17, R18, R13 ;  /* 0x0000001211117224 */ /* 0x000fe200078e020d */
[----:B------:R-:W-:Y:S01]  /*34e0*/  IADD3.X R13, PT, PT, R23, UR12, RZ, P0, !PT ;  /* 0x0000000c170d7c10 */ /* 0x000fe200087fe4ff */
[----:B------:R-:W-:-:S03]  /*34f0*/  IMAD.U32 R18, RZ, RZ, UR6 ;  /* 0x00000006ff127e24 */ /* 0x000fc6000f8e00ff */
[----:B------:R-:W-:Y:S01]  /*3500*/  IADD3 R21, PT, PT, R21, R17, RZ ;  /* 0x0000001115157210 */ /* 0x000fe20007ffe0ff */
[----:B------:R-:W2:Y:S01]  /*3510*/  LDG.E.64.CONSTANT R24, desc[UR10][R12.64] ;  /* 0x0000000a0c187981 */ /* 0x000ea2000c1e9b00 */
[----:B---3--:R-:W-:-:S03]  /*3520*/  IMAD R17, R29, R14, RZ ;  /* 0x0000000e1d117224 */ /* 0x008fc600078e02ff */
[----:B------:R-:W2:Y:S01]  /*3530*/  LDG.E.64.CONSTANT R18, desc[UR10][R18.64] ;  /* 0x0000000a12127981 */ /* 0x000ea2000c1e9b00 */
[----:B------:R-:W-:Y:S01]  /*3540*/  IADD3 R16, P0, PT, R12, UR15, RZ ;  /* 0x0000000f0c107c10 */ /* 0x000fe2000ff1e0ff */
[-C--:B------:R-:W-:Y:S02]  /*3550*/  IMAD R15, R15, R28.reuse, R17 ;  /* 0x0000001c0f0f7224 */ /* 0x080fe400078e0211 */
[----:B------:R-:W-:Y:S01]  /*3560*/  IMAD.WIDE.U32 R28, R14, R28, R20 ;  /* 0x0000001c0e1c7225 */ /* 0x000fe200078e0014 */
[----:B------:R-:W-:Y:S02]  /*3570*/  MOV R21, UR7 ;  /* 0x0000000700157c02 */ /* 0x000fe40008000f00 */
[----:B------:R-:W-:Y:S01]  /*3580*/  IADD3.X R17, PT, PT, R13, UR12, RZ, P0, !PT ;  /* 0x0000000c0d117c10 */ /* 0x000fe200087fe4ff */
[----:B------:R-:W-:-:S04]  /*3590*/  IMAD.U32 R20, RZ, RZ, UR6 ;  /* 0x00000006ff147e24 */ /* 0x000fc8000f8e00ff */
[----:B------:R-:W3:Y:S04]  /*35a0*/  LDG.E.64.CONSTANT R22, desc[UR10][R16.64] ;  /* 0x0000000a10167981 */ /* 0x000ee8000c1e9b00 */
[----:B------:R-:W3:Y:S01]  /*35b0*/  LDG.E.64.CONSTANT R20, desc[UR10][R20.64+0x8] ;  /* 0x0000080a14147981 */ /* 0x000ee2000c1e9b00 */
[----:B------:R-:W-:Y:S01]  /*35c0*/  IADD3 R29, PT, PT, R29, R15, RZ ;  /* 0x0000000f1d1d7210 */ /* 0x000fe20007ffe0ff */
[----:B--2---:R-:W-:Y:S02]  /*35d0*/  IMAD R13, R25, R18, RZ ;  /* 0x00000012190d7224 */ /* 0x004fe400078e02ff */
[----:B------:R-:W-:-:S04]  /*35e0*/  IMAD.WIDE.U32 R28, R18, R24, R28 ;  /* 0x00000018121c7225 */ /* 0x000fc800078e001c */
[----:B------:R-:W-:Y:S01]  /*35f0*/  IMAD R12, R19, R24, R13 ;  /* 0x00000018130c7224 */ /* 0x000fe200078e020d */
[----:B------:R-:W-:Y:S02]  /*3600*/  IADD3 R24, P0, PT, R16, UR15, RZ ;  /* 0x0000000f10187c10 */ /* 0x000fe4000ff1e0ff */
[----:B------:R-:W-:Y:S02]  /*3610*/  MOV R18, UR6 ;  /* 0x0000000600127c02 */ /* 0x000fe40008000f00 */
[----:B------:R-:W-:Y:S02]  /*3620*/  MOV R19, UR7 ;  /* 0x0000000700137c02 */ /* 0x000fe40008000f00 */
[----:B------:R-:W-:Y:S01]  /*3630*/  IADD3.X R25, PT, PT, R17, UR12, RZ, P0, !PT ;  /* 0x0000000c11197c10 */ /* 0x000fe200087fe4ff */
[----:B------:R-:W-:Y:S02]  /*3640*/  IMAD.IADD R13, R29, 0x1, R12 ;  /* 0x000000011d0d7824 */ /* 0x000fe400078e020c */
[----:B---3--:R-:W-:Y:S01]  /*3650*/  IMAD R15, R23, R20, RZ ;  /* 0x00000014170f7224 */ /* 0x008fe200078e02ff */
[----:B------:R-:W2:Y:S01]  /*3660*/  LDG.E.64.CONSTANT R18, desc[UR10][R18.64+0x10] ;  /* 0x0000100a12127981 */ /* 0x000ea2000c1e9b00 */
[----:B------:R-:W-:Y:S01]  /*3670*/  IMAD.MOV.U32 R12, RZ, RZ, R28 ;  /* 0x000000ffff0c7224 */ /* 0x000fe200078e001c */
[----:B------:R-:W-:-:S02]  /*3680*/  IADD3 R14, P0, PT, R24, UR15, RZ ;  /* 0x0000000f180e7c10 */ /* 0x000fc4000ff1e0ff */
[----:B------:R-:W2:Y:S01]  /*3690*/  LDG.E.64.CONSTANT R16, desc[UR10][R24.64] ;  /* 0x0000000a18107981 */ /* 0x000ea2000c1e9b00 */
[-C--:B------:R-:W-:Y:S01]  /*36a0*/  IMAD R21, R21, R22.reuse, R15 ;  /* 0x0000001615157224 */ /* 0x080fe200078e020f */
[----:B------:R-:W-:Y:S01]  /*36b0*/  IADD3.X R15, PT, PT, R25, UR12, RZ, P0, !PT ;  /* 0x0000000c190f7c10 */ /* 0x000fe200087fe4ff */
[----:B------:R-:W-:Y:S01]  /*36c0*/  IMAD.WIDE.U32 R22, R20, R22, R12 ;  /* 0x0000001614167225 */ /* 0x000fe200078e000c */
[----:B------:R-:W-:Y:S02]  /*36d0*/  MOV R12, UR6 ;  /* 0x00000006000c7c02 */ /* 0x000fe40008000f00 */
[----:B------:R-:W-:Y:S02]  /*36e0*/  MOV R13, UR7 ;  /* 0x00000007000d7c02 */ /* 0x000fe40008000f00 */
[----:B------:R-:W3:Y:S04]  /*36f0*/  LDG.E.64.CONSTANT R14, desc[UR10][R14.64] ;  /* 0x0000000a0e0e7981 */ /* 0x000ee8000c1e9b00 */
[----:B------:R-:W3:Y:S01]  /*3700*/  LDG.E.64.CONSTANT R12, desc[UR10][R12.64+0x18] ;  /* 0x0000180a0c0c7981 */ /* 0x000ee2000c1e9b00 */
[----:B------:R-:W-:Y:S01]  /*3710*/  UIADD3 UR8, UP1, UPT, UR8, -0x8, URZ ;  /* 0xfffffff808087890 */ /* 0x000fe2000ff3e0ff */
[----:B------:R-:W-:-:S03]  /*3720*/  IMAD.IADD R23, R23, 0x1, R21 ;  /* 0x0000000117177824 */ /* 0x000fc600078e0215 */
[----:B------:R-:W-:Y:S02]  /*3730*/  UIADD3.X UR9, UPT, UPT, UR9, -0x1, URZ, UP1, !UPT ;  /* 0xffffffff09097890 */ /* 0x000fe40008ffe4ff */
[----:B------:R-:W-:-:S04]  /*3740*/  UISETP.NE.U32.AND UP1, UPT, UR8, URZ, UPT ;  /* 0x000000ff0800728c */ /* 0x000fc8000bf25070 */
[----:B------:R-:W-:Y:S02]  /*3750*/  UISETP.NE.AND.EX UP1, UPT, UR9, URZ, UPT, UP1 ;  /* 0x000000ff0900728c */ /* 0x000fe4000bf25310 */
[----:B------:R-:W-:-:S04]  /*3760*/  UIADD3 UR6, UP2, UPT, UR6, 0x40, URZ ;  /* 0x0000004006067890 */ /* 0x000fc8000ff5e0ff */
[----:B------:R-:W-:Y:S01]  /*3770*/  UIADD3.X UR7, UPT, UPT, URZ, UR7, URZ, UP2, !UPT ;  /* 0x00000007ff077290 */ /* 0x000fe200097fe4ff */
[----:B--2---:R-:W-:-:S04]  /*3780*/  IMAD R17, R17, R18, RZ ;  /* 0x0000001211117224 */ /* 0x004fc800078e02ff */
[-C--:B------:R-:W-:Y:S02]  /*3790*/  IMAD R19, R19, R16.reuse, R17 ;  /* 0x0000001013137224 */ /* 0x080fe400078e0211 */
[----:B------:R-:W-:-:S05]  /*37a0*/  IMAD.WIDE.U32 R16, R18, R16, R22 ;  /* 0x0000001012107225 */ /* 0x000fca00078e0016 */
[----:B------:R-:W-:Y:S01]  /*37b0*/  IADD3 R17, PT, PT, R17, R19, RZ ;  /* 0x0000001311117210 */ /* 0x000fe20007ffe0ff */
[----:B---3--:R-:W-:Y:S01]  /*37c0*/  IMAD R19, R15, R12, RZ ;  /* 0x0000000c0f137224 */ /* 0x008fe200078e02ff */
[----:B------:R-:W-:-:S03]  /*37d0*/  MOV R15, UR18 ;  /* 0x00000012000f7c02 */ /* 0x000fc60008000f00 */
[----:B------:R-:W-:Y:S01]  /*37e0*/  IMAD R19, R13, R14, R19 ;  /* 0x0000000e0d137224 */ /* 0x000fe200078e0213 */
[----:B------:R-:W-:Y:S01]  /*37f0*/  LEA R2, P0, R15, R2, 0x6 ;  /* 0x000000020f027211 */ /* 0x000fe200078030ff */
[----:B------:R-:W-:-:S03]  /*3800*/  IMAD.WIDE.U32 R20, R12, R14, R16 ;  /* 0x0000000e0c147225 */ /* 0x000fc600078e0010 */
[----:B------:R-:W-:Y:S01]  /*3810*/  IADD3.X R3, PT, PT, R3, UR19, RZ, P0, !PT ;  /* 0x0000001303037c10 */ /* 0x000fe200087fe4ff */
[----:B------:R-:W-:Y:S01]  /*3820*/  IMAD.IADD R21, R21, 0x1, R19 ;  /* 0x0000000115157824 */ /* 0x000fe200078e0213 */
[----:B------:R-:W-:Y:S07]  /*3830*/  BRA.U UP1, `(.L_x_668) ;  /* 0xfffffff9019c7547 */ /* 0x000fee000b83ffff */
.L_x_667:
        /* <DEDUP_REMOVED lines=25> */
[----:B------:R-:W-:Y:S01]  /*39d0*/  USHF.L.U32 UR6, UR17, 0x3, URZ ;  /* 0x0000000311067899 */ /* 0x000fe200080006ff */
[----:B------:R-:W3:Y:S03]  /*39e0*/  LDG.E.64.CONSTANT R2, desc[UR10][R22.64+0x8] ;  /* 0x0000080a16027981 */ /* 0x000ee6000c1e9b00 */
[----:B------:R-:W-:Y:S01]  /*39f0*/  UIADD3 UR6, UPT, UPT, UR9, UR6, URZ ;  /* 0x0000000609067290 */ /* 0x000fe2000fffe0ff */
[----:B------:R-:W-:-:S05]  /*3a00*/  IADD3 R24, P0, PT, R28, UR8, RZ ;  /* 0x000000081c187c10 */ /* 0x000fca000ff1e0ff */
[----:B------:R-:W-:Y:S02]  /*3a10*/  IADD3.X R25, PT, PT, R29, UR6, RZ, P0, !PT ;  /* 0x000000061d197c10 */ /* 0x000fe400087fe4ff */
[----:B------:R-:W-:Y:S01]  /*3a20*/  IADD3 R14, P0, PT, R24, UR8, RZ ;  /* 0x00000008180e7c10 */ /* 0x000fe2000ff1e0ff */
[----:B------:R-:W4:Y:S04]  /*3a30*/  LDG.E.64.CONSTANT R28, desc[UR10][R22.64+0x10] ;  /* 0x0000100a161c7981 */ /* 0x000f28000c1e9b00 */
[----:B------:R0:W3:Y:S01]  /*3a40*/  LDG.E.64.CONSTANT R12, desc[UR10][R24.64] ;  /* 0x0000000a180c7981 */ /* 0x0000e2000c1e9b00 */
[----:B------:R-:W-:-:S03]  /*3a50*/  IADD3.X R15, PT, PT, R25, UR6, RZ, P0, !PT ;  /* 0x00000006190f7c10 */ /* 0x000fc600087fe4ff */
[----:B------:R-:W5:Y:S01]  /*3a60*/  LDG.E.64.CONSTANT R22, desc[UR10][R22.64+0x18] ;  /* 0x0000180a16167981 */ /* 0x000f62000c1e9b00 */
[----:B--2---:R-:W-:Y:S02]  /*3a70*/  IMAD R17, R17, R18, RZ ;  /* 0x0000001211117224 */ /* 0x004fe400078e02ff */
[----:B------:R-:W-:-:S04]  /*3a80*/  IMAD.WIDE.U32 R20, R18, R16, R20 ;  /* 0x0000001012147225 */ /* 0x000fc800078e0014 */
[----:B0-----:R-:W-:Y:S01]  /*3a90*/  IMAD R25, R19, R16, R17 ;  /* 0x0000001013197224 */ /* 0x001fe200078e0211 */
[----:B------:R-:W-:Y:S01]  /*3aa0*/  IADD3 R16, P0, PT, R14, UR8, RZ ;  /* 0x000000080e107c10 */ /* 0x000fe2000ff1e0ff */
[----:B------:R-:W4:Y:S03]  /*3ab0*/  LDG.E.64.CONSTANT R18, desc[UR10][R14.64] ;  /* 0x0000000a0e127981 */ /* 0x000f26000c1e9b00 */
[----:B------:R-:W-:-:S06]  /*3ac0*/  IADD3.X R17, PT, PT, R15, UR6, RZ, P0, !PT ;  /* 0x000000060f117c10 */ /* 0x000fcc00087fe4ff */
[----:B------:R-:W5:Y:S01]  /*3ad0*/  LDG.E.64.CONSTANT R16, desc[UR10][R16.64] ;  /* 0x0000000a10107981 */ /* 0x000f62000c1e9b00 */
[----:B------:R-:W-:Y:S02]  /*3ae0*/  IMAD.IADD R21, R21, 0x1, R25 ;  /* 0x0000000115157824 */ /* 0x000fe400078e0219 */
[----:B---3--:R-:W-:-:S04]  /*3af0*/  IMAD R13, R13, R2, RZ ;  /* 0x000000020d0d7224 */ /* 0x008fc800078e02ff */
[-C--:B------:R-:W-:Y:S02]  /*3b00*/  IMAD R13, R3, R12.reuse, R13 ;  /* 0x0000000c030d7224 */ /* 0x080fe400078e020d */
[----:B------:R-:W-:-:S05]  /*3b10*/  IMAD.WIDE.U32 R2, R2, R12, R20 ;  /* 0x0000000c02027225 */ /* 0x000fca00078e0014 */
[----:B------:R-:W-:Y:S01]  /*3b20*/  IADD3 R3, PT, PT, R3, R13, RZ ;  /* 0x0000000d03037210 */ /* 0x000fe20007ffe0ff */
[----:B------:R-:W-:-:S04]  /*3b30*/  UIADD3 UR4, UP1, UPT, UR4, 0x4, URZ ;  /* 0x0000000404047890 */ /* 0x000fc8000ff3e0ff */
[----:B------:R-:W-:Y:S01]  /*3b40*/  UIADD3.X UR5, UPT, UPT, URZ, UR5, URZ, UP1, !UPT ;  /* 0x00000005ff057290 */ /* 0x000fe20008ffe4ff */
[----:B----4-:R-:W-:Y:S02]  /*3b50*/  IMAD R13, R19, R28, RZ ;  /* 0x0000001c130d7224 */ /* 0x010fe400078e02ff */
[----:B------:R-:W-:-:S04]  /*3b60*/  IMAD.WIDE.U32 R2, R28, R18, R2 ;  /* 0x000000121c027225 */ /* 0x000fc800078e0002 */
[----:B------:R-:W-:Y:S02]  /*3b70*/  IMAD R13, R29, R18, R13 ;  /* 0x000000121d0d7224 */ /* 0x000fe400078e020d */
[----:B-----5:R-:W-:-:S03]  /*3b80*/  IMAD R15, R17, R22, RZ ;  /* 0x00000016110f7224 */ /* 0x020fc600078e02ff */
[----:B------:R-:W-:Y:S01]  /*3b90*/  IADD3 R3, PT, PT, R3, R13, RZ ;  /* 0x0000000d03037210 */ /* 0x000fe20007ffe0ff */
[-C--:B------:R-:W-:Y:S02]  /*3ba0*/  IMAD R15, R23, R16.reuse, R15 ;  /* 0x00000010170f7224 */ /* 0x080fe400078e020f */
[----:B------:R-:W-:-:S04]  /*3bb0*/  IMAD.WIDE.U32 R20, R22, R16, R2 ;  /* 0x0000001016147225 */ /* 0x000fc800078e0002 */
[----:B------:R-:W-:-:S07]  /*3bc0*/  IMAD.IADD R21, R21, 0x1, R15 ;  /* 0x0000000115157824 */ /* 0x000fce00078e020f */
.L_x_669:
        /* <DEDUP_REMOVED lines=43> */
.L_x_670:
[----:B------:R-:W-:Y:S05]  /*3e80*/  BRA.U UP0, `(.L_x_666) ;  /* 0x0000000100547547 */ /* 0x000fea000b800000 */
[----:B------:R-:W1:Y:S01]  /*3e90*/  LDCU.64 UR8, c[0x0][0x3a0] ;  /* 0x00007400ff0877ac */ /* 0x000e620008000a00 */
[----:B------:R-:W-:Y:S01]  /*3ea0*/  MOV R2, R8 ;  /* 0x0000000800027202 */ /* 0x000fe20000000f00 */
[----:B------:R-:W-:Y:S01]  /*3eb0*/  IMAD.U32 R9, RZ, RZ, UR4 ;  /* 0x00000004ff097e24 */ /* 0x000fe2000f8e00ff */
[----:B------:R-:W-:Y:S01]  /*3ec0*/  MOV R3, R11 ;  /* 0x0000000b00037202 */ /* 0x000fe20000000f00 */
[----:B------:R-:W2:Y:S01]  /*3ed0*/  LDCU.64 UR14, c[0x0][0x388] ;  /* 0x00007100ff0e77ac */ /* 0x000ea20008000a00 */
[----:B0-----:R-:W-:Y:S02]  /*3ee0*/  UIMAD UR6, UR5, UR16, URZ ;  /* 0x00000010050672a4 */ /* 0x001fe4000f8e02ff */
[----:B------:R-:W-:Y:S02]  /*3ef0*/  IMAD.WIDE.U32 R2, R9, UR16, R2 ;  /* 0x0000001009027c25 */ /* 0x000fe4000f8e0002 */
[----:B------:R-:W-:Y:S02]  /*3f00*/  UIMAD UR7, UR4, UR17, UR6 ;  /* 0x00000011040772a4 */ /* 0x000fe4000f8e0206 */
[----:B-1----:R-:W-:-:S04]  /*3f10*/  ULEA UR6, UP0, UR4, UR8, 0x3 ;  /* 0x0000000804067291 */ /* 0x002fc8000f8018ff */
[----:B------:R-:W-:Y:S01]  /*3f20*/  VIADD R3, R3, UR7 ;  /* 0x0000000703037c36 */ /* 0x000fe20008000000 */
[----:B------:R-:W-:Y:S01]  /*3f30*/  ULEA.HI.X UR4, UR4, UR9, UR5, 0x3, UP0 ;  /* 0x0000000904047291 */ /* 0x000fe200080f1c05 */
[C---:B--2---:R-:W-:Y:S02]  /*3f40*/  LEA R10, P0, R2.reuse, UR14, 0x3 ;  /* 0x0000000e020a7c11 */ /* 0x044fe4000f8018ff */
[----:B------:R-:W-:Y:S02]  /*3f50*/  MOV R8, UR6 ;  /* 0x0000000600087c02 */ /* 0x000fe40008000f00 */
[----:B------:R-:W-:Y:S02]  /*3f60*/  LEA.HI.X R11, R2, UR15, R3, 0x3, P0 ;  /* 0x0000000f020b7c11 */ /* 0x000fe400080f1c03 */
[----:B------:R-:W-:-:S03]  /*3f70*/  MOV R9, UR4 ;  /* 0x0000000400097c02 */ /* 0x000fc60008000f00 */
[----:B------:R-:W2:Y:S04]  /*3f80*/  LDG.E.64.CONSTANT R2, desc[UR10][R10.64] ;  /* 0x0000000a0a027981 */ /* 0x000ea8000c1e9b00 */
[----:B------:R-:W2:Y:S02]  /*3f90*/  LDG.E.64.CONSTANT R8, desc[UR10][R8.64] ;  /* 0x0000000a08087981 */ /* 0x000ea4000c1e9b00 */
[----:B--2---:R-:W-:Y:S02]  /*3fa0*/  IMAD R3, R3, R8, RZ ;  /* 0x0000000803037224 */ /* 0x004fe400078e02ff */
[----:B------:R-:W-:-:S04]  /*3fb0*/  IMAD.WIDE.U32 R20, R8, R2, R20 ;  /* 0x0000000208147225 */ /* 0x000fc800078e0014 */
[----:B------:R-:W-:-:S04]  /*3fc0*/  IMAD R3, R9, R2, R3 ;  /* 0x0000000209037224 */ /* 0x000fc800078e0203 */
[----:B------:R-:W-:-:S07]  /*3fd0*/  IMAD.IADD R21, R21, 0x1, R3 ;  /* 0x0000000115157824 */ /* 0x000fce00078e0203 */
.L_x_666:
[----:B0-----:R-:W-:Y:S05]  /*3fe0*/  BSYNC.RECONVERGENT B0 ;  /* 0x0000000000007941 */ /* 0x001fea0003800200 */
.L_x_647:
[----:B------:R-:W0:Y:S01]  /*3ff0*/  LDCU UR4, c[0x0][0x380] ;  /* 0x00007000ff0477ac */ /* 0x000e220008000800 */
[----:B------:R-:W-:Y:S04]  /*4000*/  BSSY.RECONVERGENT B0, `(.L_x_671) ;  /* 0x000001c000007945 */ /* 0x000fe80003800200 */
[----:B------:R-:W-:Y:S01]  /*4010*/  BSSY.RELIABLE B1, `(.L_x_672) ;  /* 0x0000013000017945 */ /* 0x000fe20003800100 */
[----:B0-----:R-:W-:-:S06]  /*4020*/  UIMAD UR4, UR13, -0x200, UR4 ;  /* 0xfffffe000d0478a4 */ /* 0x001fcc000f8e0204 */
[----:B------:R-:W-:-:S13]  /*4030*/  ISETP.GE.AND P0, PT, R0, UR4, PT ;  /* 0x0000000400007c0c */ /* 0x000fda000bf06270 */
[----:B------:R-:W-:Y:S05]  /*4040*/  @P0 BRA `(.L_x_673) ;  /* 0x00000000003c0947 */ /* 0x000fea0003800000 */
[----:B-----5:R-:W0:Y:S01]  /*4050*/  LDC.64 R2, c[0x0][0x3b8] ;  /* 0x0000ee00ff027b82 */ /* 0x020e220000000a00 */
[----:B------:R-:W-:-:S04]  /*4060*/  MOV R9, UR13 ;  /* 0x0000000d00097c02 */ /* 0x000fc80008000f00 */
[----:B------:R-:W-:Y:S01]  /*4070*/  LEA R9, R9, R0, 0x9 ;  /* 0x0000000009097211 */ /* 0x000fe200078e48ff */
[----:B------:R-:W-:-:S05]  /*4080*/  VIADD R0, R0, 0x80 ;  /* 0x0000008000007836 */ /* 0x000fca0000000000 */
[----:B------:R-:W-:Y:S01]  /*4090*/  ISETP.GE.AND P0, PT, R0, UR4, PT ;  /* 0x0000000400007c0c */ /* 0x000fe2000bf06270 */
[----:B0-----:R-:W-:-:S12]  /*40a0*/  IMAD.WIDE.U32 R2, R9, 0x8, R2 ;  /* 0x0000000809027825 */ /* 0x001fd800078e0002 */
[----:B------:R-:W-:Y:S05]  /*40b0*/  @P0 BREAK.RELIABLE B1 ;  /* 0x0000000000010942 */ /* 0x000fea0003800100 */
[----:B------:R0:W-:Y:S01]  /*40c0*/  STG.E.64 desc[UR10][R2.64], R26 ;  /* 0x0000001a02007986 */ /* 0x0001e2000c101b0a */
[----:B------:R-:W-:Y:S05]  /*40d0*/  @P0 BRA `(.L_x_674) ;  /* 0x0000000000380947 */ /* 0x000fea0003800000 */
[----:B0-----:R-:W0:Y:S01]  /*40e0*/  LDC.64 R2, c[0x0][0x3b8] ;  /* 0x0000ee00ff027b82 */ /* 0x001e220000000a00 */
[----:B------:R-:W-:-:S04]  /*40f0*/  MOV R9, UR13 ;  /* 0x0000000d00097c02 */ /* 0x000fc80008000f00 */
[----:B------:R-:W-:Y:S01]  /*4100*/  LEA R9, R9, R0, 0x9 ;  /* 0x0000000009097211 */ /* 0x000fe200078e48ff */
[----:B------:R-:W-:-:S04]  /*4110*/  VIADD R0, R0, 0x80 ;  /* 0x0000008000007836 */ /* 0x000fc80000000000 */
[----:B0-----:R-:W-:-:S05]  /*4120*/  IMAD.WIDE.U32 R2, R9, 0x8, R2 ;  /* 0x0000000809027825 */ /* 0x001fca00078e0002 */
[----:B------:R0:W-:Y:S02]  /*4130*/  STG.E.64 desc[UR10][R2.64], R6 ;  /* 0x0000000602007986 */ /* 0x0001e4000c101b0a */
.L_x_673:
[----:B------:R-:W-:Y:S05]  /*4140*/  BSYNC.RELIABLE B1 ;  /* 0x0000000000017941 */ /* 0x000fea0003800100 */
.L_x_672:
[----:B------:R-:W-:Y:S02]  /*4150*/  ISETP.GE.AND P0, PT, R0, UR4, PT ;  /* 0x0000000400007c0c */ /* 0x000fe4000bf06270 */
[----:B0-----:R-:W-:-:S11]  /*4160*/  MOV R7, UR13 ;  /* 0x0000000d00077c02 */ /* 0x001fd60008000f00 */
[----:B-----5:R-:W0:Y:S01]  /*4170*/  @!P0 LDC.64 R2, c[0x0][0x3b8] ;  /* 0x0000ee00ff028b82 */ /* 0x020e220000000a00 */
[----:B------:R-:W-:Y:S01]  /*4180*/  @!P0 LEA R7, R7, R0, 0x9 ;  /* 0x0000000007078211 */ /* 0x000fe200078e48ff */
[----:B------:R-:W-:-:S04]  /*4190*/  @!P0 VIADD R0, R0, 0x80 ;  /* 0x0000008000008836 */ /* 0x000fc80000000000 */
[----:B0-----:R-:W-:-:S05]  /*41a0*/  @!P0 IMAD.WIDE.U32 R2, R7, 0x8, R2 ;  /* 0x0000000807028825 */ /* 0x001fca00078e0002 */
[----:B------:R1:W-:Y:S02]  /*41b0*/  @!P0 STG.E.64 desc[UR10][R2.64], R4 ;  /* 0x0000000402008986 */ /* 0x0003e4000c101b0a */
.L_x_674:
[----:B------:R-:W-:Y:S05]  /*41c0*/  BSYNC.RECONVERGENT B0 ;  /* 0x0000000000007941 */ /* 0x000fea0003800200 */
.L_x_671:
[----:B------:R-:W-:Y:S05]  /*41d0*/  WARPSYNC.ALL ;  /* 0x0000000000007948 */ /* 0x000fea0003800000 */
[----:B------:R-:W-:-:S13]  /*41e0*/  ISETP.GE.AND P0, PT, R0, UR4, PT ;  /* 0x0000000400007c0c */ /* 0x000fda000bf06270 */
[----:B------:R-:W-:Y:S05]  /*41f0*/  @P0 EXIT ;  /* 0x000000000000094d */ /* 0x000fea0003800000 */
[----:B01----:R-:W0:Y:S01]  /*4200*/  LDC.64 R2, c[0x0][0x3b8] ;  /* 0x0000ee00ff027b82 */ /* 0x003e220000000a00 */
[----:B------:R-:W-:-:S04]  /*4210*/  MOV R5, UR13 ;  /* 0x0000000d00057c02 */ /* 0x000fc80008000f00 */
[----:B------:R-:W-:-:S05]  /*4220*/  LEA R5, R5, R0, 0x9 ;  /* 0x0000000005057211 */ /* 0x000fca00078e48ff */
[----:B0-----:R-:W-:-:S05]  /*4230*/  IMAD.WIDE.U32 R2, R5, 0x8, R2 ;  /* 0x0000000805027825 */ /* 0x001fca00078e0002 */
[----:B------:R-:W-:Y:S01]  /*4240*/  STG.E.64 desc[UR10][R2.64], R20 ;  /* 0x0000001402007986 */ /* 0x000fe2000c101b0a */
[----:B------:R-:W-:Y:S05]  /*4250*/  EXIT ;  /* 0x000000000000794d */ /* 0x000fea0003800000 */
.L_x_675:
        /* <DEDUP_REMOVED lines=10> */
.L_x_3495:


//--------------------- .text._ZN2at6native29vectorized_elementwise_kernelILi2EZZNS0_61_GLOBAL__N__ae8afa13_23_FlattenIndicesKernel_cu_7dd49032_311421_flatten_indices_implINS2_18CUDAKernelLauncherElLl0EEENS_6TensorERKS5_N3c108ArrayRefIlEEENKUlvE0_clEvEUllE_St5arrayIPcLm2EEEEviT0_T1_ --------------------------
	.section	.text._ZN2at6native29vectorized_elementwise_kernelILi2EZZNS0_61_GLOBAL__N__ae8afa13_23_FlattenIndicesKernel_cu_7dd49032_311421_flatten_indices_implINS2_18CUDAKernelLauncherElLl0EEENS_6TensorERKS5_N3c108ArrayRefIlEEENKUlvE0_clEvEUllE_St5arrayIPcLm2EEEEviT0_T1_,"ax",@progbits
	.align	128
        .global         _ZN2at6native29vectorized_elementwise_kernelILi2EZZNS0_61_GLOBAL__N__ae8afa13_23_FlattenIndicesKernel_cu_7dd49032_311421_flatten_indices_implINS2_18CUDAKernelLauncherElLl0EEENS_6TensorERKS5_N3c108ArrayRefIlEEENKUlvE0_clEvEUllE_St5arrayIPcLm2EEEEviT0_T1_
        .type           _ZN2at6native29vectorized_elementwise_kernelILi2EZZNS0_61_GLOBAL__N__ae8afa13_23_FlattenIndicesKernel_cu_7dd49032_311421_flatten_indices_implINS2_18CUDAKernelLauncherElLl0EEENS_6TensorERKS5_N3c108ArrayRefIlEEENKUlvE0_clEvEUllE_St5arrayIPcLm2EEEEviT0_T1_,@function
        .size           _ZN2at6native29vectorized_elementwise_kernelILi2EZZNS0_61_GLOBAL__N__ae8afa13_23_FlattenIndicesKernel_cu_7dd49032_311421_flatten_indices_implINS2_18CUDAKernelLauncherElLl0EEENS_6TensorERKS5_N3c108ArrayRefIlEEENKUlvE0_clEvEUllE_St5arrayIPcLm2EEEEviT0_T1_,(.L_x_3496 - _ZN2at6native29vectorized_elementwise_kernelILi2EZZNS0_61_GLOBAL__N__ae8afa13_23_FlattenIndicesKernel_cu_7dd49032_311421_flatten_indices_implINS2_18CUDAKernelLauncherElLl0EEENS_6TensorERKS5_N3c108ArrayRefIlEEENKUlvE0_clEvEUllE_St5arrayIPcLm2EEEEviT0_T1_)
        .other          _ZN2at6native29vectorized_elementwise_kernelILi2EZZNS0_61_GLOBAL__N__ae8afa13_23_FlattenIndicesKernel_cu_7dd49032_311421_flatten_indices_implINS2_18CUDAKernelLauncherElLl0EEENS_6TensorERKS5_N3c108ArrayRefIlEEENKUlvE0_clEvEUllE_St5arrayIPcLm2EEEEviT0_T1_,@"STO_CUDA_ENTRY STV_DEFAULT"
_ZN2at6native29vectorized_elementwise_kernelILi2EZZNS0_61_GLOBAL__N__ae8afa13_23_FlattenIndicesKernel_cu_7dd49032_311421_flatten_indices_implINS2_18CUDAKernelLauncherElLl0EEENS_6TensorERKS5_N3c108ArrayRefIlEEENKUlvE0_clEvEUllE_St5arrayIPcLm2EEEEviT0_T1_:
.text._ZN2at6native29vectorized_elementwise_kernelILi2EZZNS0_61_GLOBAL__N__ae8afa13_23_FlattenIndicesKernel_cu_7dd49032_311421_flatten_indices_implINS2_18CUDAKernelLauncherElLl0EEENS_6TensorERKS5_N3c108ArrayRefIlEEENKUlvE0_clEvEUllE_St5arrayIPcLm2EEEEviT0_T1_:
[----:B------:R-:W-:Y:S01]  /*0000*/  LDC R1, c[0x0][0x37c] ;  /* 0x0000df00ff017b82 */ /* 0x000fe20000000800 */
[----:B------:R-:W0:Y:S01]  /*0010*/  S2R R45, SR_CTAID.X ;  /* 0x00000000002d7919 */ /* 0x000e220000002500 */
[----:B------:R-:W1:Y:S01]  /*0020*/  LDCU UR4, c[0x0][0x380] ;  /* 0x00007000ff0477ac */ /* 0x000e620008000800 */
[----:B------:R-:W2:Y:S01]  /*0030*/  LDCU.64 UR12, c[0x0][0x358] ;  /* 0x00006b00ff0c77ac */ /* 0x000ea20008000a00 */
[----:B0-----:R-:W-:-:S04]  /*0040*/  SHF.L.U32 R45, R45, 0xa, RZ ;  /* 0x0000000a2d2d7819 */ /* 0x001fc800000006ff */
[----:B-1----:R-:W-:-:S04]  /*0050*/  IADD3 R29, PT, PT, -R45, UR4, RZ ;  /* 0x000000042d1d7c10 */ /* 0x002fc8000fffe1ff */
[----:B------:R-:W-:-:S13]  /*0060*/  ISETP.GT.U32.AND P0, PT, R29, 0x3ff, PT ;  /* 0x000003ff1d00780c */ /* 0x000fda0003f04070 */
[----:B--2---:R-:W-:Y:S05]  /*0070*/  @P0 BRA `(.L_x_676) ;  /* 0x0000008000280947 */ /* 0x004fea0003800000 */
[----:B------:R-:W0:Y:S01]  /*0080*/  S2R R0, SR_TID.X ;  /* 0x0000000000007919 */ /* 0x000e220000002100 */
[----:B------:R-:W-:Y:S01]  /*0090*/  CS2R R26, SRZ ;  /* 0x00000000001a7805 */ /* 0x000fe2000001ff00 */
[----:B------:R-:W1:Y:S01]  /*00a0*/  LDCU.64 UR10, c[0x0][0x398] ;  /* 0x00007300ff0a77ac */ /* 0x000e620008000a00 */
[----:B0-----:R-:W-:Y:S02]  /*00b0*/  ISETP.GE.U32.AND P6, PT, R0, R29, PT ;  /* 0x0000001d0000720c */ /* 0x001fe40003fc6070 */
[----:B------:R-:W-:-:S11]  /*00c0*/  MOV R44, R0 ;  /* 0x00000000002c7202 */ /* 0x000fd60000000f00 */
[----:B------:R-:W-:Y:S01]  /*00d0*/  @!P6 VIADD R0, R44, 0x80 ;  /* 0x000000802c00e836 */ /* 0x000fe20000000000 */
[----:B------:R-:W0:Y:S01]  /*00e0*/  @!P6 LDC.64 R4, c[0x0][0x3c0] ;  /* 0x0000f000ff04eb82 */ /* 0x000e220000000a00 */
[----:B------:R-:W-:-:S03]  /*00f0*/  @!P6 IADD3 R3, PT, PT, R45, R44, RZ ;  /* 0x0000002c2d03e210 */ /* 0x000fc60007ffe0ff */
[----:B------:R-:W-:-:S13]  /*0100*/  ISETP.GE.U32.AND P5, PT, R0, R29, PT ;  /* 0x0000001d0000720c */ /* 0x000fda0003fa6070 */
[----:B------:R-:W-:Y:S01]  /*0110*/  @!P5 IADD3 R19, PT, PT, R45, R0, RZ ;  /* 0x000000002d13d210 */ /* 0x000fe20007ffe0ff */
[----:B------:R-:W2:Y:S01]  /*0120*/  @!P5 LDC.64 R6, c[0x0][0x3c0] ;  /* 0x0000f000ff06db82 */ /* 0x000ea20000000a00 */
[----:B------:R-:W-:-:S04]  /*0130*/  @!P5 IADD3 R0, PT, PT, R0, 0x80, RZ ;  /* 0x000000800000d810 */ /* 0x000fc80007ffe0ff */
[----:B------:R-:W-:Y:S01]  /*0140*/  ISETP.GE.U32.AND P4, PT, R0, R29, PT ;  /* 0x0000001d0000720c */ /* 0x000fe20003f86070 */
[----:B0-----:R-:W-:-:S05]  /*0150*/  @!P6 IMAD.WIDE.U32 R4, R3, 0x8, R4 ;  /* 0x000000080304e825 */ /* 0x001fca00078e0004 */
[----:B------:R0:W5:Y:S07]  /*0160*/  @!P6 LDG.E.64 R26, desc[UR12][R4.64] ;  /* 0x0000000c041ae981 */ /* 0x00016e000c1e1b00 */
[----:B------:R-:W-:Y:S01]  /*0170*/  @!P4 IMAD.IADD R21, R45, 0x1, R0 ;  /* 0x000000012d15c824 */ /* 0x000fe200078e0200 */
[----:B------:R-:W-:Y:S01]  /*0180*/  @!P4 IADD3 R0, PT, PT, R0, 0x80, RZ ;  /* 0x000000800000c810 */ /* 0x000fe20007ffe0ff */
[----:B------:R-:W3:Y:S03]  /*0190*/  @!P4 LDC.64 R8, c[0x0][0x3c0] ;  /* 0x0000f000ff08cb82 */ /* 0x000ee60000000a00 */
[----:B------:R-:W-:-:S13]  /*01a0*/  ISETP.GE.U32.AND P3, PT, R0, R29, PT ;  /* 0x0000001d0000720c */ /* 0x000fda0003f66070 */
[----:B------:R-:W-:Y:S01]  /*01b0*/  @!P3 IADD3 R23, PT, PT, R45, R0, RZ ;  /* 0x000000002d17b210 */ /* 0x000fe20007ffe0ff */
[----:B------:R-:W-:Y:S01]  /*01c0*/  @!P3 VIADD R0, R0, 0x80 ;  /* 0x000000800000b836 */ /* 0x000fe20000000000 */
[----:B------:R-:W0:Y:S04]  /*01d0*/  @!P3 LDC.64 R10, c[0x0][0x3c0] ;  /* 0x0000f000ff0abb82 */ /* 0x000e280000000a00 */
[----:B------:R-:W-:-:S13]  /*01e0*/  ISETP.GE.U32.AND P2, PT, R0, R29, PT ;  /* 0x0000001d0000720c */ /* 0x000fda0003f46070 */
[----:B------:R-:W-:Y:S01]  /*01f0*/  @!P2 IADD3 R31, PT, PT, R45, R0, RZ ;  /* 0x000000002d1fa210 */ /* 0x000fe20007ffe0ff */
[----:B------:R-:W4:Y:S01]  /*0200*/  @!P2 LDC.64 R12, c[0x0][0x3c0] ;  /* 0x0000f000ff0cab82 */ /* 0x000f220000000a00 */
[----:B------:R-:W-:-:S04]  /*0210*/  @!P2 IADD3 R0, PT, PT, R0, 0x80, RZ ;  /* 0x000000800000a810 */ /* 0x000fc80007ffe0ff */
[----:B------:R-:W-:-:S13]  /*0220*/  ISETP.GE.U32.AND P1, PT, R0, R29, PT ;  /* 0x0000001d0000720c */ /* 0x000fda0003f26070 */
[----:B------:R-:W-:Y:S01]  /*0230*/  @!P1 IMAD.IADD R35, R45, 0x1, R0 ;  /* 0x000000012d239824 */ /* 0x000fe200078e0200 */
[----:B------:R-:W-:Y:S01]  /*0240*/  @!P1 IADD3 R0, PT, PT, R0, 0x80, RZ ;  /* 0x0000008000009810 */ /* 0x000fe20007ffe0ff */
[----:B------:R-:W1:Y:S03]  /*0250*/  @!P1 LDC.64 R14, c[0x0][0x3c0] ;  /* 0x0000f000ff0e9b82 */ /* 0x000e660000000a00 */
[----:B------:R-:W-:-:S13]  /*0260*/  ISETP.GE.U32.AND P0, PT, R0, R29, PT ;  /* 0x0000001d0000720c */ /* 0x000fda0003f06070 */
[----:B------:R-:W-:Y:S01]  /*0270*/  @!P0 IMAD.IADD R37, R45, 0x1, R0 ;  /* 0x000000012d258824 */ /* 0x000fe200078e0200 */
[----:B------:R-:W-:Y:S01]  /*0280*/  @!P0 IADD3 R0, PT, PT, R0, 0x80, RZ ;  /* 0x0000008000008810 */ /* 0x000fe20007ffe0ff */
[----:B------:R-:W0:Y:S03]  /*0290*/  @!P0 LDC.64 R16, c[0x0][0x3c0] ;  /* 0x0000f000ff108b82 */ /* 0x000e260000000a00 */
[----:B------:R-:W-:-:S13]  /*02a0*/  ISETP.GE.U32.AND P6, PT, R0, R29, PT ;  /* 0x0000001d0000720c */ /* 0x000fda0003fc6070 */
[----:B------:R-:W1:Y:S01]  /*02b0*/  @!P6 LDC.64 R2, c[0x0][0x3c0] ;  /* 0x0000f000ff02eb82 */ /* 0x000e620000000a00 */
[----:B--2---:R-:W-:Y:S01]  /*02c0*/  @!P5 IMAD.WIDE.U32 R6, R19, 0x8, R6 ;  /* 0x000000081306d825 */ /* 0x004fe200078e0006 */
[----:B------:R-:W-:-:S03]  /*02d0*/  @!P6 IADD3 R19, PT, PT, R45, R0, RZ ;  /* 0x000000002d13e210 */ /* 0x000fc60007ffe0ff */
[----:B---3--:R-:W-:Y:S01]  /*02e0*/  @!P4 IMAD.WIDE.U32 R8, R21, 0x8, R8 ;  /* 0x000000081508c825 */ /* 0x008fe200078e0008 */
[----:B------:R-:W-:-:S03]  /*02f0*/  CS2R R20, SRZ ;  /* 0x0000000000147805 */ /* 0x000fc6000001ff00 */
[----:B0-----:R-:W-:Y:S01]  /*0300*/  @!P0 IMAD.WIDE.U32 R36, R37, 0x8, R16 ;  /* 0x0000000825248825 */ /* 0x001fe200078e0010 */
[----:B------:R-:W-:-:S03]  /*0310*/  CS2R R16, SRZ ;  /* 0x0000000000107805 */ /* 0x000fc6000001ff00 */
[----:B----4-:R-:W-:-:S03]  /*0320*/  @!P2 IMAD.WIDE.U32 R30, R31, 0x8, R12 ;  /* 0x000000081f1ea825 */ /* 0x010fc600078e000c */
[----:B------:R-:W5:Y:S01]  /*0330*/  @!P0 LDG.E.64 R16, desc[UR12][R36.64] ;  /* 0x0000000c24108981 */ /* 0x000f62000c1e1b00 */
[----:B-1----:R-:W-:-:S03]  /*0340*/  @!P1 IMAD.WIDE.U32 R34, R35, 0x8, R14 ;  /* 0x0000000823229825 */ /* 0x002fc600078e000e */
[----:B------:R-:W5:Y:S01]  /*0350*/  @!P2 LDG.E.64 R20, desc[UR12][R30.64] ;  /* 0x0000000c1e14a981 */ /* 0x000f62000c1e1b00 */
[----:B------:R-:W-:Y:S01]  /*0360*/  @!P6 IMAD.WIDE.U32 R2, R19, 0x8, R2 ;  /* 0x000000081302e825 */ /* 0x000fe200078e0002 */
[----:B------:R-:W-:-:S06]  /*0370*/  CS2R R18, SRZ ;  /* 0x0000000000127805 */ /* 0x000fcc000001ff00 */
[----:B------:R-:W5:Y:S01]  /*0380*/  @!P1 LDG.E.64 R18, desc[UR12][R34.64] ;  /* 0x0000000c22129981 */ /* 0x000f62000c1e1b00 */
[----:B------:R-:W-:Y:S01]  /*0390*/  UISETP.GE.U32.AND UP0, UPT, UR10, 0x1, UPT ;  /* 0x000000010a00788c */ /* 0x000fe2000bf06070 */
[----:B------:R-:W-:-:S03]  /*03a0*/  @!P3 IMAD.WIDE.U32 R4, R23, 0x8, R10 ;  /* 0x000000081704b825 */ /* 0x000fc600078e000a */
[----:B------:R-:W-:Y:S01]  /*03b0*/  UISETP.GE.AND.EX UP0, UPT, UR11, URZ, UPT, UP0 ;  /* 0x000000ff0b00728c */ /* 0x000fe2000bf06300 */
[----:B------:R-:W-:Y:S02]  /*03c0*/  CS2R R32, SRZ ;  /* 0x0000000000207805 */ /* 0x000fe4000001ff00 */
[----:B------:R-:W-:Y:S02]  /*03d0*/  CS2R R24, SRZ ;  /* 0x0000000000187805 */ /* 0x000fe4000001ff00 */
[----:B------:R-:W-:Y:S02]  /*03e0*/  CS2R R22, SRZ ;  /* 0x0000000000167805 */ /* 0x000fe4000001ff00 */
[----:B------:R-:W-:Y:S01]  /*03f0*/  CS2R R14, SRZ ;  /* 0x00000000000e7805 */ /* 0x000fe2000001ff00 */
[----:B------:R-:W-:Y:S01]  /*0400*/  HFMA2 R47, -RZ, RZ, 0, 0 ;  /* 0x00000000ff2f7431 */ /* 0x000fe200000001ff */
[----:B------:R-:W-:Y:S01]  /*0410*/  CS2R R42, SRZ ;  /* 0x00000000002a7805 */ /* 0x000fe2000001ff00 */
[----:B------:R0:W5:Y:S01]  /*0420*/  @!P5 LDG.E.64 R32, desc[UR12][R6.64] ;  /* 0x0000000c0620d981 */ /* 0x000162000c1e1b00 */
[----:B------:R-:W-:-:S02]  /*0430*/  CS2R R12, SRZ ;  /* 0x00000000000c7805 */ /* 0x000fc4000001ff00 */
[----:B------:R-:W-:Y:S01]  /*0440*/  CS2R R10, SRZ ;  /* 0x00000000000a7805 */ /* 0x000fe2000001ff00 */
[----:B------:R-:W-:Y:S01]  /*0450*/  IMAD.MOV.U32 R48, RZ, RZ, RZ ;  /* 0x000000ffff307224 */ /* 0x000fe200078e00ff */
[----:B------:R1:W5:Y:S04]  /*0460*/  @!P4 LDG.E.64 R24, desc[UR12][R8.64] ;  /* 0x0000000c0818c981 */ /* 0x000368000c1e1b00 */
[----:B------:R2:W5:Y:S01]  /*0470*/  @!P3 LDG.E.64 R22, desc[UR12][R4.64] ;  /* 0x0000000c0416b981 */ /* 0x000562000c1e1b00 */
[----:B0-----:R-:W-:-:S03]  /*0480*/  CS2R R6, SRZ ;  /* 0x0000000000067805 */ /* 0x001fc6000001ff00 */
[----:B------:R0:W5:Y:S01]  /*0490*/  @!P6 LDG.E.64 R14, desc[UR12][R2.64] ;  /* 0x0000000c020ee981 */ /* 0x000162000c1e1b00 */
[----:B-1----:R-:W-:Y:S02]  /*04a0*/  CS2R R8, SRZ ;  /* 0x0000000000087805 */ /* 0x002fe4000001ff00 */
[----:B--2---:R-:W-:Y:S02]  /*04b0*/  CS2R R4, SRZ ;  /* 0x0000000000047805 */ /* 0x004fe4000001ff00 */
[----:B0-----:R-:W-:Y:S01]  /*04c0*/  CS2R R2, SRZ ;  /* 0x0000000000027805 */ /* 0x001fe2000001ff00 */
[----:B------:R-:W-:Y:S06]  /*04d0*/  BRA.U !UP0, `(.L_x_677) ;  /* 0x0000007508c07547 */ /* 0x000fec000b800000 */
[----:B------:R-:W-:Y:S01]  /*04e0*/  ISETP.GE.U32.AND P0, PT, R44, R29, PT ;  /* 0x0000001d2c00720c */ /* 0x000fe20003f06070 */
[----:B------:R-:W-:-:S12]  /*04f0*/  BSSY.RECONVERGENT B0, `(.L_x_678) ;  /* 0x00000e9000007945 */ /* 0x000fd80003800200 */
[----:B------:R-:W-:Y:S05]  /*0500*/  @P0 BRA `(.L_x_679) ;  /* 0x0000000c009c0947 */ /* 0x000fea0003800000 */
[----:B------:R-:W0:Y:S01]  /*0510*/  LDCU.64 UR6, c[0x0][0x390] ;  /* 0x00007200ff0677ac */ /* 0x000e220008000a00 */
        /* <DEDUP_REMOVED lines=8> */
[----:B------:R-:W-:Y:S01]  /*05a0*/  IMAD.WIDE.U32 R26, R26, UR6, RZ ;  /* 0x000000061a1a7c25 */ /* 0x000fe2000f8e00ff */
[----:B------:R-:W-:Y:S02]  /*05b0*/  CS2R R2, SRZ ;  /* 0x0000000000027805 */ /* 0x000fe4000001ff00 */
[----:B------:R-:W-:Y:S02]  /*05c0*/  UISETP.NE.U32.AND UP0, UPT, UR14, URZ, UPT ;  /* 0x000000ff0e00728c */ /* 0x000fe4000bf05070 */
[----:B------:R-:W-:Y:S02]  /*05d0*/  IADD3 R31, PT, PT, R27, R31, RZ ;  /* 0x0000001f1b1f7210 */ /* 0x000fe40007ffe0ff */
[----:B------:R-:W-:Y:S01]  /*05e0*/  UISETP.NE.AND.EX UP0, UPT, URZ, URZ, UPT, UP0 ;  /* 0x000000ffff00728c */ /* 0x000fe2000bf05300 */
[----:B------:R-:W-:Y:S10]  /*05f0*/  BRA.U !UP1, `(.L_x_680) ;  /* 0x00000005096c7547 */ /* 0x000ff4000b800000 */
[----:B------:R-:W0:Y:S01]  /*0600*/  LDC.64 R2, c[0x0][0x3a0] ;  /* 0x0000e800ff027b82 */ /* 0x000e220000000a00 */
[----:B------:R-:W1:Y:S07]  /*0610*/  LDCU.64 UR4, c[0x0][0x388] ;  /* 0x00007100ff0477ac */ /* 0x000e6e0008000a00 */
[----:B------:R-:W2:Y:S01]  /*0620*/  LDC.64 R28, c[0x0][0x3a8] ;  /* 0x0000ea00ff1c7b82 */ /* 0x000ea20000000a00 */
[----:B-1----:R-:W-:Y:S01]  /*0630*/  LEA R0, P0, R26, UR4, 0x3 ;  /* 0x000000041a007c11 */ /* 0x002fe2000f8018ff */
[----:B------:R-:W-:-:S03]  /*0640*/  ULOP3.LUT UR4, UR10, 0xfffffff8, URZ, 0xc0, !UPT ;  /* 0xfffffff80a047892 */ /* 0x000fc6000f8ec0ff */
[----:B------:R-:W-:Y:S01]  /*0650*/  LEA.HI.X R46, R26, UR5, R31, 0x3, P0 ;  /* 0x000000051a2e7c11 */ /* 0x000fe200080f1c1f */
[----:B------:R-:W-:Y:S01]  /*0660*/  ULOP3.LUT UR5, UR11, 0x7fffffff, URZ, 0xc0, !UPT ;  /* 0x7fffffff0b057892 */ /* 0x000fe2000f8ec0ff */
[----:B0-----:R-:W-:Y:S02]  /*0670*/  IADD3 R34, P1, PT, R2, 0x20, RZ ;  /* 0x0000002002227810 */ /* 0x001fe40007f3e0ff */
[----:B------:R-:W-:-:S03]  /*0680*/  UMOV UR6, UR4 ;  /* 0x0000000400067c82 */ /* 0x000fc60008000000 */
[----:B------:R-:W-:Y:S01]  /*0690*/  IMAD.X R35, RZ, RZ, R3, P1 ;  /* 0x000000ffff237224 */ /* 0x000fe200008e0603 */
[----:B------:R-:W-:Y:S02]  /*06a0*/  CS2R R2, SRZ ;  /* 0x0000000000027805 */ /* 0x000fe4000001ff00 */
[C-C-:B--2---:R-:W-:Y:S01]  /*06b0*/  SHF.L.U64.HI R49, R28.reuse, 0x3, R29.reuse ;  /* 0x000000031c317819 */ /* 0x144fe2000001021d */
[----:B------:R-:W-:Y:S01]  /*06c0*/  UMOV UR7, UR5 ;  /* 0x0000000500077c82 */ /* 0x000fe20008000000 */
[C---:B------:R-:W-:Y:S02]  /*06d0*/  SHF.L.U64.HI R29, R28.reuse, 0x6, R29 ;  /* 0x000000061c1d7819 */ /* 0x040fe4000001021d */
[----:B------:R-:W-:-:S07]  /*06e0*/  SHF.L.U32 R50, R28, 0x3, RZ ;  /* 0x000000031c327819 */ /* 0x000fce00000006ff */
.L_x_681:
[----:B------:R-:W-:Y:S01]  /*06f0*/  MOV R36, R0 ;  /* 0x0000000000247202 */ /* 0x000fe20000000f00 */
[----:B------:R-:W-:Y:S01]  /*0700*/  IMAD.MOV.U32 R37, RZ, RZ, R46 ;  /* 0x000000ffff257224 */ /* 0x000fe200078e002e */
[----:B------:R-:W2:Y:S04]  /*0710*/  LDG.E.64.CONSTANT R40, desc[UR12][R34.64+-0x20] ;  /* 0xffffe00c22287981 */ /* 0x000ea8000c1e9b00 */
[----:B------:R0:W2:Y:S04]  /*0720*/  LDG.E.64.CONSTANT R38, desc[UR12][R36.64] ;  /* 0x0000000c24267981 */ /* 0x0000a8000c1e9b00 */
[----:B------:R-:W3:Y:S01]  /*0730*/  LDG.E.64.CONSTANT R52, desc[UR12][R34.64+0x18] ;  /* 0x0000180c22347981 */ /* 0x000ee2000c1e9b00 */
[----:B0-----:R-:W-:-:S02]  /*0740*/  MOV R37, R2 ;  /* 0x0000000200257202 */ /* 0x001fc40000000f00 */
[----:B------:R-:W-:Y:S02]  /*0750*/  IADD3 R2, P0, PT, R0, R50, RZ ;  /* 0x0000003200027210 */ /* 0x000fe40007f1e0ff */
[----:B------:R-:W-:-:S03]  /*0760*/  MOV R36, R3 ;  /* 0x0000000300247202 */ /* 0x000fc60000000f00 */
[----:B------:R-:W-:Y:S02]  /*0770*/  IMAD.X R3, R46, 0x1, R49, P0 ;  /* 0x000000012e037824 */ /* 0x000fe400000e0631 */
[----:B--2---:R-:W-:Y:S02]  /*0780*/  IMAD R39, R39, R40, RZ ;  /* 0x0000002827277224 */ /* 0x004fe400078e02ff */
[----:B------:R-:W-:-:S04]  /*0790*/  IMAD.WIDE.U32 R36, R40, R38, R36 ;  /* 0x0000002628247225 */ /* 0x000fc800078e0024 */
[----:B------:R-:W-:Y:S02]  /*07a0*/  IMAD R51, R41, R38, R39 ;  /* 0x0000002629337224 */ /* 0x000fe400078e0227 */
[----:B------:R0:W2:Y:S04]  /*07b0*/  LDG.E.64.CONSTANT R38, desc[UR12][R2.64] ;  /* 0x0000000c02267981 */ /* 0x0000a8000c1e9b00 */
[----:B------:R-:W2:Y:S01]  /*07c0*/  LDG.E.64.CONSTANT R40, desc[UR12][R34.64+-0x18] ;  /* 0xffffe80c22287981 */ /* 0x000ea2000c1e9b00 */
[----:B------:R-:W-:Y:S02]  /*07d0*/  IADD3 R37, PT, PT, R37, R51, RZ ;  /* 0x0000003325257210 */ /* 0x000fe40007ffe0ff */
[----:B0-----:R-:W-:-:S04]  /*07e0*/  IADD3 R2, P0, PT, R2, R50, RZ ;  /* 0x0000003202027210 */ /* 0x001fc80007f1e0ff */
[----:B------:R-:W-:Y:S01]  /*07f0*/  IADD3.X R3, PT, PT, R3, R49, RZ, P0, !PT ;  /* 0x0000003103037210 */ /* 0x000fe200007fe4ff */
[----:B--2---:R-:W-:Y:S02]  /*0800*/  IMAD R51, R39, R40, RZ ;  /* 0x0000002827337224 */ /* 0x004fe400078e02ff */
[----:B------:R-:W-:-:S04]  /*0810*/  IMAD.WIDE.U32 R36, R40, R38, R36 ;  /* 0x0000002628247225 */ /* 0x000fc800078e0024 */
[----:B------:R-:W-:Y:S02]  /*0820*/  IMAD R51, R41, R38, R51 ;  /* 0x0000002629337224 */ /* 0x000fe400078e0233 */
[----:B------:R0:W2:Y:S04]  /*0830*/  LDG.E.64.CONSTANT R38, desc[UR12][R2.64] ;  /* 0x0000000c02267981 */ /* 0x0000a8000c1e9b00 */
[----:B------:R-:W2:Y:S01]  /*0840*/  LDG.E.64.CONSTANT R40, desc[UR12][R34.64+-0x10] ;  /* 0xfffff00c22287981 */ /* 0x000ea2000c1e9b00 */
[----:B------:R-:W-:Y:S01]  /*0850*/  IMAD.IADD R37, R37, 0x1, R51 ;  /* 0x0000000125257824 */ /* 0x000fe200078e0233 */
[----:B0-----:R-:W-:-:S04]  /*0860*/  IADD3 R2, P0, PT, R2, R50, RZ ;  /* 0x0000003202027210 */ /* 0x001fc80007f1e0ff */
[----:B------:R-:W-:Y:S01]  /*0870*/  IADD3.X R3, PT, PT, R3, R49, RZ, P0, !PT ;  /* 0x0000003103037210 */ /* 0x000fe200007fe4ff */
[----:B--2---:R-:W-:Y:S02]  /*0880*/  IMAD R51, R39, R40, RZ ;  /* 0x0000002827337224 */ /* 0x004fe400078e02ff */
[----:B------:R-:W-:-:S04]  /*0890*/  IMAD.WIDE.U32 R36, R40, R38, R36 ;  /* 0x0000002628247225 */ /* 0x000fc800078e0024 */
[----:B------:R-:W-:Y:S02]  /*08a0*/  IMAD R51, R41, R38, R51 ;  /* 0x0000002629337224 */ /* 0x000fe400078e0233 */
[----:B------:R0:W2:Y:S04]  /*08b0*/  LDG.E.64.CONSTANT R38, desc[UR12][R2.64] ;  /* 0x0000000c02267981 */ /* 0x0000a8000c1e9b00 */
[----:B------:R-:W2:Y:S01]  /*08c0*/  LDG.E.64.CONSTANT R40, desc[UR12][R34.64+-0x8] ;  /* 0xfffff80c22287981 */ /* 0x000ea2000c1e9b00 */
[----:B------:R-:W-:Y:S02]  /*08d0*/  IADD3 R37, PT, PT, R37, R51, RZ ;  /* 0x0000003325257210 */ /* 0x000fe40007ffe0ff */
[----:B0-----:R-:W-:-:S05]  /*08e0*/  IADD3 R2, P0, PT, R2, R50, RZ ;  /* 0x0000003202027210 */ /* 0x001fca0007f1e0ff */
        /* <DEDUP_REMOVED lines=21> */
[----:B------:R1:W2:Y:S01]  /*0a40*/  LDG.E.64.CONSTANT R40, desc[UR12][R34.64+0x10] ;  /* 0x0000100c22287981 */ /* 0x0002a2000c1e9b00 */
[----:B0-----:R-:W-:-:S05]  /*0a50*/  IADD3 R2, P0, PT, R2, R50, RZ ;  /* 0x0000003202027210 */ /* 0x001fca0007f1e0ff */
[----:B------:R-:W-:-:S06]  /*0a60*/  IMAD.X R3, R3, 0x1, R49, P0 ;  /* 0x0000000103037824 */ /* 0x000fcc00000e0631 */
[----:B------:R-:W3:Y:S01]  /*0a70*/  LDG.E.64.CONSTANT R2, desc[UR12][R2.64] ;  /* 0x0000000c02027981 */ /* 0x000ee2000c1e9b00 */
[----:B------:R-:W-:Y:S01]  /*0a80*/  IADD3 R37, PT, PT, R37, R51, RZ ;  /* 0x0000003325257210 */ /* 0x000fe20007ffe0ff */
[----:B------:R-:W-:-:S04]  /*0a90*/  UIADD3 UR6, UP1, UPT, UR6, -0x8, URZ ;  /* 0xfffffff806067890 */ /* 0x000fc8000ff3e0ff */
[----:B------:R-:W-:Y:S02]  /*0aa0*/  UIADD3.X UR7, UPT, UPT, UR7, -0x1, URZ, UP1, !UPT ;  /* 0xffffffff07077890 */ /* 0x000fe40008ffe4ff */
[----:B------:R-:W-:-:S04]  /*0ab0*/  UISETP.NE.U32.AND UP1, UPT, UR6, URZ, UPT ;  /* 0x000000ff0600728c */ /* 0x000fc8000bf25070 */
[----:B------:R-:W-:Y:S01]  /*0ac0*/  UISETP.NE.AND.EX UP1, UPT, UR7, URZ, UPT, UP1 ;  /* 0x000000ff0700728c */ /* 0x000fe2000bf25310 */
[----:B-1----:R-:W-:Y:S02]  /*0ad0*/  IADD3 R34, P1, PT, R34, 0x40, RZ ;  /* 0x0000004022227810 */ /* 0x002fe40007f3e0ff */
[----:B------:R-:W-:Y:S02]  /*0ae0*/  LEA R0, P0, R28, R0, 0x6 ;  /* 0x000000001c007211 */ /* 0x000fe400078030ff */
[----:B------:R-:W-:Y:S02]  /*0af0*/  IADD3.X R35, PT, PT, RZ, R35, RZ, P1, !PT ;  /* 0x00000023ff237210 */ /* 0x000fe40000ffe4ff */
[----:B------:R-:W-:Y:S01]  /*0b00*/  IADD3.X R46, PT, PT, R46, R29, RZ, P0, !PT ;  /* 0x0000001d2e2e7210 */ /* 0x000fe200007fe4ff */
[----:B--2---:R-:W-:Y:S02]  /*0b10*/  IMAD R39, R39, R40, RZ ;  /* 0x0000002827277224 */ /* 0x004fe400078e02ff */
[----:B------:R-:W-:-:S04]  /*0b20*/  IMAD.WIDE.U32 R36, R40, R38, R36 ;  /* 0x0000002628247225 */ /* 0x000fc800078e0024 */
[----:B------:R-:W-:-:S05]  /*0b30*/  IMAD R39, R41, R38, R39 ;  /* 0x0000002629277224 */ /* 0x000fca00078e0227 */
[----:B------:R-:W-:Y:S01]  /*0b40*/  IADD3 R37, PT, PT, R37, R39, RZ ;  /* 0x0000002725257210 */ /* 0x000fe20007ffe0ff */
[----:B---3--:R-:W-:Y:S02]  /*0b50*/  IMAD R39, R3, R52, RZ ;  /* 0x0000003403277224 */ /* 0x008fe400078e02ff */
[----:B------:R-:W-:-:S04]  /*0b60*/  IMAD.WIDE.U32 R36, R52, R2, R36 ;  /* 0x0000000234247225 */ /* 0x000fc800078e0024 */
[----:B------:R-:W-:Y:S01]  /*0b70*/  IMAD R39, R53, R2, R39 ;  /* 0x0000000235277224 */ /* 0x000fe200078e0227 */
[----:B------:R-:W-:-:S03]  /*0b80*/  MOV R3, R36 ;  /* 0x0000002400037202 */ /* 0x000fc60000000f00 */
[----:B------:R-:W-:Y:S01]  /*0b90*/  IMAD.IADD R2, R37, 0x1, R39 ;  /* 0x0000000125027824 */ /* 0x000fe200078e0227 */
[----:B------:R-:W-:Y:S06]  /*0ba0*/  BRA.U UP1, `(.L_x_681) ;  /* 0xfffffff901d07547 */ /* 0x000fec000b83ffff */
.L_x_680:
        /* <DEDUP_REMOVED lines=9> */
[C---:B0-----:R-:W-:Y:S02]  /*0c40*/  IMAD R0, R28.reuse, UR5, RZ ;  /* 0x000000051c007c24 */ /* 0x041fe4000f8e02ff */
[----:B------:R-:W-:Y:S01]  /*0c50*/  IMAD.MOV.U32 R30, RZ, RZ, R26 ;  /* 0x000000ffff1e7224 */ /* 0x000fe200078e001a */
[----:B------:R-:W0:Y:S01]  /*0c60*/  LDCU.64 UR14, c[0x0][0x388] ;  /* 0x00007100ff0e77ac */ /* 0x000e220008000a00 */
[----:B------:R-:W-:Y:S02]  /*0c70*/  IMAD R37, R29, UR4, R0 ;  /* 0x000000041d257c24 */ /* 0x000fe4000f8e0200 */
[----:B------:R-:W-:-:S05]  /*0c80*/  IMAD.WIDE.U32 R38, R28, UR4, R30 ;  /* 0x000000041c267c25 */ /* 0x000fca000f8e001e */
[----:B------:R-:W-:Y:S01]  /*0c90*/  IADD3 R37, PT, PT, R39, R37, RZ ;  /* 0x0000002527257210 */ /* 0x000fe20007ffe0ff */
[----:B-1----:R-:W-:-:S04]  /*0ca0*/  ULEA UR6, UP1, UR4, UR6, 0x3 ;  /* 0x0000000604067291 */ /* 0x002fc8000f8218ff */
[----:B------:R-:W-:Y:S01]  /*0cb0*/  ULEA.HI.X UR7, UR4, UR7, UR5, 0x3, UP1 ;  /* 0x0000000704077291 */ /* 0x000fe200088f1c05 */
[C---:B0-----:R-:W-:Y:S02]  /*0cc0*/  LEA R36, P0, R38.reuse, UR14, 0x3 ;  /* 0x0000000e26247c11 */ /* 0x041fe4000f8018ff */
[----:B------:R-:W-:Y:S02]  /*0cd0*/  MOV R34, UR6 ;  /* 0x0000000600227c02 */ /* 0x000fe40008000f00 */
[----:B------:R-:W-:Y:S01]  /*0ce0*/  LEA.HI.X R37, R38, UR15, R37, 0x3, P0 ;  /* 0x0000000f26257c11 */ /* 0x000fe200080f1c25 */
[----:B------:R-:W-:-:S04]  /*0cf0*/  IMAD.U32 R35, RZ, RZ, UR7 ;  /* 0x00000007ff237e24 */ /* 0x000fc8000f8e00ff */
[----:B------:R0:W2:Y:S04]  /*0d00*/  LDG.E.64.CONSTANT R40, desc[UR12][R36.64] ;  /* 0x0000000c24287981 */ /* 0x0000a8000c1e9b00 */
[----:B------:R-:W2:Y:S01]  /*0d10*/  LDG.E.64.CONSTANT R50, desc[UR12][R34.64] ;  /* 0x0000000c22327981 */ /* 0x000ea2000c1e9b00 */
[----:B------:R-:W-:Y:S02]  /*0d20*/  MOV R38, R3 ;  /* 0x0000000300267202 */ /* 0x000fe40000000f00 */
[----:B------:R-:W-:Y:S01]  /*0d30*/  MOV R39, R2 ;  /* 0x0000000200277202 */ /* 0x000fe20000000f00 */
[----:B------:R-:W-:-:S03]  /*0d40*/  IMAD.WIDE.U32 R2, R28, 0x8, RZ ;  /* 0x000000081c027825 */ /* 0x000fc600078e00ff */
[----:B0-----:R-:W-:Y:S01]  /*0d50*/  IADD3 R36, P0, PT, R36, R2, RZ ;  /* 0x0000000224247210 */ /* 0x001fe20007f1e0ff */
[----:B--2---:R-:W-:Y:S02]  /*0d60*/  IMAD R41, R41, R50, RZ ;  /* 0x0000003229297224 */ /* 0x004fe400078e02ff */
[----:B------:R-:W-:-:S04]  /*0d70*/  IMAD.WIDE.U32 R38, R50, R40, R38 ;  /* 0x0000002832267225 */ /* 0x000fc800078e0026 */
[----:B------:R-:W-:Y:S02]  /*0d80*/  IMAD R49, R51, R40, R41 ;  /* 0x0000002833317224 */ /* 0x000fe400078e0229 */
[----:B------:R-:W-:Y:S01]  /*0d90*/  IMAD.SHL.U32 R41, R29, 0x8, RZ ;  /* 0x000000081d297824 */ /* 0x000fe200078e00ff */
[----:B------:R-:W2:Y:S04]  /*0da0*/  LDG.E.64.CONSTANT R50, desc[UR12][R34.64+0x8] ;  /* 0x0000080c22327981 */ /* 0x000ea8000c1e9b00 */
[----:B------:R-:W-:-:S04]  /*0db0*/  IADD3 R0, PT, PT, R3, R41, RZ ;  /* 0x0000002903007210 */ /* 0x000fc80007ffe0ff */
[----:B------:R-:W-:-:S05]  /*0dc0*/  IADD3.X R37, PT, PT, R0, R37, RZ, P0, !PT ;  /* 0x0000002500257210 */ /* 0x000fca00007fe4ff */
[----:B------:R0:W2:Y:S01]  /*0dd0*/  LDG.E.64.CONSTANT R40, desc[UR12][R36.64] ;  /* 0x0000000c24287981 */ /* 0x0000a2000c1e9b00 */
[----:B------:R-:W-:Y:S01]  /*0de0*/  IMAD.IADD R39, R39, 0x1, R49 ;  /* 0x0000000127277824 */ /* 0x000fe200078e0231 */
[----:B0-----:R-:W-:-:S04]  /*0df0*/  IADD3 R36, P0, PT, R36, R2, RZ ;  /* 0x0000000224247210 */ /* 0x001fc80007f1e0ff */
[----:B------:R-:W-:Y:S02]  /*0e00*/  IADD3.X R37, PT, PT, R37, R0, RZ, P0, !PT ;  /* 0x0000000025257210 */ /* 0x000fe400007fe4ff */
[----:B------:R-:W-:Y:S01]  /*0e10*/  IADD3 R2, P0, PT, R36, R2, RZ ;  /* 0x0000000224027210 */ /* 0x000fe20007f1e0ff */
[----:B--2---:R-:W-:Y:S02]  /*0e20*/  IMAD R3, R41, R50, RZ ;  /* 0x0000003229037224 */ /* 0x004fe400078e02ff */
[----:B------:R-:W-:-:S04]  /*0e30*/  IMAD.WIDE.U32 R38, R50, R40, R38 ;  /* 0x0000002832267225 */ /* 0x000fc800078e0026 */
[----:B------:R-:W-:Y:S02]  /*0e40*/  IMAD R46, R51, R40, R3 ;  /* 0x00000028332e7224 */ /* 0x000fe400078e0203 */
[----:B------:R-:W2:Y:S01]  /*0e50*/  LDG.E.64.CONSTANT R40, desc[UR12][R36.64] ;  /* 0x0000000c24287981 */ /* 0x000ea2000c1e9b00 */
[----:B------:R-:W-:-:S03]  /*0e60*/  IADD3.X R3, PT, PT, R37, R0, RZ, P0, !PT ;  /* 0x0000000025037210 */ /* 0x000fc600007fe4ff */
[----:B------:R-:W2:Y:S04]  /*0e70*/  LDG.E.64.CONSTANT R50, desc[UR12][R34.64+0x10] ;  /* 0x0000100c22327981 */ /* 0x000ea8000c1e9b00 */
[----:B------:R-:W3:Y:S04]  /*0e80*/  LDG.E.64.CONSTANT R2, desc[UR12][R2.64] ;  /* 0x0000000c02027981 */ /* 0x000ee8000c1e9b00 */
[----:B------:R-:W3:Y:S01]  /*0e90*/  LDG.E.64.CONSTANT R34, desc[UR12][R34.64+0x18] ;  /* 0x0000180c22227981 */ /* 0x000ee2000c1e9b00 */
[----:B------:R-:W-:Y:S01]  /*0ea0*/  IMAD.IADD R39, R39, 0x1, R46 ;  /* 0x0000000127277824 */ /* 0x000fe200078e022e */
        /* <DEDUP_REMOVED lines=9> */
[----:B------:R-:W-:Y:S01]  /*0f40*/  IMAD.MOV.U32 R3, RZ, RZ, R34 ;  /* 0x000000ffff037224 */ /* 0x000fe200078e0022 */
[----:B------:R-:W-:-:S07]  /*0f50*/  IADD3 R2, PT, PT, R35, R39, RZ ;  /* 0x0000002723027210 */ /* 0x000fce0007ffe0ff */
.L_x_682:
        /* <DEDUP_REMOVED lines=10> */
[----:B------:R-:W-:Y:S01]  /*1000*/  MOV R34, R26 ;  /* 0x0000001a00227202 */ /* 0x000fe20000000f00 */
[C---:B0-----:R-:W-:Y:S01]  /*1010*/  IMAD R0, R28.reuse, UR5, RZ ;  /* 0x000000051c007c24 */ /* 0x041fe2000f8e02ff */
[----:B------:R-:W-:Y:S01]  /*1020*/  MOV R35, R31 ;  /* 0x0000001f00237202 */ /* 0x000fe20000000f00 */
[----:B------:R-:W0:Y:S02]  /*1030*/  LDCU.64 UR8, c[0x0][0x388] ;  /* 0x00007100ff0877ac */ /* 0x000e240008000a00 */
[----:B------:R-:W-:Y:S02]  /*1040*/  IMAD R37, R29, UR4, R0 ;  /* 0x000000041d257c24 */ /* 0x000fe4000f8e0200 */
[----:B------:R-:W-:-:S04]  /*1050*/  IMAD.WIDE.U32 R34, R28, UR4, R34 ;  /* 0x000000041c227c25 */ /* 0x000fc8000f8e0022 */
[----:B------:R-:W-:Y:S01]  /*1060*/  IMAD.IADD R37, R35, 0x1, R37 ;  /* 0x0000000123257824 */ /* 0x000fe200078e0225 */
[----:B-1----:R-:W-:-:S04]  /*1070*/  ULEA UR6, UP1, UR4, UR6, 0x3 ;  /* 0x0000000604067291 */ /* 0x002fc8000f8218ff */
[----:B------:R-:W-:Y:S01]  /*1080*/  ULEA.HI.X UR7, UR4, UR7, UR5, 0x3, UP1 ;  /* 0x0000000704077291 */ /* 0x000fe200088f1c05 */
[C---:B0-----:R-:W-:Y:S02]  /*1090*/  LEA R36, P0, R34.reuse, UR8, 0x3 ;  /* 0x0000000822247c11 */ /* 0x041fe4000f8018ff */
[----:B------:R-:W-:Y:S02]  /*10a0*/  MOV R40, UR6 ;  /* 0x0000000600287c02 */ /* 0x000fe40008000f00 */
[----:B------:R-:W-:Y:S02]  /*10b0*/  LEA.HI.X R37, R34, UR9, R37, 0x3, P0 ;  /* 0x0000000922257c11 */ /* 0x000fe400080f1c25 */
[----:B------:R-:W-:Y:S02]  /*10c0*/  MOV R41, UR7 ;  /* 0x0000000700297c02 */ /* 0x000fe40008000f00 */
[C---:B------:R-:W-:Y:S01]  /*10d0*/  LEA R50, P0, R28.reuse, R36, 0x3 ;  /* 0x000000241c327211 */ /* 0x040fe200078018ff */
[----:B------:R-:W2:Y:S03]  /*10e0*/  LDG.E.64.CONSTANT R34, desc[UR12][R36.64] ;  /* 0x0000000c24227981 */ /* 0x000ea6000c1e9b00 */
[----:B------:R-:W-:Y:S01]  /*10f0*/  LEA.HI.X R51, R28, R37, R29, 0x3, P0 ;  /* 0x000000251c337211 */ /* 0x000fe200000f1c1d */
[----:B------:R-:W2:Y:S05]  /*1100*/  LDG.E.64.CONSTANT R38, desc[UR12][R40.64] ;  /* 0x0000000c28267981 */ /* 0x000eaa000c1e9b00 */
[----:B------:R-:W3:Y:S04]  /*1110*/  LDG.E.64.CONSTANT R50, desc[UR12][R50.64] ;  /* 0x0000000c32327981 */ /* 0x000ee8000c1e9b00 */
[----:B------:R-:W3:Y:S01]  /*1120*/  LDG.E.64.CONSTANT R40, desc[UR12][R40.64+0x8] ;  /* 0x0000080c28287981 */ /* 0x000ee2000c1e9b00 */
[----:B------:R-:W-:-:S04]  /*1130*/  LOP3.LUT R3, R3, R2, RZ, 0x3c, !PT ;  /* 0x0000000203037212 */ /* 0x000fc800078e3cff */
[----:B------:R-:W-:-:S04]  /*1140*/  LOP3.LUT R2, R3, R2, RZ, 0x3c, !PT ;  /* 0x0000000203027212 */ /* 0x000fc800078e3cff */
[----:B------:R-:W-:Y:S01]  /*1150*/  LOP3.LUT R3, R3, R2, RZ, 0x3c, !PT ;  /* 0x0000000203037212 */ /* 0x000fe200078e3cff */
        /* <DEDUP_REMOVED lines=11> */
.L_x_683:
[----:B------:R-:W-:Y:S05]  /*1210*/  BRA.U UP0, `(.L_x_679) ;  /* 0x0000000100587547 */ /* 0x000fea000b800000 */
        /* <DEDUP_REMOVED lines=12> */
[----:B------:R-:W-:-:S05]  /*12e0*/  IMAD.U32 R31, RZ, RZ, UR4 ;  /* 0x00000004ff1f7e24 */ /* 0x000fca000f8e00ff */
[----:B------:R-:W2:Y:S04]  /*12f0*/  LDG.E.64.CONSTANT R28, desc[UR12][R28.64] ;  /* 0x0000000c1c1c7981 */ /* 0x000ea8000c1e9b00 */
[----:B------:R-:W2:Y:S01]  /*1300*/  LDG.E.64.CONSTANT R30, desc[UR12][R30.64] ;  /* 0x0000000c1e1e7981 */ /* 0x000ea2000c1e9b00 */
[----:B------:R-:W-:Y:S02]  /*1310*/  MOV R26, R3 ;  /* 0x00000003001a7202 */ /* 0x000fe40000000f00 */
[----:B------:R-:W-:Y:S01]  /*1320*/  MOV R27, R2 ;  /* 0x00000002001b7202 */ /* 0x000fe20000000f00 */
[----:B--2---:R-:W-:Y:S02]  /*1330*/  IMAD R35, R29, R30, RZ ;  /* 0x0000001e1d237224 */ /* 0x004fe400078e02ff */
[----:B------:R-:W-:-:S04]  /*1340*/  IMAD.WIDE.U32 R26, R30, R28, R26 ;  /* 0x0000001c1e1a7225 */ /* 0x000fc800078e001a */
[----:B------:R-:W-:Y:S02]  /*1350*/  IMAD R35, R31, R28, R35 ;  /* 0x0000001c1f237224 */ /* 0x000fe400078e0223 */
[----:B------:R-:W-:-:S03]  /*1360*/  IMAD.MOV.U32 R3, RZ, RZ, R26 ;  /* 0x000000ffff037224 */ /* 0x000fc600078e001a */
[----:B------:R-:W-:-:S07]  /*1370*/  IADD3 R2, PT, PT, R27, R35, RZ ;  /* 0x000000231b027210 */ /* 0x000fce0007ffe0ff */
.L_x_679:
[----:B------:R-:W-:Y:S05]  /*1380*/  BSYNC.RECONVERGENT B0 ;  /* 0x0000000000007941 */ /* 0x000fea0003800200 */
.L_x_678:
[----:B------:R-:W1:Y:S01]  /*1390*/  LDCU UR15, c[0x0][0x380] ;  /* 0x00007000ff0f77ac */ /* 0x000e620008000800 */
[----:B------:R-:W-:Y:S01]  /*13a0*/  IADD3 R0, PT, PT, R44, 0x80, RZ ;  /* 0x000000802c007810 */ /* 0x000fe20007ffe0ff */
[----:B------:R-:W-:Y:S01]  /*13b0*/  BSSY.RECONVERGENT B0, `(.L_x_684) ;  /* 0x00000f0000007945 */ /* 0x000fe20003800200 */
[----:B------:R-:W2:Y:S01]  /*13c0*/  LDCU.64 UR8, c[0x0][0x398] ;  /* 0x00007300ff0877ac */ /* 0x000ea20008000a00 */
[----:B-1---5:R-:W-:-:S04]  /*13d0*/  IADD3 R27, PT, PT, -R45, UR15, RZ ;  /* 0x0000000f2d1b7c10 */ /* 0x022fc8000fffe1ff */
[----:B------:R-:W-:Y:S01]  /*13e0*/  ISETP.GE.U32.AND P0, PT, R0, R27, PT ;  /* 0x0000001b0000720c */ /* 0x000fe20003f06070 */
[----:B--2---:R-:W-:-:S04]  /*13f0*/  UIADD3 UR11, UP0, UPT, UR8, -0x1, URZ ;  /* 0xffffffff080b7890 */ /* 0x004fc8000ff1e0ff */
[----:B------:R-:W-:-:S08]  /*1400*/  UIADD3.X UR14, UPT, UPT, UR9, -0x1, URZ, UP0, !UPT ;  /* 0xffffffff090e7890 */ /* 0x000fd000087fe4ff */
[----:B------:R-:W-:Y:S05]  /*1410*/  @P0 BRA `(.L_x_685) ;  /* 0x0000000c00a40947 */ /* 0x000fea0003800000 */
[----:B------:R-:W1:Y:S01]  /*1420*/  LDCU.64 UR6, c[0x0][0x390] ;  /* 0x00007200ff0677ac */ /* 0x000e620008000a00 */
[----:B------:R-:W-:Y:S02]  /*1430*/  UISETP.GE.U32.AND UP1, UPT, UR11, 0x7, UPT ;  /* 0x000000070b00788c */ /* 0x000fe4000bf26070 */
[----:B------:R-:W-:Y:S02]  /*1440*/  ULOP3.LUT UR16, UR8, 0x7, URZ, 0xc0, !UPT ;  /* 0x0000000708107892 */ /* 0x000fe4000f8ec0ff */
[----:B------:R-:W-:Y:S02]  /*1450*/  UISETP.GE.U32.AND.EX UP1, UPT, UR14, URZ, UPT, UP1 ;  /* 0x000000ff0e00728c */ /* 0x000fe4000bf26110 */
[----:B------:R-:W-:Y:S01]  /*1460*/  UISETP.NE.U32.AND UP0, UPT, UR16, URZ, UPT ;  /* 0x000000ff1000728c */ /* 0x000fe2000bf05070 */
[----:B------:R-:W-:Y:S01]  /*1470*/  UMOV UR4, URZ ;  /* 0x000000ff00047c82 */ /* 0x000fe20008000000 */
[----:B------:R-:W-:Y:S02]  /*1480*/  UMOV UR5, URZ ;  /* 0x000000ff00057c82 */ /* 0x000fe40008000000 */
[----:B------:R-:W-:Y:S01]  /*1490*/  UISETP.NE.AND.EX UP0, UPT, URZ, URZ, UPT, UP0 ;  /* 0x000000ffff00728c */ /* 0x000fe2000bf05300 */
[----:B-1----:R-:W-:-:S02]  /*14a0*/  IMAD R5, R33, UR6, RZ ;  /* 0x0000000621057c24 */ /* 0x002fc4000f8e02ff */
[----:B------:R-:W-:-:S04]  /*14b0*/  IMAD.WIDE.U32 R26, R32, UR6, RZ ;  /* 0x00000006201a7c25 */ /* 0x000fc8000f8e00ff */
[----:B------:R-:W-:Y:S01]  /*14c0*/  IMAD R31, R32, UR7, R5 ;  /* 0x00000007201f7c24 */ /* 0x000fe2000f8e0205 */
[----:B------:R-:W-:-:S03]  /*14d0*/  CS2R R4, SRZ ;  /* 0x0000000000047805 */ /* 0x000fc6000001ff00 */
[----:B------:R-:W-:Y:S01]  /*14e0*/  IMAD.IADD R31, R27, 0x1, R31 ;  /* 0x000000011b1f7824 */ /* 0x000fe200078e021f */
[----:B------:R-:W-:Y:S06]  /*14f0*/  BRA.U !UP1, `(.L_x_686) ;  /* 0x0000000509747547 */ /* 0x000fec000b800000 */
[----:B------:R-:W1:Y:S01]  /*1500*/  LDC.64 R4, c[0x0][0x3a0] ;  /* 0x0000e800ff047b82 */ /* 0x000e620000000a00 */
[----:B------:R-:W2:Y:S07]  /*1510*/  LDCU.64 UR4, c[0x0][0x388] ;  /* 0x00007100ff0477ac */ /* 0x000eae0008000a00 */
[----:B0-----:R-:W0:Y:S01]  /*1520*/  LDC.64 R28, c[0x0][0x3a8] ;  /* 0x0000ea00ff1c7b82 */ /* 0x001e220000000a00 */
[----:B--2---:R-:W-:Y:S01]  /*1530*/  LEA R0, P0, R26, UR4, 0x3 ;  /* 0x000000041a007c11 */ /* 0x004fe2000f8018ff */
[----:B------:R-:W-:-:S03]  /*1540*/  ULOP3.LUT UR4, UR8, 0xfffffff8, URZ, 0xc0, !UPT ;  /* 0xfffffff808047892 */ /* 0x000fc6000f8ec0ff */
[----:B------:R-:W-:Y:S01]  /*1550*/  LEA.HI.X R46, R26, UR5, R31, 0x3, P0 ;  /* 0x000000051a2e7c11 */ /* 0x000fe200080f1c1f */
[----:B------:R-:W-:Y:S01]  /*1560*/  ULOP3.LUT UR5, UR9, 0x7fffffff, URZ, 0xc0, !UPT ;  /* 0x7fffffff09057892 */ /* 0x000fe2000f8ec0ff */
[----:B-1----:R-:W-:Y:S02]  /*1570*/  IADD3 R34, P1, PT, R4, 0x20, RZ ;  /* 0x0000002004227810 */ /* 0x002fe40007f3e0ff */
[----:B------:R-:W-:Y:S02]  /*1580*/  UMOV UR6, UR4 ;  /* 0x0000000400067c82 */ /* 0x000fe40008000000 */
[----:B------:R-:W-:Y:S02]  /*1590*/  IADD3.X R35, PT, PT, RZ, R5, RZ, P1, !PT ;  /* 0x00000005ff237210 */ /* 0x000fe40000ffe4ff */
[----:B------:R-:W-:Y:S01]  /*15a0*/  CS2R R4, SRZ ;  /* 0x0000000000047805 */ /* 0x000fe2000001ff00 */
[----:B------:R-:W-:Y:S01]  /*15b0*/  UMOV UR7, UR5 ;  /* 0x0000000500077c82 */ /* 0x000fe20008000000 */
[----:B0-----:R-:W-:-:S02]  /*15c0*/  SHF.L.U64.HI R49, R28, 0x3, R29 ;  /* 0x000000031c317819 */ /* 0x001fc4000001021d */
[C---:B------:R-:W-:Y:S02]  /*15d0*/  SHF.L.U64.HI R29, R28.reuse, 0x6, R29 ;  /* 0x000000061c1d7819 */ /* 0x040fe4000001021d */
[----:B------:R-:W-:-:S07]  /*15e0*/  SHF.L.U32 R52, R28, 0x3, RZ ;  /* 0x000000031c347819 */ /* 0x000fce00000006ff */
.L_x_687:
[----:B------:R-:W-:Y:S01]  /*15f0*/  IMAD.MOV.U32 R32, RZ, RZ, R0 ;  /* 0x000000ffff207224 */ /* 0x000fe200078e0000 */
[----:B------:R-:W-:Y:S01]  /*1600*/  MOV R33, R46 ;  /* 0x0000002e00217202 */ /* 0x000fe20000000f00 */
[----:B------:R-:W2:Y:S04]  /*1610*/  LDG.E.64.CONSTANT R50, desc[UR12][R34.64+-0x20] ;  /* 0xffffe00c22327981 */ /* 0x000ea8000c1e9b00 */
[----:B------:R0:W2:Y:S04]  /*1620*/  LDG.E.64.CONSTANT R40, desc[UR12][R32.64] ;  /* 0x0000000c20287981 */ /* 0x0000a8000c1e9b00 */
[----:B------:R-:W3:Y:S01]  /*1630*/  LDG.E.64.CONSTANT R38, desc[UR12][R34.64+-0x18] ;  /* 0xffffe80c22267981 */ /* 0x000ee2000c1e9b00 */
[----:B0-----:R-:W-:-:S04]  /*1640*/  IADD3 R32, P0, PT, R0, R52, RZ ;  /* 0x0000003400207210 */ /* 0x001fc80007f1e0ff */
[----:B------:R-:W-:-:S05]  /*1650*/  IADD3.X R33, PT, PT, R46, R49, RZ, P0, !PT ;  /* 0x000000312e217210 */ /* 0x000fca00007fe4ff */
[----:B------:R0:W3:Y:S01]  /*1660*/  LDG.E.64.CONSTANT R36, desc[UR12][R32.64] ;  /* 0x0000000c20247981 */ /* 0x0000e2000c1e9b00 */
[----:B------:R-:W-:-:S04]  /*1670*/  LOP3.LUT R5, R5, R4, RZ, 0x3c, !PT ;  /* 0x0000000405057212 */ /* 0x000fc800078e3cff */
[----:B------:R-:W-:-:S04]  /*1680*/  LOP3.LUT R4, R5, R4, RZ, 0x3c, !PT ;  /* 0x0000000405047212 */ /* 0x000fc800078e3cff */
[----:B------:R-:W-:Y:S02]  /*1690*/  LOP3.LUT R5, R5, R4, RZ, 0x3c, !PT ;  /* 0x0000000405057212 */ /* 0x000fe400078e3cff */
[----:B0-----:R-:W-:-:S04]  /*16a0*/  IADD3 R32, P0, PT, R32, R52, RZ ;  /* 0x0000003420207210 */ /* 0x001fc80007f1e0ff */
[----:B------:R-:W-:Y:S01]  /*16b0*/  IADD3.X R33, PT, PT, R33, R49, RZ, P0, !PT ;  /* 0x0000003121217210 */ /* 0x000fe200007fe4ff */
[----:B--2---:R-:W-:Y:S02]  /*16c0*/  IMAD R41, R41, R50, RZ ;  /* 0x0000003229297224 */ /* 0x004fe400078e02ff */
[----:B------:R-:W-:-:S04]  /*16d0*/  IMAD.WIDE.U32 R4, R50, R40, R4 ;  /* 0x0000002832047225 */ /* 0x000fc800078e0004 */
[----:B------:R-:W-:Y:S02]  /*16e0*/  IMAD R41, R51, R40, R41 ;  /* 0x0000002833297224 */ /* 0x000fe400078e0229 */
[----:B------:R-:W2:Y:S02]  /*16f0*/  LDG.E.64.CONSTANT R50, desc[UR12][R34.64+-0x8] ;  /* 0xfffff80c22327981 */ /* 0x000ea4000c1e9b00 */
[----:B------:R-:W-:Y:S02]  /*1700*/  IMAD.IADD R5, R5, 0x1, R41 ;  /* 0x0000000105057824 */ /* 0x000fe400078e0229 */
[----:B------:R-:W4:Y:S01]  /*1710*/  LDG.E.64.CONSTANT R40, desc[UR12][R34.64+-0x10] ;  /* 0xfffff00c22287981 */ /* 0x000f22000c1e9b00 */
[----:B---3--:R-:W-:Y:S02]  /*1720*/  IMAD R37, R37, R38, RZ ;  /* 0x0000002625257224 */ /* 0x008fe400078e02ff */
[----:B------:R-:W-:-:S04]  /*1730*/  IMAD.WIDE.U32 R4, R38, R36, R4 ;  /* 0x0000002426047225 */ /* 0x000fc800078e0004 */
[----:B------:R-:W-:Y:S02]  /*1740*/  IMAD R39, R39, R36, R37 ;  /* 0x0000002427277224 */ /* 0x000fe400078e0225 */
[----:B------:R0:W4:Y:S02]  /*1750*/  LDG.E.64.CONSTANT R36, desc[UR12][R32.64] ;  /* 0x0000000c20247981 */ /* 0x000124000c1e9b00 */
[----:B0-----:R-:W-:-:S05]  /*1760*/  IADD3 R32, P0, PT, R32, R52, RZ ;  /* 0x0000003420207210 */ /* 0x001fca0007f1e0ff */
[----:B------:R-:W-:Y:S01]  /*1770*/  IMAD.X R33, R33, 0x1, R49, P0 ;  /* 0x0000000121217824 */ /* 0x000fe200000e0631 */
[----:B------:R-:W-:-:S04]  /*1780*/  IADD3 R5, PT, PT, R5, R39, RZ ;  /* 0x0000002705057210 */ /* 0x000fc80007ffe0ff */
[----:B------:R0:W2:Y:S02]  /*1790*/  LDG.E.64.CONSTANT R38, desc[UR12][R32.64] ;  /* 0x0000000c20267981 */ /* 0x0000a4000c1e9b00 */
[----:B0-----:R-:W-:-:S04]  /*17a0*/  IADD3 R32, P0, PT, R32, R52, RZ ;  /* 0x0000003420207210 */ /* 0x001fc80007f1e0ff */
[----:B------:R-:W-:Y:S01]  /*17b0*/  IADD3.X R33, PT, PT, R33, R49, RZ, P0, !PT ;  /* 0x0000003121217210 */ /* 0x000fe200007fe4ff */
[----:B----4-:R-:W-:Y:S02]  /*17c0*/  IMAD R37, R37, R40, RZ ;  /* 0x0000002825257224 */ /* 0x010fe400078e02ff */
[----:B------:R-:W-:-:S04]  /*17d0*/  IMAD.WIDE.U32 R4, R40, R36, R4 ;  /* 0x0000002428047225 */ /* 0x000fc800078e0004 */
[----:B------:R-:W-:Y:S02]  /*17e0*/  IMAD R37, R41, R36, R37 ;  /* 0x0000002429257224 */ /* 0x000fe400078e0225 */
[----:B------:R-:W3:Y:S03]  /*17f0*/  LDG.E.64.CONSTANT R40, desc[UR12][R34.64] ;  /* 0x0000000c22287981 */ /* 0x000ee6000c1e9b00 */
[----:B------:R-:W-:Y:S02]  /*1800*/  IADD3 R5, PT, PT, R5, R37, RZ ;  /* 0x0000002505057210 */ /* 0x000fe40007ffe0ff */
[----:B------:R0:W3:Y:S01]  /*1810*/  LDG.E.64.CONSTANT R36, desc[UR12][R32.64] ;  /* 0x0000000c20247981 */ /* 0x0000e2000c1e9b00 */
[----:B--2---:R-:W-:Y:S01]  /*1820*/  IMAD R39, R39, R50, RZ ;  /* 0x0000003227277224 */ /* 0x004fe200078e02ff */
[----:B0-----:R-:W-:-:S03]  /*1830*/  IADD3 R32, P0, PT, R32, R52, RZ ;  /* 0x0000003420207210 */ /* 0x001fc60007f1e0ff */
[-C--:B------:R-:W-:Y:S02]  /*1840*/  IMAD R39, R51, R38.reuse, R39 ;  /* 0x0000002633277224 */ /* 0x080fe400078e0227 */
[----:B------:R-:W-:Y:S01]  /*1850*/  IMAD.WIDE.U32 R4, R50, R38, R4 ;  /* 0x0000002632047225 */ /* 0x000fe200078e0004 */
[----:B------:R-:W-:Y:S01]  /*1860*/  IADD3.X R33, PT, PT, R33, R49, RZ, P0, !PT ;  /* 0x0000003121217210 */ /* 0x000fe200007fe4ff */
[----:B------:R-:W2:Y:S02]  /*1870*/  LDG.E.64.CONSTANT R50, desc[UR12][R34.64+0x8] ;  /* 0x0000080c22327981 */ /* 0x000ea4000c1e9b00 */
[----:B------:R-:W-:Y:S02]  /*1880*/  IMAD.IADD R5, R5, 0x1, R39 ;  /* 0x0000000105057824 */ /* 0x000fe400078e0227 */
[----:B------:R0:W2:Y:S02]  /*1890*/  LDG.E.64.CONSTANT R38, desc[UR12][R32.64] ;  /* 0x0000000c20267981 */ /* 0x0000a4000c1e9b00 */
[----:B0-----:R-:W-:-:S05]  /*18a0*/  IADD3 R32, P0, PT, R32, R52, RZ ;  /* 0x0000003420207210 */ /* 0x001fca0007f1e0ff */
[----:B------:R-:W-:Y:S02]  /*18b0*/  IMAD.X R33, R33, 0x1, R49, P0 ;  /* 0x0000000121217824 */ /* 0x000fe400000e0631 */
[----:B---3--:R-:W-:Y:S02]  /*18c0*/  IMAD R37, R37, R40, RZ ;  /* 0x0000002825257224 */ /* 0x008fe400078e02ff */
[----:B------:R-:W-:-:S04]  /*18d0*/  IMAD.WIDE.U32 R4, R40, R36, R4 ;  /* 0x0000002428047225 */ /* 0x000fc800078e0004 */
[----:B------:R-:W-:Y:S02]  /*18e0*/  IMAD R37, R41, R36, R37 ;  /* 0x0000002429257224 */ /* 0x000fe400078e0225 */
[----:B------:R-:W3:Y:S03]  /*18f0*/  LDG.E.64.CONSTANT R40, desc[UR12][R32.64] ;  /* 0x0000000c20287981 */ /* 0x000ee6000c1e9b00 */
[----:B------:R-:W-:Y:S01]  /*1900*/  IADD3 R5, PT, PT, R5, R37, RZ ;  /* 0x0000002505057210 */ /* 0x000fe20007ffe0ff */
[----:B--2---:R-:W-:-:S04]  /*1910*/  IMAD R37, R39, R50, RZ ;  /* 0x0000003227257224 */ /* 0x004fc800078e02ff */
[-C--:B------:R-:W-:Y:S02]  /*1920*/  IMAD R36, R51, R38.reuse, R37 ;  /* 0x0000002633247224 */ /* 0x080fe400078e0225 */
[----:B------:R-:W-:Y:S01]  /*1930*/  IMAD.WIDE.U32 R38, R50, R38, R4 ;  /* 0x0000002632267225 */ /* 0x000fe200078e0004 */
[----:B------:R-:W-:Y:S01]  /*1940*/  IADD3 R4, P0, PT, R32, R52, RZ ;  /* 0x0000003420047210 */ /* 0x000fe20007f1e0ff */
[----:B------:R-:W3:Y:S03]  /*1950*/  LDG.E.64.CONSTANT R50, desc[UR12][R34.64+0x10] ;  /* 0x0000100c22327981 */ /* 0x000ee6000c1e9b00 */
[----:B------:R-:W-:Y:S02]  /*1960*/  IADD3.X R5, PT, PT, R33, R49, RZ, P0, !PT ;  /* 0x0000003121057210 */ /* 0x000fe400007fe4ff */
[----:B------:R0:W2:Y:S04]  /*1970*/  LDG.E.64.CONSTANT R32, desc[UR12][R34.64+0x18] ;  /* 0x0000180c22207981 */ /* 0x0000a8000c1e9b00 */
[----:B------:R-:W2:Y:S01]  /*1980*/  LDG.E.64.CONSTANT R4, desc[UR12][R4.64] ;  /* 0x0000000c04047981 */ /* 0x000ea2000c1e9b00 */
[----:B------:R-:W-:Y:S01]  /*1990*/  IADD3 R37, PT, PT, R39, R36, RZ ;  /* 0x0000002427257210 */ /* 0x000fe20007ffe0ff */
[----:B------:R-:W-:Y:S01]  /*19a0*/  IMAD.MOV.U32 R36, RZ, RZ, R38 ;  /* 0x000000ffff247224 */ /* 0x000fe200078e0026 */
        /* <DEDUP_REMOVED lines=8> */
[----:B---3--:R-:W-:Y:S02]  /*1a30*/  IMAD R39, R41, R50, RZ ;  /* 0x0000003229277224 */ /* 0x008fe400078e02ff */
[----:B------:R-:W-:-:S04]  /*1a40*/  IMAD.WIDE.U32 R36, R50, R40, R36 ;  /* 0x0000002832247225 */ /* 0x000fc800078e0024 */
[----:B------:R-:W-:-:S05]  /*1a50*/  IMAD R39, R51, R40, R39 ;  /* 0x0000002833277224 */ /* 0x000fca00078e0227 */
[----:B------:R-:W-:Y:S01]  /*1a60*/  IADD3 R37, PT, PT, R37, R39, RZ ;  /* 0x0000002725257210 */ /* 0x000fe20007ffe0ff */
[----:B--2---:R-:W-:-:S04]  /*1a70*/  IMAD R39, R5, R32, RZ ;  /* 0x0000002005277224 */ /* 0x004fc800078e02ff */
[-C--:B------:R-:W-:Y:S02]  /*1a80*/  IMAD R39, R33, R4.reuse, R39 ;  /* 0x0000000421277224 */ /* 0x080fe400078e0227 */
[----:B------:R-:W-:-:S04]  /*1a90*/  IMAD.WIDE.U32 R32, R32, R4, R36 ;  /* 0x0000000420207225 */ /* 0x000fc800078e0024 */
[----:B------:R-:W-:Y:S01]  /*1aa0*/  IMAD.IADD R4, R33, 0x1, R39 ;  /* 0x0000000121047824 */ /* 0x000fe200078e0227 */
[----:B------:R-:W-:Y:S01]  /*1ab0*/  MOV R5, R32 ;  /* 0x0000002000057202 */ /* 0x000fe20000000f00 */
[----:B------:R-:W-:Y:S06]  /*1ac0*/  BRA.U UP1, `(.L_x_687) ;  /* 0xfffffff901c87547 */ /* 0x000fec000b83ffff */
.L_x_686:
[----:B------:R-:W-:Y:S05]  /*1ad0*/  BRA.U !UP0, `(.L_x_685) ;  /* 0x0000000508f47547 */ /* 0x000fea000b800000 */
[----:B0-----:R-:W0:Y:S01]  /*1ae0*/  LDC.64 R28, c[0x0][0x3a8] ;  /* 0x0000ea00ff1c7b82 */ /* 0x001e220000000a00 */
[----:B------:R-:W-:Y:S02]  /*1af0*/  UISETP.GE.U32.AND UP1, UPT, UR16, 0x4, UPT ;  /* 0x000000041000788c */ /* 0x000fe4000bf26070 */
[----:B------:R-:W-:Y:S02]  /*1b00*/  ULOP3.LUT UR10, UR8, 0x3, URZ, 0xc0, !UPT ;  /* 0x00000003080a7892 */ /* 0x000fe4000f8ec0ff */
[----:B------:R-:W-:Y:S02]  /*1b10*/  UISETP.GE.U32.AND.EX UP1, UPT, URZ, URZ, UPT, UP1 ;  /* 0x000000ffff00728c */ /* 0x000fe4000bf26110 */
[----:B------:R-:W-:-:S04]  /*1b20*/  UISETP.NE.U32.AND UP0, UPT, UR10, URZ, UPT ;  /* 0x000000ff0a00728c */ /* 0x000fc8000bf05070 */
[----:B------:R-:W-:-:S03]  /*1b30*/  UISETP.NE.AND.EX UP0, UPT, URZ, URZ, UPT, UP0 ;  /* 0x000000ffff00728c */ /* 0x000fc6000bf05300 */
[----:B------:R-:W-:Y:S08]  /*1b40*/  BRA.U !UP1, `(.L_x_688) ;  /* 0x0000000109d07547 */ /* 0x000ff0000b800000 */
[----:B------:R-:W1:Y:S01]  /*1b50*/  LDCU.64 UR6, c[0x0][0x3a0] ;  /* 0x00007400ff0677ac */ /* 0x000e620008000a00 */
[C---:B0-----:R-:W-:Y:S01]  /*1b60*/  IMAD R0, R28.reuse, UR5, RZ ;  /* 0x000000051c007c24 */ /* 0x041fe2000f8e02ff */
[C---:B------:R-:W-:Y:S01]  /*1b70*/  SHF.L.U32 R37, R29.reuse, 0x3, RZ ;  /* 0x000000031d257819 */ /* 0x040fe200000006ff */
        /* <DEDUP_REMOVED lines=10> */
[----:B------:R-:W-:-:S04]  /*1c20*/  IMAD.WIDE.U32 R32, R28, 0x8, RZ ;  /* 0x000000081c207825 */ /* 0x000fc800078e00ff */
[----:B------:R-:W-:Y:S01]  /*1c30*/  IMAD.U32 R53, RZ, RZ, UR7 ;  /* 0x00000007ff357e24 */ /* 0x000fe2000f8e00ff */
[----:B------:R0:W2:Y:S01]  /*1c40*/  LDG.E.64.CONSTANT R40, desc[UR12][R34.64] ;  /* 0x0000000c22287981 */ /* 0x0000a2000c1e9b00 */
[----:B------:R-:W-:-:S03]  /*1c50*/  IADD3 R33, PT, PT, R33, R37, RZ ;  /* 0x0000002521217210 */ /* 0x000fc60007ffe0ff */
[----:B------:R-:W2:Y:S04]  /*1c60*/  LDG.E.64.CONSTANT R50, desc[UR12][R52.64] ;  /* 0x0000000c34327981 */ /* 0x000ea8000c1e9b00 */
[----:B------:R-:W3:Y:S01]  /*1c70*/  LDG.E.64.CONSTANT R38, desc[UR12][R52.64+0x8] ;  /* 0x0000080c34267981 */ /* 0x000ee2000c1e9b00 */
[----:B0-----:R-:W-:-:S05]  /*1c80*/  IADD3 R34, P0, PT, R34, R32, RZ ;  /* 0x0000002022227210 */ /* 0x001fca0007f1e0ff */
[----:B------:R-:W-:-:S05]  /*1c90*/  IMAD.X R35, R35, 0x1, R33, P0 ;  /* 0x0000000123237824 */ /* 0x000fca00000e0621 */
[----:B------:R0:W3:Y:S01]  /*1ca0*/  LDG.E.64.CONSTANT R36, desc[UR12][R34.64] ;  /* 0x0000000c22247981 */ /* 0x0000e2000c1e9b00 */
[----:B------:R-:W-:-:S04]  /*1cb0*/  LOP3.LUT R5, R5, R4, RZ, 0x3c, !PT ;  /* 0x0000000405057212 */ /* 0x000fc800078e3cff */
[----:B------:R-:W-:-:S04]  /*1cc0*/  LOP3.LUT R4, R5, R4, RZ, 0x3c, !PT ;  /* 0x0000000405047212 */ /* 0x000fc800078e3cff */
[----:B------:R-:W-:Y:S02]  /*1cd0*/  LOP3.LUT R5, R5, R4, RZ, 0x3c, !PT ;  /* 0x0000000405057212 */ /* 0x000fe400078e3cff */
[----:B0-----:R-:W-:-:S04]  /*1ce0*/  IADD3 R34, P0, PT, R34, R32, RZ ;  /* 0x0000002022227210 */ /* 0x001fc80007f1e0ff */
[----:B------:R-:W-:Y:S02]  /*1cf0*/  IADD3.X R35, PT, PT, R35, R33, RZ, P0, !PT ;  /* 0x0000002123237210 */ /* 0x000fe400007fe4ff */
[----:B------:R-:W-:-:S05]  /*1d00*/  IADD3 R32, P1, PT, R34, R32, RZ ;  /* 0x0000002022207210 */ /* 0x000fca0007f3e0ff */
[----:B------:R-:W-:-:S06]  /*1d10*/  IMAD.X R33, R35, 0x1, R33, P1 ;  /* 0x0000000123217824 */ /* 0x000fcc00008e0621 */
[----:B------:R-:W4:Y:S01]  /*1d20*/  LDG.E.64.CONSTANT R32, desc[UR12][R32.64] ;  /* 0x0000000c20207981 */ /* 0x000f22000c1e9b00 */
[----:B--2---:R-:W-:Y:S02]  /*1d30*/  IMAD R0, R41, R50, RZ ;  /* 0x0000003229007224 */ /* 0x004fe400078e02ff */
[----:B------:R-:W-:-:S04]  /*1d40*/  IMAD.WIDE.U32 R4, R50, R40, R4 ;  /* 0x0000002832047225 */ /* 0x000fc800078e0004 */
[----:B------:R-:W-:-:S05]  /*1d50*/  IMAD R41, R51, R40, R0 ;  /* 0x0000002833297224 */ /* 0x000fca00078e0200 */
[----:B------:R-:W-:Y:S01]  /*1d60*/  IADD3 R5, PT, PT, R5, R41, RZ ;  /* 0x0000002905057210 */ /* 0x000fe20007ffe0ff */
[----:B---3--:R-:W-:Y:S02]  /*1d70*/  IMAD R37, R37, R38, RZ ;  /* 0x0000002625257224 */ /* 0x008fe400078e02ff */
[----:B------:R-:W-:-:S04]  /*1d80*/  IMAD.WIDE.U32 R4, R38, R36, R4 ;  /* 0x0000002426047225 */ /* 0x000fc800078e0004 */
[----:B------:R-:W-:Y:S02]  /*1d90*/  IMAD R0, R39, R36, R37 ;  /* 0x0000002427007224 */ /* 0x000fe400078e0225 */
[----:B------:R-:W2:Y:S04]  /*1da0*/  LDG.E.64.CONSTANT R38, desc[UR12][R52.64+0x10] ;  /* 0x0000100c34267981 */ /* 0x000ea8000c1e9b00 */
[----:B------:R-:W2:Y:S04]  /*1db0*/  LDG.E.64.CONSTANT R36, desc[UR12][R34.64] ;  /* 0x0000000c22247981 */ /* 0x000ea8000c1e9b00 */
[----:B------:R-:W4:Y:S01]  /*1dc0*/  LDG.E.64.CONSTANT R52, desc[UR12][R52.64+0x18] ;  /* 0x0000180c34347981 */ /* 0x000f22000c1e9b00 */
[----:B------:R-:W-:Y:S01]  /*1dd0*/  IADD3 R5, PT, PT, R5, R0, RZ ;  /* 0x0000000005057210 */ /* 0x000fe20007ffe0ff */
[----:B------:R-:W-:-:S04]  /*1de0*/  UIADD3 UR4, UP1, UPT, UR4, 0x4, URZ ;  /* 0x0000000404047890 */ /* 0x000fc8000ff3e0ff */
[----:B------:R-:W-:Y:S01]  /*1df0*/  UIADD3.X UR5, UPT, UPT, URZ, UR5, URZ, UP1, !UPT ;  /* 0x00000005ff057290 */ /* 0x000fe20008ffe4ff */
[----:B--2---:R-:W-:Y:S02]  /*1e00*/  IMAD R37, R37, R38, RZ ;  /* 0x0000002625257224 */ /* 0x004fe400078e02ff */
[----:B------:R-:W-:-:S04]  /*1e10*/  IMAD.WIDE.U32 R4, R38, R36, R4 ;  /* 0x0000002426047225 */ /* 0x000fc800078e0004 */
[----:B------:R-:W-:Y:S02]  /*1e20*/  IMAD R37, R39, R36, R37 ;  /* 0x0000002427257224 */ /* 0x000fe400078e0225 */
[----:B----4-:R-:W-:-:S03]  /*1e30*/  IMAD R39, R33, R52, RZ ;  /* 0x0000003421277224 */ /* 0x010fc600078e02ff */
[----:B------:R-:W-:Y:S01]  /*1e40*/  IADD3 R5, PT, PT, R5, R37, RZ ;  /* 0x0000002505057210 */ /* 0x000fe20007ffe0ff */
[-C--:B------:R-:W-:Y:S02]  /*1e50*/  IMAD R39, R53, R32.reuse, R39 ;  /* 0x0000002035277224 */ /* 0x080fe400078e0227 */
[----:B------:R-:W-:-:S04]  /*1e60*/  IMAD.WIDE.U32 R32, R52, R32, R4 ;  /* 0x0000002034207225 */ /* 0x000fc800078e0004 */
[----:B------:R-:W-:Y:S01]  /*1e70*/  IMAD.IADD R4, R33, 0x1, R39 ;  /* 0x0000000121047824 */ /* 0x000fe200078e0227 */
[----:B------:R-:W-:-:S07]  /*1e80*/  MOV R5, R32 ;  /* 0x0000002000057202 */ /* 0x000fce0000000f00 */
.L_x_688:
        /* <DEDUP_REMOVED lines=12> */
[----:B------:R-:W0:Y:S01]  /*1f50*/  LDCU.64 UR16, c[0x0][0x388] ;  /* 0x00007100ff1077ac */ /* 0x000e220008000a00 */
[----:B------:R-:W-:Y:S02]  /*1f60*/  IMAD.MOV.U32 R33, RZ, RZ, R31 ;  /* 0x000000ffff217224 */ /* 0x000fe400078e001f */
        /* <DEDUP_REMOVED lines=8> */
[----:B------:R-:W-:Y:S01]  /*1ff0*/  IMAD.U32 R39, RZ, RZ, UR7 ;  /* 0x00000007ff277e24 */ /* 0x000fe2000f8e00ff */
[----:B------:R-:W-:-:S03]  /*2000*/  LEA R40, P0, R28, R34, 0x3 ;  /* 0x000000221c287211 */ /* 0x000fc600078018ff */
[----:B------:R-:W2:Y:S01]  /*2010*/  LDG.E.64.CONSTANT R32, desc[UR12][R34.64] ;  /* 0x0000000c22207981 */ /* 0x000ea2000c1e9b00 */
[----:B------:R-:W-:-:S03]  /*2020*/  LEA.HI.X R41, R28, R35, R29, 0x3, P0 ;  /* 0x000000231c297211 */ /* 0x000fc600000f1c1d */
[----:B------:R-:W2:Y:S04]  /*2030*/  LDG.E.64.CONSTANT R36, desc[UR12][R38.64] ;  /* 0x0000000c26247981 */ /* 0x000ea8000c1e9b00 */
        /* <DEDUP_REMOVED lines=16> */
.L_x_689:
[----:B------:R-:W-:Y:S05]  /*2140*/  BRA.U UP0, `(.L_x_685) ;  /* 0x0000000100587547 */ /* 0x000fea000b800000 */
[----:B------:R-:W1:Y:S01]  /*2150*/  LDCU.64 UR6, c[0x0][0x3a0] ;  /* 0x00007400ff0677ac */ /* 0x000e620008000a00 */
[----:B------:R-:W-:Y:S01]  /*2160*/  MOV R27, R31 ;  /* 0x0000001f001b7202 */ /* 0x000fe20000000f00 */
[C---:B0-----:R-:W-:Y:S01]  /*2170*/  IMAD R0, R28.reuse, UR5, RZ ;  /* 0x000000051c007c24 */ /* 0x041fe2000f8e02ff */
[----:B------:R-:W0:Y:S01]  /*2180*/  LDCU.64 UR16, c[0x0][0x388] ;  /* 0x00007100ff1077ac */ /* 0x000e220008000a00 */
[----:B------:R-:W-:-:S04]  /*2190*/  IMAD.WIDE.U32 R26, R28, UR4, R26 ;  /* 0x000000041c1a7c25 */ /* 0x000fc8000f8e001a */
[----:B------:R-:W-:-:S05]  /*21a0*/  IMAD R29, R29, UR4, R0 ;  /* 0x000000041d1d7c24 */ /* 0x000fca000f8e0200 */
[----:B------:R-:W-:Y:S01]  /*21b0*/  IADD3 R27, PT, PT, R27, R29, RZ ;  /* 0x0000001d1b1b7210 */ /* 0x000fe20007ffe0ff */
[----:B-1----:R-:W-:-:S04]  /*21c0*/  ULEA UR6, UP0, UR4, UR6, 0x3 ;  /* 0x0000000604067291 */ /* 0x002fc8000f8018ff */
[----:B------:R-:W-:Y:S01]  /*21d0*/  ULEA.HI.X UR4, UR4, UR7, UR5, 0x3, UP0 ;  /* 0x0000000704047291 */ /* 0x000fe200080f1c05 */
[----:B0-----:R-:W-:Y:S01]  /*21e0*/  LEA R28, P0, R26, UR16, 0x3 ;  /* 0x000000101a1c7c11 */ /* 0x001fe2000f8018ff */
[----:B------:R-:W-:-:S03]  /*21f0*/  IMAD.U32 R30, RZ, RZ, UR6 ;  /* 0x00000006ff1e7e24 */ /* 0x000fc6000f8e00ff */
[----:B------:R-:W-:Y:S02]  /*2200*/  LEA.HI.X R29, R26, UR17, R27, 0x3, P0 ;  /* 0x000000111a1d7c11 */ /* 0x000fe400080f1c1b */
[----:B------:R-:W-:-:S04]  /*2210*/  MOV R31, UR4 ;  /* 0x00000004001f7c02 */ /* 0x000fc80008000f00 */
[----:B------:R-:W2:Y:S04]  /*2220*/  LDG.E.64.CONSTANT R28, desc[UR12][R28.64] ;  /* 0x0000000c1c1c7981 */ /* 0x000ea8000c1e9b00 */
[----:B------:R-:W2:Y:S01]  /*2230*/  LDG.E.64.CONSTANT R30, desc[UR12][R30.64] ;  /* 0x0000000c1e1e7981 */ /* 0x000ea2000c1e9b00 */
[----:B------:R-:W-:Y:S01]  /*2240*/  MOV R26, R5 ;  /* 0x00000005001a7202 */ /* 0x000fe20000000f00 */
[----:B------:R-:W-:Y:S02]  /*2250*/  IMAD.MOV.U32 R27, RZ, RZ, R4 ;  /* 0x000000ffff1b7224 */ /* 0x000fe400078e0004 */
[----:B--2---:R-:W-:Y:S02]  /*2260*/  IMAD R33, R29, R30, RZ ;  /* 0x0000001e1d217224 */ /* 0x004fe400078e02ff */
[----:B------:R-:W-:-:S04]  /*2270*/  IMAD.WIDE.U32 R26, R30, R28, R26 ;  /* 0x0000001c1e1a7225 */ /* 0x000fc800078e001a */
[----:B------:R-:W-:Y:S01]  /*2280*/  IMAD R33, R31, R28, R33 ;  /* 0x0000001c1f217224 */ /* 0x000fe200078e0221 */
[----:B------:R-:W-:-:S04]  /*2290*/  MOV R5, R26 ;  /* 0x0000001a00057202 */ /* 0x000fc80000000f00 */
[----:B------:R-:W-:-:S07]  /*22a0*/  IADD3 R4, PT, PT, R27, R33, RZ ;  /* 0x000000211b047210 */ /* 0x000fce0007ffe0ff */
.L_x_685:
[----:B------:R-:W-:Y:S05]  /*22b0*/  BSYNC.RECONVERGENT B0 ;  /* 0x0000000000007941 */ /* 0x000fea0003800200 */
.L_x_684:
[----:B------:R-:W-:Y:S01]  /*22c0*/  VIADD R27, R44, 0x100 ;  /* 0x000001002c1b7836 */ /* 0x000fe20000000000 */
[----:B------:R-:W-:Y:S01]  /*22d0*/  IADD3 R0, PT, PT, -R45, UR15, RZ ;  /* 0x0000000f2d007c10 */ /* 0x000fe2000fffe1ff */
[----:B------:R-:W-:Y:S03]  /*22e0*/  BSSY.RECONVERGENT B0, `(.L_x_690) ;  /* 0x00000ed000007945 */ /* 0x000fe60003800200 */
[----:B------:R-:W-:-:S13]  /*22f0*/  ISETP.GE.U32.AND P0, PT, R27, R0, PT ;  /* 0x000000001b00720c */ /* 0x000fda0003f06070 */
[----:B------:R-:W-:Y:S05]  /*2300*/  @P0 BRA `(.L_x_691) ;  /* 0x0000000c00a80947 */ /* 0x000fea0003800000 */
[----:B------:R-:W1:Y:S01]  /*2310*/  LDCU.64 UR6, c[0x0][0x390] ;  /* 0x00007200ff0677ac */ /* 0x000e620008000a00 */
[----:B------:R-:W-:Y:S01]  /*2320*/  HFMA2 R48, -RZ, RZ, 0, 0 ;  /* 0x00000000ff307431 */ /* 0x000fe200000001ff */
[----:B------:R-:W-:Y:S01]  /*2330*/  MOV R47, RZ ;  /* 0x000000ff002f7202 */ /* 0x000fe20000000f00 */
[----:B------:R-:W-:Y:S02]  /*2340*/  UIADD3 UR5, UP0, UPT, UR8, -0x1, URZ ;  /* 0xffffffff08057890 */ /* 0x000fe4000ff1e0ff */
[----:B------:R-:W-:Y:S02]  /*2350*/  ULOP3.LUT UR11, UR8, 0x7, URZ, 0xc0, !UPT ;  /* 0x00000007080b7892 */ /* 0x000fe4000f8ec0ff */
[----:B------:R-:W-:Y:S02]  /*2360*/  UIADD3.X UR10, UPT, UPT, UR9, -0x1, URZ, UP0, !UPT ;  /* 0xffffffff090a7890 */ /* 0x000fe400087fe4ff */
[----:B------:R-:W-:Y:S02]  /*2370*/  UISETP.GE.U32.AND UP1, UPT, UR5, 0x7, UPT ;  /* 0x000000070500788c */ /* 0x000fe4000bf26070 */
[----:B------:R-:W-:-:S02]  /*2380*/  UISETP.NE.U32.AND UP0, UPT, UR11, URZ, UPT ;  /* 0x000000ff0b00728c */ /* 0x000fc4000bf05070 */
[----:B------:R-:W-:Y:S01]  /*2390*/  UISETP.GE.U32.AND.EX UP1, UPT, UR10, URZ, UPT, UP1 ;  /* 0x000000ff0a00728c */ /* 0x000fe2000bf26110 */
[----:B------:R-:W-:Y:S01]  /*23a0*/  UMOV UR4, URZ ;  /* 0x000000ff00047c82 */ /* 0x000fe20008000000 */
[----:B------:R-:W-:Y:S01]  /*23b0*/  UISETP.NE.AND.EX UP0, UPT, URZ, URZ, UPT, UP0 ;  /* 0x000000ffff00728c */ /* 0x000fe2000bf05300 */
[----:B-1----:R-:W-:Y:S01]  /*23c0*/  IMAD R25, R25, UR6, RZ ;  /* 0x0000000619197c24 */ /* 0x002fe2000f8e02ff */
[----:B------:R-:W-:-:S03]  /*23d0*/  UMOV UR5, URZ ;  /* 0x000000ff00057c82 */ /* 0x000fc60008000000 */
[C---:B------:R-:W-:Y:S02]  /*23e0*/  IMAD R27, R24.reuse, UR7, R25 ;  /* 0x00000007181b7c24 */ /* 0x040fe4000f8e0219 */
[----:B------:R-:W-:-:S04]  /*23f0*/  IMAD.WIDE.U32 R24, R24, UR6, RZ ;  /* 0x0000000618187c25 */ /* 0x000fc8000f8e00ff */
[----:B------:R-:W-:Y:S01]  /*2400*/  IMAD.IADD R27, R25, 0x1, R27 ;  /* 0x00000001191b7824 */ /* 0x000fe200078e021b */
[----:B------:R-:W-:Y:S06]  /*2410*/  BRA.U !UP1, `(.L_x_692) ;  /* 0x00000005097c7547 */ /* 0x000fec000b800000 */
[----:B------:R-:W1:Y:S01]  /*2420*/  LDC.64 R30, c[0x0][0x3a0] ;  /* 0x0000e800ff1e7b82 */ /* 0x000e620000000a00 */
[----:B------:R-:W2:Y:S01]  /*2430*/  LDCU.64 UR4, c[0x0][0x388] ;  /* 0x00007100ff0477ac */ /* 0x000ea20008000a00 */
[----:B------:R-:W-:Y:S01]  /*2440*/  MOV R48, RZ ;  /* 0x000000ff00307202 */ /* 0x000fe20000000f00 */
[----:B------:R-:W-:-:S05]  /*2450*/  IMAD.MOV.U32 R47, RZ, RZ, RZ ;  /* 0x000000ffff2f7224 */ /* 0x000fca00078e00ff */
        /* <DEDUP_REMOVED lines=8> */
[----:B------:R-:W-:Y:S01]  /*24e0*/  UMOV UR7, UR5 ;  /* 0x0000000500077c82 */ /* 0x000fe20008000000 */
[C-C-:B0-----:R-:W-:Y:S02]  /*24f0*/  SHF.L.U64.HI R50, R28.reuse, 0x3, R29.reuse ;  /* 0x000000031c327819 */ /* 0x141fe4000001021d */
[----:B------:R-:W-:-:S02]  /*2500*/  SHF.L.U64.HI R29, R28, 0x6, R29 ;  /* 0x000000061c1d7819 */ /* 0x000fc4000001021d */
[----:B------:R-:W-:-:S07]  /*2510*/  SHF.L.U32 R51, R28, 0x3, RZ ;  /* 0x000000031c337819 */ /* 0x000fce00000006ff */
.L_x_693:
[----:B------:R-:W-:Y:S01]  /*2520*/  MOV R32, R46 ;  /* 0x0000002e00207202 */ /* 0x000fe20000000f00 */
[----:B------:R-:W-:Y:S01]  /*2530*/  IMAD.MOV.U32 R33, RZ, RZ, R49 ;  /* 0x000000ffff217224 */ /* 0x000fe200078e0031 */
[----:B------:R-:W2:Y:S01]  /*2540*/  LDG.E.64.CONSTANT R34, desc[UR12][R30.64+-0x20] ;  /* 0xffffe00c1e227981 */ /* 0x000ea2000c1e9b00 */
[----:B------:R-:W-:-:S03]  /*2550*/  IADD3 R36, P0, PT, R46, R51, RZ ;  /* 0x000000332e247210 */ /* 0x000fc60007f1e0ff */
[----:B------:R-:W3:Y:S04]  /*2560*/  LDG.E.64.CONSTANT R40, desc[UR12][R30.64+-0x18] ;  /* 0xffffe80c1e287981 */ /* 0x000ee8000c1e9b00 */
[----:B------:R-:W2:Y:S01]  /*2570*/  LDG.E.64.CONSTANT R32, desc[UR12][R32.64] ;  /* 0x0000000c20207981 */ /* 0x000ea2000c1e9b00 */
[----:B------:R-:W-:-:S05]  /*2580*/  IADD3.X R37, PT, PT, R49, R50, RZ, P0, !PT ;  /* 0x0000003231257210 */ /* 0x000fca00007fe4ff */
[----:B------:R-:W3:Y:S01]  /*2590*/  LDG.E.64.CONSTANT R38, desc[UR12][R36.64] ;  /* 0x0000000c24267981 */ /* 0x000ee2000c1e9b00 */
[----:B------:R-:W-:Y:S01]  /*25a0*/  MOV R52, R48 ;  /* 0x0000003000347202 */ /* 0x000fe20000000f00 */
[----:B------:R-:W-:Y:S02]  /*25b0*/  IMAD.MOV.U32 R53, RZ, RZ, R47 ;  /* 0x000000ffff357224 */ /* 0x000fe400078e002f */
[----:B--2---:R-:W-:Y:S02]  /*25c0*/  IMAD R33, R33, R34, RZ ;  /* 0x0000002221217224 */ /* 0x004fe400078e02ff */
[----:B------:R-:W-:-:S04]  /*25d0*/  IMAD.WIDE.U32 R52, R34, R32, R52 ;  /* 0x0000002022347225 */ /* 0x000fc800078e0034 */
[----:B------:R-:W-:Y:S01]  /*25e0*/  IMAD R35, R35, R32, R33 ;  /* 0x0000002023237224 */ /* 0x000fe200078e0221 */
[----:B------:R-:W-:-:S04]  /*25f0*/  IADD3 R32, P0, PT, R36, R51, RZ ;  /* 0x0000003324207210 */ /* 0x000fc80007f1e0ff */
[----:B------:R-:W-:Y:S01]  /*2600*/  IADD3 R53, PT, PT, R53, R35, RZ ;  /* 0x0000002335357210 */ /* 0x000fe20007ffe0ff */
[----:B---3--:R-:W-:Y:S01]  /*2610*/  IMAD R35, R39, R40, RZ ;  /* 0x0000002827237224 */ /* 0x008fe200078e02ff */
[----:B------:R-:W-:-:S03]  /*2620*/  IADD3.X R33, PT, PT, R37, R50, RZ, P0, !PT ;  /* 0x0000003225217210 */ /* 0x000fc600007fe4ff */
[-C--:B------:R-:W-:Y:S02]  /*2630*/  IMAD R36, R41, R38.reuse, R35 ;  /* 0x0000002629247224 */ /* 0x080fe400078e0223 */
[----:B------:R-:W-:Y:S01]  /*2640*/  IMAD.WIDE.U32 R38, R40, R38, R52 ;  /* 0x0000002628267225 */ /* 0x000fe200078e0034 */
[----:B------:R0:W2:Y:S04]  /*2650*/  LDG.E.64.CONSTANT R34, desc[UR12][R32.64] ;  /* 0x0000000c20227981 */ /* 0x0000a8000c1e9b00 */
[----:B------:R-:W2:Y:S04]  /*2660*/  LDG.E.64.CONSTANT R40, desc[UR12][R30.64+-0x10] ;  /* 0xfffff00c1e287981 */ /* 0x000ea8000c1e9b00 */
[----:B------:R-:W3:Y:S01]  /*2670*/  LDG.E.64.CONSTANT R52, desc[UR12][R30.64+-0x8] ;  /* 0xfffff80c1e347981 */ /* 0x000ee2000c1e9b00 */
[----:B0-----:R-:W-:Y:S01]  /*2680*/  IADD3 R32, P0, PT, R32, R51, RZ ;  /* 0x0000003320207210 */ /* 0x001fe20007f1e0ff */
[----:B------:R-:W-:-:S03]  /*2690*/  IMAD.IADD R37, R39, 0x1, R36 ;  /* 0x0000000127257824 */ /* 0x000fc600078e0224 */
[----:B------:R-:W-:Y:S02]  /*26a0*/  IADD3.X R33, PT, PT, R33, R50, RZ, P0, !PT ;  /* 0x0000003221217210 */ /* 0x000fe400007fe4ff */
[----:B------:R-:W-:-:S03]  /*26b0*/  MOV R36, R38 ;  /* 0x0000002600247202 */ /* 0x000fc60000000f00 */
[----:B------:R0:W3:Y:S02]  /*26c0*/  LDG.E.64.CONSTANT R38, desc[UR12][R32.64] ;  /* 0x0000000c20267981 */ /* 0x0000e4000c1e9b00 */
[----:B0-----:R-:W-:-:S04]  /*26d0*/  IADD3 R32, P0, PT, R32, R51, RZ ;  /* 0x0000003320207210 */ /* 0x001fc80007f1e0ff */
[----:B------:R-:W-:Y:S01]  /*26e0*/  IADD3.X R33, PT, PT, R33, R50, RZ, P0, !PT ;  /* 0x0000003221217210 */ /* 0x000fe200007fe4ff */
[----:B--2---:R-:W-:Y:S02]  /*26f0*/  IMAD R35, R35, R40, RZ ;  /* 0x0000002823237224 */ /* 0x004fe400078e02ff */
[----:B------:R-:W-:-:S04]  /*2700*/  IMAD.WIDE.U32 R36, R40, R34, R36 ;  /* 0x0000002228247225 */ /* 0x000fc800078e0024 */
[----:B------:R-:W-:Y:S02]  /*2710*/  IMAD R35, R41, R34, R35 ;  /* 0x0000002229237224 */ /* 0x000fe400078e0223 */
[----:B------:R-:W2:Y:S02]  /*2720*/  LDG.E.64.CONSTANT R40, desc[UR12][R30.64] ;  /* 0x0000000c1e287981 */ /* 0x000ea4000c1e9b00 */
[----:B------:R-:W-:Y:S02]  /*2730*/  IMAD.IADD R37, R37, 0x1, R35 ;  /* 0x0000000125257824 */ /* 0x000fe400078e0223 */
[----:B------:R0:W2:Y:S01]  /*2740*/  LDG.E.64.CONSTANT R34, desc[UR12][R32.64] ;  /* 0x0000000c20227981 */ /* 0x0000a2000c1e9b00 */
[----:B---3--:R-:W-:Y:S02]  /*2750*/  IMAD R39, R39, R52, RZ ;  /* 0x0000003427277224 */ /* 0x008fe400078e02ff */
[----:B------:R-:W-:Y:S01]  /*2760*/  IMAD.WIDE.U32 R36, R52, R38, R36 ;  /* 0x0000002634247225 */ /* 0x000fe200078e0024 */
[----:B0-----:R-:W-:-:S03]  /*2770*/  IADD3 R32, P0, PT, R32, R51, RZ ;  /* 0x0000003320207210 */ /* 0x001fc60007f1e0ff */
[----:B------:R-:W-:Y:S02]  /*2780*/  IMAD R39, R53, R38, R39 ;  /* 0x0000002635277224 */ /* 0x000fe400078e0227 */
[----:B------:R-:W3:Y:S01]  /*2790*/  LDG.E.64.CONSTANT R52, desc[UR12][R30.64+0x8] ;  /* 0x0000080c1e347981 */ /* 0x000ee2000c1e9b00 */
[----:B------:R-:W-:Y:S02]  /*27a0*/  IMAD.X R33, R33, 0x1, R50, P0 ;  /* 0x0000000121217824 */ /* 0x000fe400000e0632 */
[----:B------:R-:W-:-:S03]  /*27b0*/  IADD3 R37, PT, PT, R37, R39, RZ ;  /* 0x0000002725257210 */ /* 0x000fc60007ffe0ff */
[----:B------:R0:W3:Y:S02]  /*27c0*/  LDG.E.64.CONSTANT R38, desc[UR12][R32.64] ;  /* 0x0000000c20267981 */ /* 0x0000e4000c1e9b00 */
[----:B0-----:R-:W-:-:S05]  /*27d0*/  IADD3 R32, P0, PT, R32, R51, RZ ;  /* 0x0000003320207210 */ /* 0x001fca0007f1e0ff */
[----:B------:R-:W-:Y:S02]  /*27e0*/  IMAD.X R33, R33, 0x1, R50, P0 ;  /* 0x0000000121217824 */ /* 0x000fe400000e0632 */
[----:B--2---:R-:W-:Y:S02]  /*27f0*/  IMAD R35, R35, R40, RZ ;  /* 0x0000002823237224 */ /* 0x004fe400078e02ff */
[----:B------:R-:W-:-:S04]  /*2800*/  IMAD.WIDE.U32 R36, R40, R34, R36 ;  /* 0x0000002228247225 */ /* 0x000fc800078e0024 */
[----:B------:R-:W-:Y:S01]  /*2810*/  IMAD R35, R41, R34, R35 ;  /* 0x0000002229237224 */ /* 0x000fe200078e0223 */
[----:B------:R-:W-:Y:S01]  /*2820*/  MOV R34, R36 ;  /* 0x0000002400227202 */ /* 0x000fe20000000f00 */
[----:B------:R-:W2:Y:S03]  /*2830*/  LDG.E.64.CONSTANT R40, desc[UR12][R32.64] ;  /* 0x0000000c20287981 */ /* 0x000ea6000c1e9b00 */
[----:B------:R-:W-:Y:S01]  /*2840*/  IADD3 R35, PT, PT, R37, R35, RZ ;  /* 0x0000002325237210 */ /* 0x000fe20007ffe0ff */
[----:B---3--:R-:W-:-:S04]  /*2850*/  IMAD R37, R39, R52, RZ ;  /* 0x0000003427257224 */ /* 0x008fc800078e02ff */
[-C--:B------:R-:W-:Y:S02]  /*2860*/  IMAD R36, R53, R38.reuse, R37 ;  /* 0x0000002635247224 */ /* 0x080fe400078e0225 */
[----:B------:R-:W-:Y:S01]  /*2870*/  IMAD.WIDE.U32 R38, R52, R38, R34 ;  /* 0x0000002634267225 */ /* 0x000fe200078e0022 */
[----:B------:R-:W-:Y:S01]  /*2880*/  IADD3 R34, P0, PT, R32, R51, RZ ;  /* 0x0000003320227210 */ /* 0x000fe20007f1e0ff */
[----:B------:R-:W2:Y:S03]  /*2890*/  LDG.E.64.CONSTANT R52, desc[UR12][R30.64+0x10] ;  /* 0x0000100c1e347981 */ /* 0x000ea6000c1e9b00 */
[----:B------:R-:W-:Y:S02]  /*28a0*/  IADD3.X R35, PT, PT, R33, R50, RZ, P0, !PT ;  /* 0x0000003221237210 */ /* 0x000fe400007fe4ff */
[----:B------:R0:W3:Y:S04]  /*28b0*/  LDG.E.64.CONSTANT R32, desc[UR12][R30.64+0x18] ;  /* 0x0000180c1e207981 */ /* 0x0000e8000c1e9b00 */
[----:B------:R-:W3:Y:S01]  /*28c0*/  LDG.E.64.CONSTANT R34, desc[UR12][R34.64] ;  /* 0x0000000c22227981 */ /* 0x000ee2000c1e9b00 */
[----:B------:R-:W-:Y:S01]  /*28d0*/  IADD3 R37, PT, PT, R39, R36, RZ ;  /* 0x0000002427257210 */ /* 0x000fe20007ffe0ff */
[----:B------:R-:W-:Y:S01]  /*28e0*/  UIADD3 UR6, UP1, UPT, UR6, -0x8, URZ ;  /* 0xfffffff806067890 */ /* 0x000fe2000ff3e0ff */
[----:B------:R-:W-:-:S03]  /*28f0*/  IMAD.MOV.U32 R36, RZ, RZ, R38 ;  /* 0x000000ffff247224 */ /* 0x000fc600078e0026 */
        /* <DEDUP_REMOVED lines=14> */
[----:B------:R-:W-:Y:S01]  /*29e0*/  IMAD.IADD R47, R33, 0x1, R41 ;  /* 0x00000001212f7824 */ /* 0x000fe200078e0229 */
[----:B------:R-:W-:Y:S01]  /*29f0*/  MOV R48, R32 ;  /* 0x0000002000307202 */ /* 0x000fe20000000f00 */
[----:B------:R-:W-:Y:S06]  /*2a00*/  BRA.U UP1, `(.L_x_693) ;  /* 0xfffffff901c47547 */ /* 0x000fec000b83ffff */
.L_x_692:
        /* <DEDUP_REMOVED lines=23> */
[----:B------:R-:W-:Y:S01]  /*2b80*/  IMAD.WIDE.U32 R30, R28, 0x8, RZ ;  /* 0x000000081c1e7825 */ /* 0x000fe200078e00ff */
[----:B------:R-:W-:Y:S02]  /*2b90*/  SHF.L.U32 R41, R29, 0x3, RZ ;  /* 0x000000031d297819 */ /* 0x000fe400000006ff */
[----:B------:R-:W-:Y:S02]  /*2ba0*/  MOV R40, R48 ;  /* 0x0000003000287202 */ /* 0x000fe40000000f00 */
[----:B------:R-:W-:-:S02]  /*2bb0*/  IADD3 R31, PT, PT, R31, R41, RZ ;  /* 0x000000291f1f7210 */ /* 0x000fc40007ffe0ff */
[----:B0-----:R-:W-:Y:S02]  /*2bc0*/  IADD3 R32, P0, PT, R32, R30, RZ ;  /* 0x0000001e20207210 */ /* 0x001fe40007f1e0ff */
[----:B------:R-:W-:Y:S02]  /*2bd0*/  MOV R41, R47 ;  /* 0x0000002f00297202 */ /* 0x000fe40000000f00 */
[----:B------:R-:W3:Y:S01]  /*2be0*/  LDG.E.64.CONSTANT R46, desc[UR12][R38.64+0x8] ;  /* 0x0000080c262e7981 */ /* 0x000ee2000c1e9b00 */
[----:B------:R-:W-:Y:S02]  /*2bf0*/  IMAD.X R33, R33, 0x1, R31, P0 ;  /* 0x0000000121217824 */ /* 0x000fe400000e061f */
[----:B--2---:R-:W-:Y:S02]  /*2c00*/  IMAD R35, R35, R36, RZ ;  /* 0x0000002423237224 */ /* 0x004fe400078e02ff */
[----:B------:R-:W-:-:S04]  /*2c10*/  IMAD.WIDE.U32 R40, R36, R34, R40 ;  /* 0x0000002224287225 */ /* 0x000fc800078e0028 */
[----:B------:R-:W-:Y:S01]  /*2c20*/  IMAD R48, R37, R34, R35 ;  /* 0x0000002225307224 */ /* 0x000fe200078e0223 */
[-C--:B------:R-:W-:Y:S01]  /*2c30*/  IADD3 R34, P0, PT, R32, R30.reuse, RZ ;  /* 0x0000001e20227210 */ /* 0x080fe20007f1e0ff */
[----:B------:R-:W3:Y:S03]  /*2c40*/  LDG.E.64.CONSTANT R36, desc[UR12][R32.64] ;  /* 0x0000000c20247981 */ /* 0x000ee6000c1e9b00 */
[----:B------:R-:W-:Y:S01]  /*2c50*/  IADD3 R30, P1, PT, R34, R30, RZ ;  /* 0x0000001e221e7210 */ /* 0x000fe20007f3e0ff */
[----:B------:R-:W-:-:S05]  /*2c60*/  IMAD.X R35, R33, 0x1, R31, P0 ;  /* 0x0000000121237824 */ /* 0x000fca00000e061f */
[----:B------:R-:W-:Y:S01]  /*2c70*/  IADD3.X R31, PT, PT, R35, R31, RZ, P1, !PT ;  /* 0x0000001f231f7210 */ /* 0x000fe20000ffe4ff */
[----:B------:R-:W2:Y:S04]  /*2c80*/  LDG.E.64.CONSTANT R32, desc[UR12][R38.64+0x10] ;  /* 0x0000100c26207981 */ /* 0x000ea8000c1e9b00 */
[----:B------:R-:W2:Y:S04]  /*2c90*/  LDG.E.64.CONSTANT R34, desc[UR12][R34.64] ;  /* 0x0000000c22227981 */ /* 0x000ea8000c1e9b00 */
[----:B------:R-:W4:Y:S04]  /*2ca0*/  LDG.E.64.CONSTANT R30, desc[UR12][R30.64] ;  /* 0x0000000c1e1e7981 */ /* 0x000f28000c1e9b00 */
[----:B------:R-:W4:Y:S01]  /*2cb0*/  LDG.E.64.CONSTANT R38, desc[UR12][R38.64+0x18] ;  /* 0x0000180c26267981 */ /* 0x000f22000c1e9b00 */
[----:B------:R-:W-:Y:S01]  /*2cc0*/  IADD3 R41, PT, PT, R41, R48, RZ ;  /* 0x0000003029297210 */ /* 0x000fe20007ffe0ff */
[----:B------:R-:W-:-:S04]  /*2cd0*/  UIADD3 UR4, UP1, UPT, UR4, 0x4, URZ ;  /* 0x0000000404047890 */ /* 0x000fc8000ff3e0ff */
[----:B------:R-:W-:Y:S01]  /*2ce0*/  UIADD3.X UR5, UPT, UPT, URZ, UR5, URZ, UP1, !UPT ;  /* 0x00000005ff057290 */ /* 0x000fe20008ffe4ff */
[----:B---3--:R-:W-:-:S04]  /*2cf0*/  IMAD R37, R37, R46, RZ ;  /* 0x0000002e25257224 */ /* 0x008fc800078e02ff */
[-C--:B------:R-:W-:Y:S02]  /*2d00*/  IMAD R47, R47, R36.reuse, R37 ;  /* 0x000000242f2f7224 */ /* 0x080fe400078e0225 */
[----:B------:R-:W-:-:S04]  /*2d10*/  IMAD.WIDE.U32 R36, R46, R36, R40 ;  /* 0x000000242e247225 */ /* 0x000fc800078e0028 */
[----:B------:R-:W-:Y:S02]  /*2d20*/  IMAD.IADD R37, R37, 0x1, R47 ;  /* 0x0000000125257824 */ /* 0x000fe400078e022f */
[----:B--2---:R-:W-:-:S04]  /*2d30*/  IMAD R41, R35, R32, RZ ;  /* 0x0000002023297224 */ /* 0x004fc800078e02ff */
[-C--:B------:R-:W-:Y:S02]  /*2d40*/  IMAD R41, R33, R34.reuse, R41 ;  /* 0x0000002221297224 */ /* 0x080fe400078e0229 */
[----:B------:R-:W-:-:S04]  /*2d50*/  IMAD.WIDE.U32 R32, R32, R34, R36 ;  /* 0x0000002220207225 */ /* 0x000fc800078e0024 */
[----:B----4-:R-:W-:Y:S01]  /*2d60*/  IMAD R31, R31, R38, RZ ;  /* 0x000000261f1f7224 */ /* 0x010fe200078e02ff */
[----:B------:R-:W-:-:S03]  /*2d70*/  IADD3 R33, PT, PT, R33, R41, RZ ;  /* 0x0000002921217210 */ /* 0x000fc60007ffe0ff */
[-C--:B------:R-:W-:Y:S02]  /*2d80*/  IMAD R47, R39, R30.reuse, R31 ;  /* 0x0000001e272f7224 */ /* 0x080fe400078e021f */
[----:B------:R-:W-:-:S04]  /*2d90*/  IMAD.WIDE.U32 R30, R38, R30, R32 ;  /* 0x0000001e261e7225 */ /* 0x000fc800078e0020 */
[----:B------:R-:W-:Y:S01]  /*2da0*/  IMAD.MOV.U32 R48, RZ, RZ, R30 ;  /* 0x000000ffff307224 */ /* 0x000fe200078e001e */
[----:B------:R-:W-:-:S07]  /*2db0*/  IADD3 R47, PT, PT, R31, R47, RZ ;  /* 0x0000002f1f2f7210 */ /* 0x000fce0007ffe0ff */
.L_x_694:
        /* <DEDUP_REMOVED lines=24> */
[----:B------:R0:W2:Y:S04]  /*2f40*/  LDG.E.64.CONSTANT R30, desc[UR12][R32.64] ;  /* 0x0000000c201e7981 */ /* 0x0000a8000c1e9b00 */
[----:B------:R-:W2:Y:S01]  /*2f50*/  LDG.E.64.CONSTANT R34, desc[UR12][R36.64] ;  /* 0x0000000c24227981 */ /* 0x000ea2000c1e9b00 */
[----:B------:R-:W-:-:S06]  /*2f60*/  LEA.HI.X R39, R28, R33, R29, 0x3, P0 ;  /* 0x000000211c277211 */ /* 0x000fcc00000f1c1d */
[----:B------:R-:W3:Y:S04]  /*2f70*/  LDG.E.64.CONSTANT R38, desc[UR12][R38.64] ;  /* 0x0000000c26267981 */ /* 0x000ee8000c1e9b00 */
[----:B------:R-:W3:Y:S01]  /*2f80*/  LDG.E.64.CONSTANT R36, desc[UR12][R36.64+0x8] ;  /* 0x0000080c24247981 */ /* 0x000ee2000c1e9b00 */
[----:B0-----:R-:W-:Y:S01]  /*2f90*/  MOV R33, R47 ;  /* 0x0000002f00217202 */ /* 0x001fe20000000f00 */
[----:B------:R-:W-:Y:S01]  /*2fa0*/  IMAD.MOV.U32 R32, RZ, RZ, R48 ;  /* 0x000000ffff207224 */ /* 0x000fe200078e0030 */
[----:B------:R-:W-:-:S04]  /*2fb0*/  UIADD3 UR4, UP1, UPT, UR4, 0x2, URZ ;  /* 0x0000000204047890 */ /* 0x000fc8000ff3e0ff */
[----:B------:R-:W-:Y:S01]  /*2fc0*/  UIADD3.X UR5, UPT, UPT, URZ, UR5, URZ, UP1, !UPT ;  /* 0x00000005ff057290 */ /* 0x000fe20008ffe4ff */
        /* <DEDUP_REMOVED lines=8> */
[----:B------:R-:W-:-:S07]  /*3050*/  IMAD.IADD R47, R33, 0x1, R31 ;  /* 0x00000001212f7824 */ /* 0x000fce00078e021f */
.L_x_695:
[----:B------:R-:W-:Y:S05]  /*3060*/  BRA.U UP0, `(.L_x_691) ;  /* 0x0000000100507547 */ /* 0x000fea000b800000 */
[----:B------:R-:W1:Y:S01]  /*3070*/  LDCU.64 UR6, c[0x0][0x3a0] ;  /* 0x00007400ff0677ac */ /* 0x000e620008000a00 */
[----:B------:R-:W-:Y:S01]  /*3080*/  MOV R25, R27 ;  /* 0x0000001b00197202 */ /* 0x000fe20000000f00 */
[C---:B0-----:R-:W-:Y:S01]  /*3090*/  IMAD R26, R28.reuse, UR5, RZ ;  /* 0x000000051c1a7c24 */ /* 0x041fe2000f8e02ff */
[----:B------:R-:W0:Y:S01]  /*30a0*/  LDCU.64 UR10, c[0x0][0x388] ;  /* 0x00007100ff0a77ac */ /* 0x000e220008000a00 */
[----:B------:R-:W-:-:S04]  /*30b0*/  IMAD.WIDE.U32 R24, R28, UR4, R24 ;  /* 0x000000041c187c25 */ /* 0x000fc8000f8e0018 */
[----:B------:R-:W-:-:S04]  /*30c0*/  IMAD R29, R29, UR4, R26 ;  /* 0x000000041d1d7c24 */ /* 0x000fc8000f8e021a */
[----:B------:R-:W-:Y:S01]  /*30d0*/  IMAD.IADD R25, R25, 0x1, R29 ;  /* 0x0000000119197824 */ /* 0x000fe200078e021d */
[----:B-1----:R-:W-:-:S04]  /*30e0*/  ULEA UR6, UP0, UR4, UR6, 0x3 ;  /* 0x0000000604067291 */ /* 0x002fc8000f8018ff */
[----:B------:R-:W-:Y:S01]  /*30f0*/  ULEA.HI.X UR4, UR4, UR7, UR5, 0x3, UP0 ;  /* 0x0000000704047291 */ /* 0x000fe200080f1c05 */
[C---:B0-----:R-:W-:Y:S02]  /*3100*/  LEA R26, P0, R24.reuse, UR10, 0x3 ;  /* 0x0000000a181a7c11 */ /* 0x041fe4000f8018ff */
[----:B------:R-:W-:Y:S02]  /*3110*/  MOV R28, UR6 ;  /* 0x00000006001c7c02 */ /* 0x000fe40008000f00 */
[----:B------:R-:W-:Y:S02]  /*3120*/  LEA.HI.X R27, R24, UR11, R25, 0x3, P0 ;  /* 0x0000000b181b7c11 */ /* 0x000fe400080f1c19 */
[----:B------:R-:W-:-:S04]  /*3130*/  MOV R29, UR4 ;  /* 0x00000004001d7c02 */ /* 0x000fc80008000f00 */
[----:B------:R-:W2:Y:S04]  /*3140*/  LDG.E.64.CONSTANT R26, desc[UR12][R26.64] ;  /* 0x0000000c1a1a7981 */ /* 0x000ea8000c1e9b00 */
[----:B------:R-:W2:Y:S01]  /*3150*/  LDG.E.64.CONSTANT R28, desc[UR12][R28.64] ;  /* 0x0000000c1c1c7981 */ /* 0x000ea2000c1e9b00 */
[----:B------:R-:W-:Y:S02]  /*3160*/  IMAD.MOV.U32 R49, RZ, RZ, R47 ;  /* 0x000000ffff317224 */ /* 0x000fe400078e002f */
[----:B--2---:R-:W-:Y:S02]  /*3170*/  IMAD R25, R27, R28, RZ ;  /* 0x0000001c1b197224 */ /* 0x004fe400078e02ff */
[----:B------:R-:W-:-:S04]  /*3180*/  IMAD.WIDE.U32 R48, R28, R26, R48 ;  /* 0x0000001a1c307225 */ /* 0x000fc800078e0030 */
[----:B------:R-:W-:-:S05]  /*3190*/  IMAD R25, R29, R26, R25 ;  /* 0x0000001a1d197224 */ /* 0x000fca00078e0219 */
[----:B------:R-:W-:-:S07]  /*31a0*/  IADD3 R47, PT, PT, R49, R25, RZ ;  /* 0x00000019312f7210 */ /* 0x000fce0007ffe0ff */
.L_x_691:
[----:B------:R-:W-:Y:S05]  /*31b0*/  BSYNC.RECONVERGENT B0 ;  /* 0x0000000000007941 */ /* 0x000fea0003800200 */
.L_x_690:
[----:B------:R-:W-:Y:S01]  /*31c0*/  IADD3 R25, PT, PT, R44, 0x180, RZ ;  /* 0x000001802c197810 */ /* 0x000fe20007ffe0ff */
[----:B------:R-:W-:Y:S03]  /*31d0*/  BSSY.RECONVERGENT B0, `(.L_x_696) ;  /* 0x00000ee000007945 */ /* 0x000fe60003800200 */
[----:B------:R-:W-:-:S13]  /*31e0*/  ISETP.GE.U32.AND P0, PT, R25, R0, PT ;  /* 0x000000001900720c */ /* 0x000fda0003f06070 */
[----:B------:R-:W-:Y:S05]  /*31f0*/  @P0 BRA `(.L_x_697) ;  /* 0x0000000c00ac0947 */ /* 0x000fea0003800000 */
[----:B------:R-:W1:Y:S01]  /*3200*/  LDCU.64 UR6, c[0x0][0x390] ;  /* 0x00007200ff0677ac */ /* 0x000e620008000a00 */
[----:B------:R-:W-:Y:S02]  /*3210*/  UIADD3 UR5, UP0, UPT, UR8, -0x1, URZ ;  /* 0xffffffff08057890 */ /* 0x000fe4000ff1e0ff */
[----:B------:R-:W-:Y:S02]  /*3220*/  ULOP3.LUT UR11, UR8, 0x7, URZ, 0xc0, !UPT ;  /* 0x00000007080b7892 */ /* 0x000fe4000f8ec0ff */
[----:B------:R-:W-:Y:S02]  /*3230*/  UIADD3.X UR10, UPT, UPT, UR9, -0x1, URZ, UP0, !UPT ;  /* 0xffffffff090a7890 */ /* 0x000fe400087fe4ff */
[----:B------:R-:W-:Y:S02]  /*3240*/  UISETP.GE.U32.AND UP1, UPT, UR5, 0x7, UPT ;  /* 0x000000070500788c */ /* 0x000fe4000bf26070 */
[----:B------:R-:W-:Y:S02]  /*3250*/  UISETP.NE.U32.AND UP0, UPT, UR11, URZ, UPT ;  /* 0x000000ff0b00728c */ /* 0x000fe4000bf05070 */
[----:B------:R-:W-:Y:S01]  /*3260*/  UISETP.GE.U32.AND.EX UP1, UPT, UR10, URZ, UPT, UP1 ;  /* 0x000000ff0a00728c */ /* 0x000fe2000bf26110 */
[----:B------:R-:W-:Y:S01]  /*3270*/  UMOV UR4, URZ ;  /* 0x000000ff00047c82 */ /* 0x000fe20008000000 */
[----:B------:R-:W-:Y:S01]  /*3280*/  UISETP.NE.AND.EX UP0, UPT, URZ, URZ, UPT, UP0 ;  /* 0x000000ffff00728c */ /* 0x000fe2000bf05300 */
[----:B-1----:R-:W-:Y:S01]  /*3290*/  IMAD R7, R23, UR6, RZ ;  /* 0x0000000617077c24 */ /* 0x002fe2000f8e02ff */
[----:B------:R-:W-:-:S03]  /*32a0*/  UMOV UR5, URZ ;  /* 0x000000ff00057c82 */ /* 0x000fc60008000000 */
[C---:B------:R-:W-:Y:S01]  /*32b0*/  IMAD R25, R22.reuse, UR7, R7 ;  /* 0x0000000716197c24 */ /* 0x040fe2000f8e0207 */
[----:B------:R-:W-:Y:S01]  /*32c0*/  CS2R R6, SRZ ;  /* 0x0000000000067805 */ /* 0x000fe2000001ff00 */
[----:B------:R-:W-:-:S04]  /*32d0*/  IMAD.WIDE.U32 R22, R22, UR6, RZ ;  /* 0x0000000616167c25 */ /* 0x000fc8000f8e00ff */
[----:B------:R-:W-:Y:S01]  /*32e0*/  IMAD.IADD R25, R23, 0x1, R25 ;  /* 0x0000000117197824 */ /* 0x000fe200078e0219 */
[----:B------:R-:W-:Y:S06]  /*32f0*/  BRA.U !UP1, `(.L_x_698) ;  /* 0x0000000509747547 */ /* 0x000fec000b800000 */
[----:B------:R-:W1:Y:S01]  /*3300*/  LDC.64 R6, c[0x0][0x3a0] ;  /* 0x0000e800ff067b82 */ /* 0x000e620000000a00 */
[----:B------:R-:W2:Y:S07]  /*3310*/  LDCU.64 UR4, c[0x0][0x388] ;  /* 0x00007100ff0477ac */ /* 0x000eae0008000a00 */
[----:B------:R-:W3:Y:S01]  /*3320*/  LDC.64 R26, c[0x0][0x3a8] ;  /* 0x0000ea00ff1a7b82 */ /* 0x000ee20000000a00 */
        /* <DEDUP_REMOVED lines=9> */
[----:B---3--:R-:W-:-:S02]  /*33c0*/  SHF.L.U64.HI R46, R26, 0x3, R27 ;  /* 0x000000031a2e7819 */ /* 0x008fc4000001021b */
[C---:B------:R-:W-:Y:S02]  /*33d0*/  SHF.L.U64.HI R27, R26.reuse, 0x6, R27 ;  /* 0x000000061a1b7819 */ /* 0x040fe4000001021b */
[----:B------:R-:W-:-:S07]  /*33e0*/  SHF.L.U32 R49, R26, 0x3, RZ ;  /* 0x000000031a317819 */ /* 0x000fce00000006ff */
.L_x_699:
[----:B------:R-:W-:Y:S01]  /*33f0*/  IMAD.MOV.U32 R32, RZ, RZ, R40 ;  /* 0x000000ffff207224 */ /* 0x000fe200078e0028 */
[----:B------:R-:W-:Y:S01]  /*3400*/  MOV R33, R41 ;  /* 0x0000002900217202 */ /* 0x000fe20000000f00 */
[----:B------:R-:W2:Y:S01]  /*3410*/  LDG.E.64.CONSTANT R38, desc[UR12][R30.64+-0x20] ;  /* 0xffffe00c1e267981 */ /* 0x000ea2000c1e9b00 */
[----:B0-----:R-:W-:-:S03]  /*3420*/  IADD3 R28, P0, PT, R40, R49, RZ ;  /* 0x00000031281c7210 */ /* 0x001fc60007f1e0ff */
[----:B------:R-:W2:Y:S01]  /*3430*/  LDG.E.64.CONSTANT R36, desc[UR12][R32.64] ;  /* 0x0000000c20247981 */ /* 0x000ea2000c1e9b00 */
[----:B------:R-:W-:-:S03]  /*3440*/  IADD3.X R29, PT, PT, R41, R46, RZ, P0, !PT ;  /* 0x0000002e291d7210 */ /* 0x000fc600007fe4ff */
[----:B------:R-:W3:Y:S01]  /*3450*/  LDG.E.64.CONSTANT R34, desc[UR12][R30.64+-0x18] ;  /* 0xffffe80c1e227981 */ /* 0x000ee2000c1e9b00 */
[----:B------:R-:W-:-:S03]  /*3460*/  LOP3.LUT R7, R7, R6, RZ, 0x3c, !PT ;  /* 0x0000000607077212 */ /* 0x000fc600078e3cff */
[----:B------:R-:W4:Y:S04]  /*3470*/  LDG.E.64.CONSTANT R50, desc[UR12][R30.64+-0x8] ;  /* 0xfffff80c1e327981 */ /* 0x000f28000c1e9b00 */
[----:B------:R0:W3:Y:S01]  /*3480*/  LDG.E.64.CONSTANT R32, desc[UR12][R28.64] ;  /* 0x0000000c1c207981 */ /* 0x0000e2000c1e9b00 */
[----:B------:R-:W-:-:S04]  /*3490*/  LOP3.LUT R6, R7, R6, RZ, 0x3c, !PT ;  /* 0x0000000607067212 */ /* 0x000fc800078e3cff */
[----:B------:R-:W-:Y:S02]  /*34a0*/  LOP3.LUT R7, R7, R6, RZ, 0x3c, !PT ;  /* 0x0000000607077212 */ /* 0x000fe400078e3cff */
[----:B0-----:R-:W-:-:S04]  /*34b0*/  IADD3 R28, P0, PT, R28, R49, RZ ;  /* 0x000000311c1c7210 */ /* 0x001fc80007f1e0ff */
[----:B------:R-:W-:Y:S01]  /*34c0*/  IADD3.X R29, PT, PT, R29, R46, RZ, P0, !PT ;  /* 0x0000002e1d1d7210 */ /* 0x000fe200007fe4ff */
[----:B--2---:R-:W-:Y:S02]  /*34d0*/  IMAD R37, R37, R38, RZ ;  /* 0x0000002625257224 */ /* 0x004fe400078e02ff */
[----:B------:R-:W-:-:S04]  /*34e0*/  IMAD.WIDE.U32 R6, R38, R36, R6 ;  /* 0x0000002426067225 */ /* 0x000fc800078e0006 */
[----:B------:R-:W-:-:S04]  /*34f0*/  IMAD R37, R39, R36, R37 ;  /* 0x0000002427257224 */ /* 0x000fc800078e0225 */
[----:B------:R-:W-:Y:S02]  /*3500*/  IMAD.IADD R7, R7, 0x1, R37 ;  /* 0x0000000107077824 */ /* 0x000fe400078e0225 */
[----:B---3--:R-:W-:Y:S01]  /*3510*/  IMAD R33, R33, R34, RZ ;  /* 0x0000002221217224 */ /* 0x008fe200078e02ff */
[----:B------:R-:W2:Y:S03]  /*3520*/  LDG.E.64.CONSTANT R36, desc[UR12][R30.64+-0x10] ;  /* 0xfffff00c1e247981 */ /* 0x000ea6000c1e9b00 */
[-C--:B------:R-:W-:Y:S02]  /*3530*/  IMAD R38, R35, R32.reuse, R33 ;  /* 0x0000002023267224 */ /* 0x080fe400078e0221 */
[----:B------:R-:W-:Y:S01]  /*3540*/  IMAD.WIDE.U32 R32, R34, R32, R6 ;  /* 0x0000002022207225 */ /* 0x000fe200078e0006 */
[----:B------:R-:W-:Y:S01]  /*3550*/  IADD3 R6, P0, PT, R28, R49, RZ ;  /* 0x000000311c067210 */ /* 0x000fe20007f1e0ff */
[----:B------:R-:W2:Y:S03]  /*3560*/  LDG.E.64.CONSTANT R34, desc[UR12][R28.64] ;  /* 0x0000000c1c227981 */ /* 0x000ea6000c1e9b00 */
[----:B------:R-:W-:-:S05]  /*3570*/  IADD3.X R7, PT, PT, R29, R46, RZ, P0, !PT ;  /* 0x0000002e1d077210 */ /* 0x000fca00007fe4ff */
[----:B------:R0:W4:Y:S01]  /*3580*/  LDG.E.64.CONSTANT R28, desc[UR12][R6.64] ;  /* 0x0000000c061c7981 */ /* 0x000122000c1e9b00 */
[----:B------:R-:W-:-:S03]  /*3590*/  IMAD.IADD R33, R33, 0x1, R38 ;  /* 0x0000000121217824 */ /* 0x000fc600078e0226 */
[----:B------:R-:W3:Y:S01]  /*35a0*/  LDG.E.64.CONSTANT R38, desc[UR12][R30.64+0x8] ;  /* 0x0000080c1e267981 */ /* 0x000ee2000c1e9b00 */
[----:B0-----:R-:W-:-:S04]  /*35b0*/  IADD3 R6, P0, PT, R6, R49, RZ ;  /* 0x0000003106067210 */ /* 0x001fc80007f1e0ff */
[----:B------:R-:W-:Y:S01]  /*35c0*/  IADD3.X R7, PT, PT, R7, R46, RZ, P0, !PT ;  /* 0x0000002e07077210 */ /* 0x000fe200007fe4ff */
[----:B--2---:R-:W-:Y:S02]  /*35d0*/  IMAD R35, R35, R36, RZ ;  /* 0x0000002423237224 */ /* 0x004fe400078e02ff */
[----:B------:R-:W-:-:S04]  /*35e0*/  IMAD.WIDE.U32 R32, R36, R34, R32 ;  /* 0x0000002224207225 */ /* 0x000fc800078e0020 */
[----:B------:R-:W-:Y:S02]  /*35f0*/  IMAD R35, R37, R34, R35 ;  /* 0x0000002225237224 */ /* 0x000fe400078e0223 */
[----:B----4-:R-:W-:-:S03]  /*3600*/  IMAD R37, R29, R50, RZ ;  /* 0x000000321d257224 */ /* 0x010fc600078e02ff */
[----:B------:R-:W-:Y:S01]  /*3610*/  IADD3 R33, PT, PT, R33, R35, RZ ;  /* 0x0000002321217210 */ /* 0x000fe20007ffe0ff */
[-C--:B------:R-:W-:Y:S02]  /*3620*/  IMAD R34, R51, R28.reuse, R37 ;  /* 0x0000001c33227224 */ /* 0x080fe400078e0225 */
[----:B------:R-:W-:Y:S01]  /*3630*/  IMAD.WIDE.U32 R50, R50, R28, R32 ;  /* 0x0000001c32327225 */ /* 0x000fe200078e0020 */
[----:B------:R-:W-:Y:S01]  /*3640*/  IADD3 R28, P0, PT, R6, R49, RZ ;  /* 0x00000031061c7210 */ /* 0x000fe20007f1e0ff */
[----:B------:R-:W2:Y:S04]  /*3650*/  LDG.E.64.CONSTANT R36, desc[UR12][R30.64] ;  /* 0x0000000c1e247981 */ /* 0x000ea8000c1e9b00 */
[----:B------:R-:W2:Y:S01]  /*3660*/  LDG.E.64.CONSTANT R32, desc[UR12][R6.64] ;  /* 0x0000000c06207981 */ /* 0x000ea2000c1e9b00 */
[----:B------:R-:W-:-:S05]  /*3670*/  IMAD.X R29, R7, 0x1, R46, P0 ;  /* 0x00000001071d7824 */ /* 0x000fca00000e062e */
[----:B------:R0:W3:Y:S01]  /*3680*/  LDG.E.64.CONSTANT R6, desc[UR12][R28.64] ;  /* 0x0000000c1c067981 */ /* 0x0000e2000c1e9b00 */
[----:B------:R-:W-:Y:S02]  /*3690*/  IADD3 R35, PT, PT, R51, R34, RZ ;  /* 0x0000002233237210 */ /* 0x000fe40007ffe0ff */
[----:B------:R-:W-:Y:S02]  /*36a0*/  MOV R34, R50 ;  /* 0x0000003200227202 */ /* 0x000fe40000000f00 */
[----:B0-----:R-:W-:-:S04]  /*36b0*/  IADD3 R28, P0, PT, R28, R49, RZ ;  /* 0x000000311c1c7210 */ /* 0x001fc80007f1e0ff */
[----:B------:R-:W-:Y:S01]  /*36c0*/  IADD3.X R29, PT, PT, R29, R46, RZ, P0, !PT ;  /* 0x0000002e1d1d7210 */ /* 0x000fe200007fe4ff */
[----:B--2---:R-:W-:-:S04]  /*36d0*/  IMAD R33, R33, R36, RZ ;  /* 0x0000002421217224 */ /* 0x004fc800078e02ff */
[-C--:B------:R-:W-:Y:S02]  /*36e0*/  IMAD R37, R37, R32.reuse, R33 ;  /* 0x0000002025257224 */ /* 0x080fe400078e0221 */
[----:B------:R-:W-:-:S04]  /*36f0*/  IMAD.WIDE.U32 R32, R36, R32, R34 ;  /* 0x0000002024207225 */ /* 0x000fc800078e0022 */
[----:B---3--:R-:W-:Y:S02]  /*3700*/  IMAD R35, R7, R38, RZ ;  /* 0x0000002607237224 */ /* 0x008fe400078e02ff */
[----:B------:R-:W-:Y:S02]  /*3710*/  IMAD.IADD R33, R33, 0x1, R37 ;  /* 0x0000000121217824 */ /* 0x000fe400078e0225 */
[-C--:B------:R-:W-:Y:S01]  /*3720*/  IMAD R34, R39, R6.reuse, R35 ;  /* 0x0000000627227224 */ /* 0x080fe200078e0223 */
[----:B------:R-:W2:Y:S01]  /*3730*/  LDG.E.64.CONSTANT R36, desc[UR12][R28.64] ;  /* 0x0000000c1c247981 */ /* 0x000ea2000c1e9b00 */
[----:B------:R-:W-:Y:S01]  /*3740*/  IMAD.WIDE.U32 R32, R38, R6, R32 ;  /* 0x0000000626207225 */ /* 0x000fe200078e0020 */
[----:B------:R-:W-:Y:S02]  /*3750*/  IADD3 R6, P0, PT, R28, R49, RZ ;  /* 0x000000311c067210 */ /* 0x000fe40007f1e0ff */
[----:B------:R-:W2:Y:S02]  /*3760*/  LDG.E.64.CONSTANT R38, desc[UR12][R30.64+0x10] ;  /* 0x0000100c1e267981 */ /* 0x000ea4000c1e9b00 */
[----:B------:R-:W-:-:S02]  /*3770*/  IADD3.X R7, PT, PT, R29, R46, RZ, P0, !PT ;  /* 0x0000002e1d077210 */ /* 0x000fc400007fe4ff */
[----:B------:R0:W3:Y:S04]  /*3780*/  LDG.E.64.CONSTANT R28, desc[UR12][R30.64+0x18] ;  /* 0x0000180c1e1c7981 */ /* 0x0000e8000c1e9b00 */
[----:B------:R-:W3:Y:S01]  /*3790*/  LDG.E.64.CONSTANT R6, desc[UR12][R6.64] ;  /* 0x0000000c06067981 */ /* 0x000ee2000c1e9b00 */
[----:B------:R-:W-:Y:S01]  /*37a0*/  UIADD3 UR6, UP1, UPT, UR6, -0x8, URZ ;  /* 0xfffffff806067890 */ /* 0x000fe2000ff3e0ff */
[----:B------:R-:W-:-:S03]  /*37b0*/  IMAD.IADD R33, R33, 0x1, R34 ;  /* 0x0000000121217824 */ /* 0x000fc600078e0222 */
        /* <DEDUP_REMOVED lines=17> */
.L_x_698:
[----:B------:R-:W-:Y:S05]  /*38d0*/  BRA.U !UP0, `(.L_x_697) ;  /* 0x0000000508f47547 */ /* 0x000fea000b800000 */
[----:B------:R-:W1:Y:S01]  /*38e0*/  LDC.64 R26, c[0x0][0x3a8] ;  /* 0x0000ea00ff1a7b82 */ /* 0x000e620000000a00 */
[----:B------:R-:W-:Y:S02]  /*38f0*/  UISETP.GE.U32.AND UP1, UPT, UR11, 0x4, UPT ;  /* 0x000000040b00788c */ /* 0x000fe4000bf26070 */
[----:B------:R-:W-:Y:S02]  /*3900*/  ULOP3.LUT UR10, UR8, 0x3, URZ, 0xc0, !UPT ;  /* 0x00000003080a7892 */ /* 0x000fe4000f8ec0ff */
[----:B------:R-:W-:Y:S02]  /*3910*/  UISETP.GE.U32.AND.EX UP1, UPT, URZ, URZ, UPT, UP1 ;  /* 0x000000ffff00728c */ /* 0x000fe4000bf26110 */
[----:B------:R-:W-:-:S04]  /*3920*/  UISETP.NE.U32.AND UP0, UPT, UR10, URZ, UPT ;  /* 0x000000ff0a00728c */ /* 0x000fc8000bf05070 */
[----:B------:R-:W-:-:S03]  /*3930*/  UISETP.NE.AND.EX UP0, UPT, URZ, URZ, UPT, UP0 ;  /* 0x000000ffff00728c */ /* 0x000fc6000bf05300 */
[----:B------:R-:W-:Y:S08]  /*3940*/  BRA.U !UP1, `(.L_x_700) ;  /* 0x0000000109d07547 */ /* 0x000ff0000b800000 */
[----:B------:R-:W2:Y:S01]  /*3950*/  LDCU.64 UR6, c[0x0][0x3a0] ;  /* 0x00007400ff0677ac */ /* 0x000ea20008000a00 */
[C---:B-1----:R-:W-:Y:S02]  /*3960*/  IMAD R30, R26.reuse, UR5, RZ ;  /* 0x000000051a1e7c24 */ /* 0x042fe4000f8e02ff */
[----:B------:R-:W-:Y:S01]  /*3970*/  IMAD.MOV.U32 R24, RZ, RZ, R22 ;  /* 0x000000ffff187224 */ /* 0x000fe200078e0016 */
[----:B------:R-:W1:Y:S01]  /*3980*/  LDCU.64 UR14, c[0x0][0x388] ;  /* 0x00007100ff0e77ac */ /* 0x000e620008000a00 */
[----:B------:R-:W-:Y:S02]  /*3990*/  IMAD R31, R27, UR4, R30 ;  /* 0x000000041b1f7c24 */ /* 0x000fe4000f8e021e */
[----:B0-----:R-:W-:-:S05]  /*39a0*/  IMAD.WIDE.U32 R28, R26, UR4, R24 ;  /* 0x000000041a1c7c25 */ /* 0x001fca000f8e0018 */
[----:B------:R-:W-:Y:S01]  /*39b0*/  IADD3 R29, PT, PT, R29, R31, RZ ;  /* 0x0000001f1d1d7210 */ /* 0x000fe20007ffe0ff */
[----:B--2---:R-:W-:-:S04]  /*39c0*/  ULEA UR6, UP1, UR4, UR6, 0x3 ;  /* 0x0000000604067291 */ /* 0x004fc8000f8218ff */
[----:B------:R-:W-:Y:S01]  /*39d0*/  ULEA.HI.X UR7, UR4, UR7, UR5, 0x3, UP1 ;  /* 0x0000000704077291 */ /* 0x000fe200088f1c05 */
[C---:B-1----:R-:W-:Y:S02]  /*39e0*/  LEA R30, P0, R28.reuse, UR14, 0x3 ;  /* 0x0000000e1c1e7c11 */ /* 0x042fe4000f8018ff */
[----:B------:R-:W-:Y:S02]  /*39f0*/  MOV R32, UR6 ;  /* 0x0000000600207c02 */ /* 0x000fe40008000f00 */
[----:B------:R-:W-:Y:S01]  /*3a00*/  LEA.HI.X R31, R28, UR15, R29, 0x3, P0 ;  /* 0x0000000f1c1f7c11 */ /* 0x000fe200080f1c1d */
[----:B------:R-:W-:-:S04]  /*3a10*/  IMAD.U32 R33, RZ, RZ, UR7 ;  /* 0x00000007ff217e24 */ /* 0x000fc8000f8e00ff */
[----:B------:R0:W2:Y:S04]  /*3a20*/  LDG.E.64.CONSTANT R34, desc[UR12][R30.64] ;  /* 0x0000000c1e227981 */ /* 0x0000a8000c1e9b00 */
[----:B------:R-:W2:Y:S01]  /*3a30*/  LDG.E.64.CONSTANT R36, desc[UR12][R32.64] ;  /* 0x0000000c20247981 */ /* 0x000ea2000c1e9b00 */
[----:B------:R-:W-:Y:S01]  /*3a40*/  IMAD.WIDE.U32 R28, R26, 0x8, RZ ;  /* 0x000000081a1c7825 */ /* 0x000fe200078e00ff */
[----:B------:R-:W-:Y:S02]  /*3a50*/  SHF.L.U32 R39, R27, 0x3, RZ ;  /* 0x000000031b277819 */ /* 0x000fe400000006ff */
[----:B------:R-:W-:Y:S01]  /*3a60*/  LOP3.LUT R7, R7, R6, RZ, 0x3c, !PT ;  /* 0x0000000607077212 */ /* 0x000fe200078e3cff */
[----:B------:R-:W3:Y:S01]  /*3a70*/  LDG.E.64.CONSTANT R40, desc[UR12][R32.64+0x10] ;  /* 0x0000100c20287981 */ /* 0x000ee2000c1e9b00 */
[----:B------:R-:W-:-:S02]  /*3a80*/  IADD3 R29, PT, PT, R29, R39, RZ ;  /* 0x000000271d1d7210 */ /* 0x000fc40007ffe0ff */
[----:B0-----:R-:W-:Y:S02]  /*3a90*/  IADD3 R30, P0, PT, R30, R28, RZ ;  /* 0x0000001c1e1e7210 */ /* 0x001fe40007f1e0ff */
[----:B------:R-:W-:-:S03]  /*3aa0*/  LOP3.LUT R6, R7, R6, RZ, 0x3c, !PT ;  /* 0x0000000607067212 */ /* 0x000fc600078e3cff */
[----:B------:R-:W-:Y:S01]  /*3ab0*/  IMAD.X R31, R31, 0x1, R29, P0 ;  /* 0x000000011f1f7824 */ /* 0x000fe200000e061d */
[----:B------:R-:W-:Y:S01]  /*3ac0*/  LOP3.LUT R7, R7, R6, RZ, 0x3c, !PT ;  /* 0x0000000607077212 */ /* 0x000fe200078e3cff */
[----:B--2---:R-:W-:Y:S02]  /*3ad0*/  IMAD R35, R35, R36, RZ ;  /* 0x0000002423237224 */ /* 0x004fe400078e02ff */
[----:B------:R-:W-:-:S04]  /*3ae0*/  IMAD.WIDE.U32 R6, R36, R34, R6 ;  /* 0x0000002224067225 */ /* 0x000fc800078e0006 */
[----:B------:R-:W-:Y:S02]  /*3af0*/  IMAD R46, R37, R34, R35 ;  /* 0x00000022252e7224 */ /* 0x000fe400078e0223 */
[----:B------:R-:W2:Y:S04]  /*3b00*/  LDG.E.64.CONSTANT R36, desc[UR12][R32.64+0x8] ;  /* 0x0000080c20247981 */ /* 0x000ea8000c1e9b00 */
[----:B------:R0:W2:Y:S04]  /*3b10*/  LDG.E.64.CONSTANT R34, desc[UR12][R30.64] ;  /* 0x0000000c1e227981 */ /* 0x0000a8000c1e9b00 */
[----:B------:R-:W4:Y:S01]  /*3b20*/  LDG.E.64.CONSTANT R32, desc[UR12][R32.64+0x18] ;  /* 0x0000180c20207981 */ /* 0x000f22000c1e9b00 */
[----:B0-----:R-:W-:-:S04]  /*3b30*/  IADD3 R30, P0, PT, R30, R28, RZ ;  /* 0x0000001c1e1e7210 */ /* 0x001fc80007f1e0ff */
[----:B------:R-:W-:Y:S02]  /*3b40*/  IADD3.X R31, PT, PT, R31, R29, RZ, P0, !PT ;  /* 0x0000001d1f1f7210 */ /* 0x000fe400007fe4ff */
[----:B------:R-:W-:-:S03]  /*3b50*/  IADD3 R28, P0, PT, R30, R28, RZ ;  /* 0x0000001c1e1c7210 */ /* 0x000fc60007f1e0ff */
[----:B------:R-:W3:Y:S01]  /*3b60*/  LDG.E.64.CONSTANT R38, desc[UR12][R30.64] ;  /* 0x0000000c1e267981 */ /* 0x000ee2000c1e9b00 */
[----:B------:R-:W-:-:S06]  /*3b70*/  IADD3.X R29, PT, PT, R31, R29, RZ, P0, !PT ;  /* 0x0000001d1f1d7210 */ /* 0x000fcc00007fe4ff */
[----:B------:R-:W4:Y:S01]  /*3b80*/  LDG.E.64.CONSTANT R28, desc[UR12][R28.64] ;  /* 0x0000000c1c1c7981 */ /* 0x000f22000c1e9b00 */
[----:B------:R-:W-:Y:S01]  /*3b90*/  IMAD.IADD R7, R7, 0x1, R46 ;  /* 0x0000000107077824 */ /* 0x000fe200078e022e */
        /* <DEDUP_REMOVED lines=15> */
.L_x_700:
        /* <DEDUP_REMOVED lines=9> */
[----:B------:R-:W2:Y:S01]  /*3d20*/  LDCU.64 UR6, c[0x0][0x3a0] ;  /* 0x00007400ff0677ac */ /* 0x000ea20008000a00 */
[----:B0-----:R-:W-:Y:S01]  /*3d30*/  MOV R28, R22 ;  /* 0x00000016001c7202 */ /* 0x001fe20000000f00 */
[C---:B-1----:R-:W-:Y:S01]  /*3d40*/  IMAD R30, R26.reuse, UR5, RZ ;  /* 0x000000051a1e7c24 */ /* 0x042fe2000f8e02ff */
[----:B------:R-:W0:Y:S01]  /*3d50*/  LDCU.64 UR10, c[0x0][0x388] ;  /* 0x00007100ff0a77ac */ /* 0x000e220008000a00 */
[----:B------:R-:W-:Y:S02]  /*3d60*/  IMAD.MOV.U32 R29, RZ, RZ, R25 ;  /* 0x000000ffff1d7224 */ /* 0x000fe400078e0019 */
[----:B------:R-:W-:Y:S02]  /*3d70*/  IMAD R31, R27, UR4, R30 ;  /* 0x000000041b1f7c24 */ /* 0x000fe4000f8e021e */
[----:B------:R-:W-:-:S05]  /*3d80*/  IMAD.WIDE.U32 R28, R26, UR4, R28 ;  /* 0x000000041a1c7c25 */ /* 0x000fca000f8e001c */
[----:B------:R-:W-:Y:S01]  /*3d90*/  IADD3 R31, PT, PT, R29, R31, RZ ;  /* 0x0000001f1d1f7210 */ /* 0x000fe20007ffe0ff */
[----:B--2---:R-:W-:-:S04]  /*3da0*/  ULEA UR6, UP1, UR4, UR6, 0x3 ;  /* 0x0000000604067291 */ /* 0x004fc8000f8218ff */
        /* <DEDUP_REMOVED lines=25> */
.L_x_701:
[----:B------:R-:W-:Y:S05]  /*3f40*/  BRA.U UP0, `(.L_x_697) ;  /* 0x0000000100587547 */ /* 0x000fea000b800000 */
[----:B------:R-:W2:Y:S01]  /*3f50*/  LDCU.64 UR6, c[0x0][0x3a0] ;  /* 0x00007400ff0677ac */ /* 0x000ea20008000a00 */
[----:B------:R-:W-:Y:S01]  /*3f60*/  MOV R23, R25 ;  /* 0x0000001900177202 */ /* 0x000fe20000000f00 */
[C---:B-1----:R-:W-:Y:S01]  /*3f70*/  IMAD R24, R26.reuse, UR5, RZ ;  /* 0x000000051a187c24 */ /* 0x042fe2000f8e02ff */
[----:B------:R-:W1:Y:S01]  /*3f80*/  LDCU.64 UR10, c[0x0][0x388] ;  /* 0x00007100ff0a77ac */ /* 0x000e620008000a00 */
[----:B------:R-:W-:-:S04]  /*3f90*/  IMAD.WIDE.U32 R22, R26, UR4, R22 ;  /* 0x000000041a167c25 */ /* 0x000fc8000f8e0016 */
[----:B------:R-:W-:-:S05]  /*3fa0*/  IMAD R27, R27, UR4, R24 ;  /* 0x000000041b1b7c24 */ /* 0x000fca000f8e0218 */
[----:B------:R-:W-:Y:S01]  /*3fb0*/  IADD3 R23, PT, PT, R23, R27, RZ ;  /* 0x0000001b17177210 */ /* 0x000fe20007ffe0ff */
[----:B--2---:R-:W-:-:S04]  /*3fc0*/  ULEA UR6, UP0, UR4, UR6, 0x3 ;  /* 0x0000000604067291 */ /* 0x004fc8000f8018ff */
[----:B------:R-:W-:Y:S01]  /*3fd0*/  ULEA.HI.X UR4, UR4, UR7, UR5, 0x3, UP0 ;  /* 0x0000000704047291 */ /* 0x000fe200080f1c05 */
[----:B-1----:R-:W-:Y:S01]  /*3fe0*/  LEA R26, P0, R22, UR10, 0x3 ;  /* 0x0000000a161a7c11 */ /* 0x002fe2000f8018ff */
[----:B------:R-:W-:-:S03]  /*3ff0*/  IMAD.U32 R24, RZ, RZ, UR6 ;  /* 0x00000006ff187e24 */ /* 0x000fc6000f8e00ff */
[----:B------:R-:W-:Y:S02]  /*4000*/  LEA.HI.X R27, R22, UR11, R23, 0x3, P0 ;  /* 0x0000000b161b7c11 */ /* 0x000fe400080f1c17 */
[----:B------:R-:W-:-:S03]  /*4010*/  MOV R25, UR4 ;  /* 0x0000000400197c02 */ /* 0x000fc60008000f00 */
[----:B------:R-:W2:Y:S04]  /*4020*/  LDG.E.64.CONSTANT R22, desc[UR12][R26.64] ;  /* 0x0000000c1a167981 */ /* 0x000ea8000c1e9b00 */
[----:B------:R-:W2:Y:S01]  /*4030*/  LDG.E.64.CONSTANT R24, desc[UR12][R24.64] ;  /* 0x0000000c18187981 */ /* 0x000ea2000c1e9b00 */
[----:B0-----:R-:W-:Y:S01]  /*4040*/  MOV R28, R7 ;  /* 0x00000007001c7202 */ /* 0x001fe20000000f00 */
[----:B------:R-:W-:Y:S02]  /*4050*/  IMAD.MOV.U32 R29, RZ, RZ, R6 ;  /* 0x000000ffff1d7224 */ /* 0x000fe400078e0006 */
[----:B--2---:R-:W-:Y:S02]  /*4060*/  IMAD R23, R23, R24, RZ ;  /* 0x0000001817177224 */ /* 0x004fe400078e02ff */
[----:B------:R-:W-:-:S04]  /*4070*/  IMAD.WIDE.U32 R28, R24, R22, R28 ;  /* 0x00000016181c7225 */ /* 0x000fc800078e001c */
[----:B------:R-:W-:Y:S01]  /*4080*/  IMAD R23, R25, R22, R23 ;  /* 0x0000001619177224 */ /* 0x000fe200078e0217 */
[----:B------:R-:W-:-:S04]  /*4090*/  MOV R7, R28 ;  /* 0x0000001c00077202 */ /* 0x000fc80000000f00 */
[----:B------:R-:W-:-:S07]  /*40a0*/  IADD3 R6, PT, PT, R29, R23, RZ ;  /* 0x000000171d067210 */ /* 0x000fce0007ffe0ff */
.L_x_697:
[----:B------:R-:W-:Y:S05]  /*40b0*/  BSYNC.RECONVERGENT B0 ;  /* 0x0000000000007941 */ /* 0x000fea0003800200 */
.L_x_696:
[----:B------:R-:W-:Y:S01]  /*40c0*/  VIADD R23, R44, 0x200 ;  /* 0x000002002c177836 */ /* 0x000fe20000000000 */
[----:B------:R-:W-:Y:S04]  /*40d0*/  BSSY.RECONVERGENT B0, `(.L_x_702) ;  /* 0x00000ed000007945 */ /* 0x000fe80003800200 */
[----:B------:R-:W-:-:S13]  /*40e0*/  ISETP.GE.U32.AND P0, PT, R23, R0, PT ;  /* 0x000000001700720c */ /* 0x000fda0003f06070 */
[----:B------:R-:W-:Y:S05]  /*40f0*/  @P0 BRA `(.L_x_703) ;  /* 0x0000000c00a80947 */ /* 0x000fea0003800000 */
[----:B------:R-:W2:Y:S01]  /*4100*/  LDCU.64 UR6, c[0x0][0x390] ;  /* 0x00007200ff0677ac */ /* 0x000ea20008000a00 */
        /* <DEDUP_REMOVED lines=8> */
[----:B--2---:R-:W-:Y:S01]  /*4190*/  IMAD R9, R21, UR6, RZ ;  /* 0x0000000615097c24 */ /* 0x004fe2000f8e02ff */
[----:B------:R-:W-:-:S03]  /*41a0*/  UMOV UR5, URZ ;  /* 0x000000ff00057c82 */ /* 0x000fc60008000000 */
[C---:B------:R-:W-:Y:S01]  /*41b0*/  IMAD R23, R20.reuse, UR7, R9 ;  /* 0x0000000714177c24 */ /* 0x040fe2000f8e0209 */
[----:B------:R-:W-:Y:S01]  /*41c0*/  CS2R R8, SRZ ;  /* 0x0000000000087805 */ /* 0x000fe2000001ff00 */
[----:B------:R-:W-:-:S05]  /*41d0*/  IMAD.WIDE.U32 R20, R20, UR6, RZ ;  /* 0x0000000614147c25 */ /* 0x000fca000f8e00ff */
[----:B------:R-:W-:Y:S01]  /*41e0*/  IADD3 R23, PT, PT, R21, R23, RZ ;  /* 0x0000001715177210 */ /* 0x000fe20007ffe0ff */
[----:B------:R-:W-:Y:S06]  /*41f0*/  BRA.U !UP1, `(.L_x_704) ;  /* 0x0000000509707547 */ /* 0x000fec000b800000 */
[----:B------:R-:W0:Y:S01]  /*4200*/  LDC.64 R8, c[0x0][0x3a0] ;  /* 0x0000e800ff087b82 */ /* 0x000e220000000a00 */
[----:B------:R-:W2:Y:S07]  /*4210*/  LDCU.64 UR4, c[0x0][0x388] ;  /* 0x00007100ff0477ac */ /* 0x000eae0008000a00 */
[----:B------:R-:W3:Y:S01]  /*4220*/  LDC.64 R24, c[0x0][0x3a8] ;  /* 0x0000ea00ff187b82 */ /* 0x000ee20000000a00 */
[----:B--2---:R-:W-:Y:S01]  /*4230*/  LEA R40, P0, R20, UR4, 0x3 ;  /* 0x0000000414287c11 */ /* 0x004fe2000f8018ff */
[----:B------:R-:W-:-:S03]  /*4240*/  ULOP3.LUT UR4, UR8, 0xfffffff8, URZ, 0xc0, !UPT ;  /* 0xfffffff808047892 */ /* 0x000fc6000f8ec0ff */
[----:B------:R-:W-:Y:S01]  /*4250*/  LEA.HI.X R39, R20, UR5, R23, 0x3, P0 ;  /* 0x0000000514277c11 */ /* 0x000fe200080f1c17 */
[----:B------:R-:W-:Y:S01]  /*4260*/  ULOP3.LUT UR5, UR9, 0x7fffffff, URZ, 0xc0, !UPT ;  /* 0x7fffffff09057892 */ /* 0x000fe2000f8ec0ff */
[----:B0-----:R-:W-:Y:S02]  /*4270*/  IADD3 R28, P1, PT, R8, 0x20, RZ ;  /* 0x00000020081c7810 */ /* 0x001fe40007f3e0ff */
[----:B------:R-:W-:Y:S02]  /*4280*/  UMOV UR6, UR4 ;  /* 0x0000000400067c82 */ /* 0x000fe40008000000 */
[----:B------:R-:W-:Y:S02]  /*4290*/  IADD3.X R29, PT, PT, RZ, R9, RZ, P1, !PT ;  /* 0x00000009ff1d7210 */ /* 0x000fe40000ffe4ff */
[----:B------:R-:W-:Y:S01]  /*42a0*/  CS2R R8, SRZ ;  /* 0x0000000000087805 */ /* 0x000fe2000001ff00 */
[----:B------:R-:W-:Y:S01]  /*42b0*/  UMOV UR7, UR5 ;  /* 0x0000000500077c82 */ /* 0x000fe20008000000 */
[C-C-:B---3--:R-:W-:Y:S01]  /*42c0*/  SHF.L.U64.HI R38, R24.reuse, 0x3, R25.reuse ;  /* 0x0000000318267819 */ /* 0x148fe20000010219 */
[C---:B------:R-:W-:Y:S01]  /*42d0*/  IMAD.SHL.U32 R41, R24.reuse, 0x8, RZ ;  /* 0x0000000818297824 */ /* 0x040fe200078e00ff */
[----:B------:R-:W-:-:S07]  /*42e0*/  SHF.L.U64.HI R25, R24, 0x6, R25 ;  /* 0x0000000618197819 */ /* 0x000fce0000010219 */
.L_x_705:
[----:B-1----:R-:W-:Y:S01]  /*42f0*/  MOV R26, R40 ;  /* 0x00000028001a7202 */ /* 0x002fe20000000f00 */
[----:B------:R-:W2:Y:S01]  /*4300*/  LDG.E.64.CONSTANT R36, desc[UR12][R28.64+-0x20] ;  /* 0xffffe00c1c247981 */ /* 0x000ea2000c1e9b00 */
[----:B------:R-:W-:-:S03]  /*4310*/  MOV R27, R39 ;  /* 0x00000027001b7202 */ /* 0x000fc60000000f00 */
[----:B------:R-:W3:Y:S04]  /*4320*/  LDG.E.64.CONSTANT R32, desc[UR12][R28.64+-0x18] ;  /* 0xffffe80c1c207981 */ /* 0x000ee8000c1e9b00 */
[----:B------:R0:W2:Y:S01]  /*4330*/  LDG.E.64.CONSTANT R34, desc[UR12][R26.64] ;  /* 0x0000000c1a227981 */ /* 0x0000a2000c1e9b00 */
[----:B------:R-:W-:-:S03]  /*4340*/  LOP3.LUT R9, R9, R8, RZ, 0x3c, !PT ;  /* 0x0000000809097212 */ /* 0x000fc600078e3cff */
[----:B------:R-:W4:Y:S04]  /*4350*/  LDG.E.64.CONSTANT R50, desc[UR12][R28.64+-0x8] ;  /* 0xfffff80c1c327981 */ /* 0x000f28000c1e9b00 */
[----:B------:R-:W5:Y:S01]  /*4360*/  LDG.E.64.CONSTANT R52, desc[UR12][R28.64+0x10] ;  /* 0x0000100c1c347981 */ /* 0x000f62000c1e9b00 */
[----:B0-----:R-:W-:-:S05]  /*4370*/  IADD3 R26, P0, PT, R40, R41, RZ ;  /* 0x00000029281a7210 */ /* 0x001fca0007f1e0ff */
[----:B------:R-:W-:-:S05]  /*4380*/  IMAD.X R27, R39, 0x1, R38, P0 ;  /* 0x00000001271b7824 */ /* 0x000fca00000e0626 */
[----:B------:R0:W3:Y:S01]  /*4390*/  LDG.E.64.CONSTANT R30, desc[UR12][R26.64] ;  /* 0x0000000c1a1e7981 */ /* 0x0000e2000c1e9b00 */
[----:B------:R-:W-:-:S04]  /*43a0*/  LOP3.LUT R8, R9, R8, RZ, 0x3c, !PT ;  /* 0x0000000809087212 */ /* 0x000fc800078e3cff */
[----:B------:R-:W-:Y:S02]  /*43b0*/  LOP3.LUT R9, R9, R8, RZ, 0x3c, !PT ;  /* 0x0000000809097212 */ /* 0x000fe400078e3cff */
        /* <DEDUP_REMOVED lines=8> */
[----:B0-----:R-:W-:Y:S01]  /*4440*/  IADD3 R26, P0, PT, R26, R41, RZ ;  /* 0x000000291a1a7210 */ /* 0x001fe20007f1e0ff */
[----:B---3--:R-:W-:-:S04]  /*4450*/  IMAD R31, R31, R32, RZ ;  /* 0x000000201f1f7224 */ /* 0x008fc800078e02ff */
[----:B------:R-:W-:Y:S02]  /*4460*/  IMAD.X R27, R27, 0x1, R38, P0 ;  /* 0x000000011b1b7824 */ /* 0x000fe400000e0626 */
[-C--:B------:R-:W-:Y:S02]  /*4470*/  IMAD R33, R33, R30.reuse, R31 ;  /* 0x0000001e21217224 */ /* 0x080fe400078e021f */
[----:B------:R-:W-:Y:S02]  /*4480*/  IMAD.WIDE.U32 R8, R32, R30, R8 ;  /* 0x0000001e20087225 */ /* 0x000fe400078e0008 */
[----:B------:R0:W4:Y:S03]  /*4490*/  LDG.E.64.CONSTANT R30, desc[UR12][R26.64] ;  /* 0x0000000c1a1e7981 */ /* 0x000126000c1e9b00 */
[----:B------:R-:W-:Y:S02]  /*44a0*/  IADD3 R9, PT, PT, R9, R33, RZ ;  /* 0x0000002109097210 */ /* 0x000fe40007ffe0ff */
[----:B------:R-:W3:Y:S01]  /*44b0*/  LDG.E.64.CONSTANT R32, desc[UR12][R28.64] ;  /* 0x0000000c1c207981 */ /* 0x000ee2000c1e9b00 */
[----:B0-----:R-:W-:-:S04]  /*44c0*/  IADD3 R26, P0, PT, R26, R41, RZ ;  /* 0x000000291a1a7210 */ /* 0x001fc80007f1e0ff */
[----:B------:R-:W-:Y:S01]  /*44d0*/  IADD3.X R27, PT, PT, R27, R38, RZ, P0, !PT ;  /* 0x000000261b1b7210 */ /* 0x000fe200007fe4ff */
[----:B--2---:R-:W-:-:S04]  /*44e0*/  IMAD R35, R35, R36, RZ ;  /* 0x0000002423237224 */ /* 0x004fc800078e02ff */
[-C--:B------:R-:W-:Y:S02]  /*44f0*/  IMAD R35, R37, R34.reuse, R35 ;  /* 0x0000002225237224 */ /* 0x080fe400078e0223 */
[----:B------:R-:W-:Y:S02]  /*4500*/  IMAD.WIDE.U32 R36, R36, R34, R8 ;  /* 0x0000002224247225 */ /* 0x000fe400078e0008 */
[----:B------:R0:W3:Y:S02]  /*4510*/  LDG.E.64.CONSTANT R8, desc[UR12][R26.64] ;  /* 0x0000000c1a087981 */ /* 0x0000e4000c1e9b00 */
[----:B------:R-:W-:Y:S02]  /*4520*/  IMAD.IADD R37, R37, 0x1, R35 ;  /* 0x0000000125257824 */ /* 0x000fe400078e0223 */
[----:B----4-:R-:W-:Y:S01]  /*4530*/  IMAD R31, R31, R50, RZ ;  /* 0x000000321f1f7224 */ /* 0x010fe200078e02ff */
[----:B0-----:R-:W-:-:S03]  /*4540*/  IADD3 R26, P0, PT, R26, R41, RZ ;  /* 0x000000291a1a7210 */ /* 0x001fc60007f1e0ff */
[----:B------:R-:W-:Y:S01]  /*4550*/  IMAD R35, R51, R30, R31 ;  /* 0x0000001e33237224 */ /* 0x000fe200078e021f */
[----:B------:R-:W-:Y:S01]  /*4560*/  IADD3.X R27, PT, PT, R27, R38, RZ, P0, !PT ;  /* 0x000000261b1b7210 */ /* 0x000fe200007fe4ff */
[----:B------:R-:W-:Y:S02]  /*4570*/  IMAD.WIDE.U32 R30, R50, R30, R36 ;  /* 0x0000001e321e7225 */ /* 0x000fe400078e0024 */
[----:B------:R-:W2:Y:S03]  /*4580*/  LDG.E.64.CONSTANT R36, desc[UR12][R28.64+0x8] ;  /* 0x0000080c1c247981 */ /* 0x000ea6000c1e9b00 */
[----:B------:R-:W-:Y:S02]  /*4590*/  IADD3 R31, PT, PT, R31, R35, RZ ;  /* 0x000000231f1f7210 */ /* 0x000fe40007ffe0ff */
[----:B------:R0:W2:Y:S02]  /*45a0*/  LDG.E.64.CONSTANT R34, desc[UR12][R26.64] ;  /* 0x0000000c1a227981 */ /* 0x0000a4000c1e9b00 */
[----:B0-----:R-:W-:-:S05]  /*45b0*/  IADD3 R26, P0, PT, R26, R41, RZ ;  /* 0x000000291a1a7210 */ /* 0x001fca0007f1e0ff */
[----:B------:R-:W-:-:S05]  /*45c0*/  IMAD.X R27, R27, 0x1, R38, P0 ;  /* 0x000000011b1b7824 */ /* 0x000fca00000e0626 */
[----:B------:R-:W5:Y:S01]  /*45d0*/  LDG.E.64.CONSTANT R50, desc[UR12][R26.64] ;  /* 0x0000000c1a327981 */ /* 0x000f62000c1e9b00 */
[----:B---3--:R-:W-:Y:S02]  /*45e0*/  IMAD R9, R9, R32, RZ ;  /* 0x0000002009097224 */ /* 0x008fe400078e02ff */
[----:B------:R-:W-:-:S04]  /*45f0*/  IMAD.WIDE.U32 R30, R32, R8, R30 ;  /* 0x00000008201e7225 */ /* 0x000fc800078e001e */
[----:B------:R-:W-:Y:S01]  /*4600*/  IMAD R33, R33, R8, R9 ;  /* 0x0000000821217224 */ /* 0x000fe200078e0209 */
[----:B------:R-:W-:-:S04]  /*4610*/  IADD3 R8, P0, PT, R26, R41, RZ ;  /* 0x000000291a087210 */ /* 0x000fc80007f1e0ff */
[----:B------:R-:W-:Y:S02]  /*4620*/  IADD3.X R9, PT, PT, R27, R38, RZ, P0, !PT ;  /* 0x000000261b097210 */ /* 0x000fe400007fe4ff */
[----:B------:R0:W3:Y:S04]  /*4630*/  LDG.E.64.CONSTANT R26, desc[UR12][R28.64+0x18] ;  /* 0x0000180c1c1a7981 */ /* 0x0000e8000c1e9b00 */
[----:B------:R-:W3:Y:S01]  /*4640*/  LDG.E.64.CONSTANT R8, desc[UR12][R8.64] ;  /* 0x0000000c08087981 */ /* 0x000ee2000c1e9b00 */
[----:B------:R-:W-:Y:S01]  /*4650*/  IADD3 R31, PT, PT, R31, R33, RZ ;  /* 0x000000211f1f7210 */ /* 0x000fe20007ffe0ff */
[----:B--2---:R-:W-:Y:S02]  /*4660*/  IMAD R33, R35, R36, RZ ;  /* 0x0000002423217224 */ /* 0x004fe400078e02ff */
[----:B------:R-:W-:-:S04]  /*4670*/  IMAD.WIDE.U32 R30, R36, R34, R30 ;  /* 0x00000022241e7225 */ /* 0x000fc800078e001e */
[----:B------:R-:W-:Y:S01]  /*4680*/  IMAD R33, R37, R34, R33 ;  /* 0x0000002225217224 */ /* 0x000fe200078e0221 */
[----:B------:R-:W-:-:S03]  /*4690*/  UIADD3 UR6, UP1, UPT, UR6, -0x8, URZ ;  /* 0xfffffff806067890 */ /* 0x000fc6000ff3e0ff */
[----:B------:R-:W-:Y:S01]  /*46a0*/  IMAD.IADD R31, R31, 0x1, R33 ;  /* 0x000000011f1f7824 */ /* 0x000fe200078e0221 */
[----:B------:R-:W-:Y:S02]  /*46b0*/  UIADD3.X UR7, UPT, UPT, UR7, -0x1, URZ, UP1, !UPT ;  /* 0xffffffff07077890 */ /* 0x000fe40008ffe4ff */
[----:B------:R-:W-:Y:S01]  /*46c0*/  UISETP.NE.U32.AND UP1, UPT, UR6, URZ, UPT ;  /* 0x000000ff0600728c */ /* 0x000fe2000bf25070 */
[----:B-----5:R-:W-:Y:S02]  /*46d0*/  IMAD R33, R51, R52, RZ ;  /* 0x0000003433217224 */ /* 0x020fe400078e02ff */
[----:B------:R-:W-:-:S04]  /*46e0*/  IMAD.WIDE.U32 R30, R52, R50, R30 ;  /* 0x00000032341e7225 */ /* 0x000fc800078e001e */
[----:B------:R-:W-:Y:S01]  /*46f0*/  IMAD R33, R53, R50, R33 ;  /* 0x0000003235217224 */ /* 0x000fe200078e0221 */
[----:B------:R-:W-:-:S04]  /*4700*/  UISETP.NE.AND.EX UP1, UPT, UR7, URZ, UPT, UP1 ;  /* 0x000000ff0700728c */ /* 0x000fc8000bf25310 */
[----:B------:R-:W-:Y:S02]  /*4710*/  IADD3 R31, PT, PT, R31, R33, RZ ;  /* 0x000000211f1f7210 */ /* 0x000fe40007ffe0ff */
[----:B0-----:R-:W-:Y:S02]  /*4720*/  IADD3 R28, P1, PT, R28, 0x40, RZ ;  /* 0x000000401c1c7810 */ /* 0x001fe40007f3e0ff */
[----:B------:R-:W-:Y:S02]  /*4730*/  LEA R40, P0, R24, R40, 0x6 ;  /* 0x0000002818287211 */ /* 0x000fe400078030ff */
[----:B------:R-:W-:Y:S02]  /*4740*/  IADD3.X R29, PT, PT, RZ, R29, RZ, P1, !PT ;  /* 0x0000001dff1d7210 */ /* 0x000fe40000ffe4ff */
[----:B------:R-:W-:Y:S01]  /*4750*/  IADD3.X R39, PT, PT, R39, R25, RZ, P0, !PT ;  /* 0x0000001927277210 */ /* 0x000fe200007fe4ff */
[----:B---3--:R-:W-:-:S04]  /*4760*/  IMAD R9, R9, R26, RZ ;  /* 0x0000001a09097224 */ /* 0x008fc800078e02ff */
[-C--:B------:R-:W-:Y:S02]  /*4770*/  IMAD R9, R27, R8.reuse, R9 ;  /* 0x000000081b097224 */ /* 0x080fe400078e0209 */
[----:B------:R-:W-:-:S04]  /*4780*/  IMAD.WIDE.U32 R26, R26, R8, R30 ;  /* 0x000000081a1a7225 */ /* 0x000fc800078e001e */
[----:B------:R-:W-:Y:S01]  /*4790*/  IMAD.IADD R8, R27, 0x1, R9 ;  /* 0x000000011b087824 */ /* 0x000fe200078e0209 */
[----:B------:R-:W-:Y:S01]  /*47a0*/  MOV R9, R26 ;  /* 0x0000001a00097202 */ /* 0x000fe20000000f00 */
[----:B------:R-:W-:Y:S06]  /*47b0*/  BRA.U UP1, `(.L_x_705) ;  /* 0xfffffff901cc7547 */ /* 0x000fec000b83ffff */
.L_x_704:
[----:B------:R-:W-:Y:S05]  /*47c0*/  BRA.U !UP0, `(.L_x_703) ;  /* 0x0000000508f47547 */ /* 0x000fea000b800000 */
[----:B------:R-:W2:Y:S01]  /*47d0*/  LDC.64 R24, c[0x0][0x3a8] ;  /* 0x0000ea00ff187b82 */ /* 0x000ea20000000a00 */
[----:B------:R-:W-:Y:S02]  /*47e0*/  UISETP.GE.U32.AND UP1, UPT, UR11, 0x4, UPT ;  /* 0x000000040b00788c */ /* 0x000fe4000bf26070 */
[----:B------:R-:W-:Y:S02]  /*47f0*/  ULOP3.LUT UR10, UR8, 0x3, URZ, 0xc0, !UPT ;  /* 0x00000003080a7892 */ /* 0x000fe4000f8ec0ff */
[----:B------:R-:W-:Y:S02]  /*4800*/  UISETP.GE.U32.AND.EX UP1, UPT, URZ, URZ, UPT, UP1 ;  /* 0x000000ffff00728c */ /* 0x000fe4000bf26110 */
[----:B------:R-:W-:-:S04]  /*4810*/  UISETP.NE.U32.AND UP0, UPT, UR10, URZ, UPT ;  /* 0x000000ff0a00728c */ /* 0x000fc8000bf05070 */
[----:B------:R-:W-:-:S03]  /*4820*/  UISETP.NE.AND.EX UP0, UPT, URZ, URZ, UPT, UP0 ;  /* 0x000000ffff00728c */ /* 0x000fc6000bf05300 */
[----:B------:R-:W-:Y:S08]  /*4830*/  BRA.U !UP1, `(.L_x_706) ;  /* 0x0000000109d07547 */ /* 0x000ff0000b800000 */
[----:B------:R-:W3:Y:S01]  /*4840*/  LDCU.64 UR6, c[0x0][0x3a0] ;  /* 0x00007400ff0677ac */ /* 0x000ee20008000a00 */
[C---:B-12---:R-:W-:Y:S01]  /*4850*/  IMAD R26, R24.reuse, UR5, RZ ;  /* 0x00000005181a7c24 */ /* 0x046fe2000f8e02ff */
[C---:B------:R-:W-:Y:S01]  /*4860*/  SHF.L.U32 R33, R25.reuse, 0x3, RZ ;  /* 0x0000000319217819 */ /* 0x040fe200000006ff */
[----:B------:R-:W-:Y:S01]  /*4870*/  IMAD.MOV.U32 R22, RZ, RZ, R20 ;  /* 0x000000ffff167224 */ /* 0x000fe200078e0014 */
[----:B------:R-:W1:Y:S01]  /*4880*/  LDCU.64 UR14, c[0x0][0x388] ;  /* 0x00007100ff0e77ac */ /* 0x000e620008000a00 */
[----:B------:R-:W-:Y:S02]  /*4890*/  IMAD R27, R25, UR4, R26 ;  /* 0x00000004191b7c24 */ /* 0x000fe4000f8e021a */
[----:B0-----:R-:W-:-:S05]  /*48a0*/  IMAD.WIDE.U32 R28, R24, UR4, R22 ;  /* 0x00000004181c7c25 */ /* 0x001fca000f8e0016 */
[----:B------:R-:W-:Y:S01]  /*48b0*/  IADD3 R29, PT, PT, R29, R27, RZ ;  /* 0x0000001b1d1d7210 */ /* 0x000fe20007ffe0ff */
[----:B------:R-:W-:Y:S01]  /*48c0*/  IMAD.WIDE.U32 R26, R24, 0x8, RZ ;  /* 0x00000008181a7825 */ /* 0x000fe200078e00ff */
[----:B---3--:R-:W-:-:S04]  /*48d0*/  ULEA UR6, UP1, UR4, UR6, 0x3 ;  /* 0x0000000604067291 */ /* 0x008fc8000f8218ff */
[----:B------:R-:W-:Y:S01]  /*48e0*/  IADD3 R27, PT, PT, R27, R33, RZ ;  /* 0x000000211b1b7210 */ /* 0x000fe20007ffe0ff */
[----:B------:R-:W-:Y:S01]  /*48f0*/  ULEA.HI.X UR7, UR4, UR7, UR5, 0x3, UP1 ;  /* 0x0000000704077291 */ /* 0x000fe200088f1c05 */
[----:B-1----:R-:W-:Y:S01]  /*4900*/  LEA R30, P0, R28, UR14, 0x3 ;  /* 0x0000000e1c1e7c11 */ /* 0x002fe2000f8018ff */
[----:B------:R-:W-:-:S03]  /*4910*/  IMAD.U32 R50, RZ, RZ, UR6 ;  /* 0x00000006ff327e24 */ /* 0x000fc6000f8e00ff */
[----:B------:R-:W-:Y:S02]  /*4920*/  LEA.HI.X R31, R28, UR15, R29, 0x3, P0 ;  /* 0x0000000f1c1f7c11 */ /* 0x000fe400080f1c1d */
[----:B------:R-:W-:Y:S02]  /*4930*/  MOV R51, UR7 ;  /* 0x0000000700337c02 */ /* 0x000fe40008000f00 */
[----:B------:R-:W-:Y:S01]  /*4940*/  IADD3 R28, P0, PT, R30, R26, RZ ;  /* 0x0000001a1e1c7210 */ /* 0x000fe20007f1e0ff */
[----:B------:R-:W2:Y:S04]  /*4950*/  LDG.E.64.CONSTANT R38, desc[UR12][R30.64] ;  /* 0x0000000c1e267981 */ /* 0x000ea8000c1e9b00 */
[----:B------:R-:W2:Y:S01]  /*4960*/  LDG.E.64.CONSTANT R40, desc[UR12][R50.64] ;  /* 0x0000000c32287981 */ /* 0x000ea2000c1e9b00 */
[----:B------:R-:W-:-:S03]  /*4970*/  IMAD.X R29, R31, 0x1, R27, P0 ;  /* 0x000000011f1d7824 */ /* 0x000fc600000e061b */
[----:B------:R-:W3:Y:S04]  /*4980*/  LDG.E.64.CONSTANT R36, desc[UR12][R50.64+0x8] ;  /* 0x0000080c32247981 */ /* 0x000ee8000c1e9b00 */
[----:B------:R0:W3:Y:S04]  /*4990*/  LDG.E.64.CONSTANT R34, desc[UR12][R28.64] ;  /* 0x0000000c1c227981 */ /* 0x0000e8000c1e9b00 */
[----:B------:R-:W4:Y:S01]  /*49a0*/  LDG.E.64.CONSTANT R32, desc[UR12][R50.64+0x10] ;  /* 0x0000100c32207981 */ /* 0x000f22000c1e9b00 */
[----:B0-----:R-:W-:-:S04]  /*49b0*/  IADD3 R28, P0, PT, R28, R26, RZ ;  /* 0x0000001a1c1c7210 */ /* 0x001fc80007f1e0ff */
[----:B------:R-:W-:Y:S01]  /*49c0*/  IADD3.X R29, PT, PT, R29, R27, RZ, P0, !PT ;  /* 0x0000001b1d1d7210 */ /* 0x000fe200007fe4ff */
[----:B------:R-:W5:Y:S01]  /*49d0*/  LDG.E.64.CONSTANT R50, desc[UR12][R50.64+0x18] ;  /* 0x0000180c32327981 */ /* 0x000f62000c1e9b00 */
[----:B------:R-:W-:-:S03]  /*49e0*/  IADD3 R26, P0, PT, R28, R26, RZ ;  /* 0x0000001a1c1a7210 */ /* 0x000fc60007f1e0ff */
[----:B------:R-:W4:Y:S01]  /*49f0*/  LDG.E.64.CONSTANT R30, desc[UR12][R28.64] ;  /* 0x0000000c1c1e7981 */ /* 0x000f22000c1e9b00 */
[----:B------:R-:W-:-:S06]  /*4a00*/  IADD3.X R27, PT, PT, R29, R27, RZ, P0, !PT ;  /* 0x0000001b1d1b7210 */ /* 0x000fcc00007fe4ff */
[----:B------:R-:W5:Y:S01]  /*4a10*/  LDG.E.64.CONSTANT R26, desc[UR12][R26.64] ;  /* 0x0000000c1a1a7981 */ /* 0x000f62000c1e9b00 */
        /* <DEDUP_REMOVED lines=12> */
[----:B------:R-:W-:Y:S01]  /*4ae0*/  IADD3 R9, PT, PT, R9, R35, RZ ;  /* 0x0000002309097210 */ /* 0x000fe20007ffe0ff */
[----:B----4-:R-:W-:Y:S02]  /*4af0*/  IMAD R29, R31, R32, RZ ;  /* 0x000000201f1d7224 */ /* 0x010fe400078e02ff */
[----:B------:R-:W-:-:S04]  /*4b00*/  IMAD.WIDE.U32 R8, R32, R30, R8 ;  /* 0x0000001e20087225 */ /* 0x000fc800078e0008 */
[----:B------:R-:W-:Y:S02]  /*4b10*/  IMAD R29, R33, R30, R29 ;  /* 0x0000001e211d7224 */ /* 0x000fe400078e021d */
[----:B-----5:R-:W-:-:S03]  /*4b20*/  IMAD R27, R27, R50, RZ ;  /* 0x000000321b1b7224 */ /* 0x020fc600078e02ff */
[----:B------:R-:W-:Y:S01]  /*4b30*/  IADD3 R9, PT, PT, R9, R29, RZ ;  /* 0x0000001d09097210 */ /* 0x000fe20007ffe0ff */
[-C--:B------:R-:W-:Y:S02]  /*4b40*/  IMAD R29, R51, R26.reuse, R27 ;  /* 0x0000001a331d7224 */ /* 0x080fe400078e021b */
[----:B------:R-:W-:-:S04]  /*4b50*/  IMAD.WIDE.U32 R26, R50, R26, R8 ;  /* 0x0000001a321a7225 */ /* 0x000fc800078e0008 */
[----:B------:R-:W-:Y:S01]  /*4b60*/  IMAD.IADD R8, R27, 0x1, R29 ;  /* 0x000000011b087824 */ /* 0x000fe200078e021d */
[----:B------:R-:W-:-:S07]  /*4b70*/  MOV R9, R26 ;  /* 0x0000001a00097202 */ /* 0x000fce0000000f00 */
.L_x_706:
        /* <DEDUP_REMOVED lines=9> */
[----:B------:R-:W3:Y:S01]  /*4c10*/  LDCU.64 UR6, c[0x0][0x3a0] ;  /* 0x00007400ff0677ac */ /* 0x000ee20008000a00 */
[----:B-1----:R-:W-:Y:S01]  /*4c20*/  MOV R26, R20 ;  /* 0x00000014001a7202 */ /* 0x002fe20000000f00 */
[C---:B0-2---:R-:W-:Y:S01]  /*4c30*/  IMAD R28, R24.reuse, UR5, RZ ;  /* 0x00000005181c7c24 */ /* 0x045fe2000f8e02ff */
[----:B------:R-:W0:Y:S01]  /*4c40*/  LDCU.64 UR10, c[0x0][0x388] ;  /* 0x00007100ff0a77ac */ /* 0x000e220008000a00 */
[----:B------:R-:W-:Y:S02]  /*4c50*/  IMAD.MOV.U32 R27, RZ, RZ, R23 ;  /* 0x000000ffff1b7224 */ /* 0x000fe400078e0017 */
[----:B------:R-:W-:Y:S02]  /*4c60*/  IMAD R29, R25, UR4, R28 ;  /* 0x00000004191d7c24 */ /* 0x000fe4000f8e021c */
[----:B------:R-:W-:-:S05]  /*4c70*/  IMAD.WIDE.U32 R26, R24, UR4, R26 ;  /* 0x00000004181a7c25 */ /* 0x000fca000f8e001a */
[----:B------:R-:W-:Y:S01]  /*4c80*/  IADD3 R29, PT, PT, R27, R29, RZ ;  /* 0x0000001d1b1d7210 */ /* 0x000fe20007ffe0ff */
[----:B---3--:R-:W-:-:S04]  /*4c90*/  ULEA UR6, UP1, UR4, UR6, 0x3 ;  /* 0x0000000604067291 */ /* 0x008fc8000f8218ff */
        /* <DEDUP_REMOVED lines=25> */
.L_x_707:
[----:B------:R-:W-:Y:S05]  /*4e30*/  BRA.U UP0, `(.L_x_703) ;  /* 0x0000000100587547 */ /* 0x000fea000b800000 */
[----:B------:R-:W3:Y:S01]  /*4e40*/  LDCU.64 UR6, c[0x0][0x3a0] ;  /* 0x00007400ff0677ac */ /* 0x000ee20008000a00 */
[----:B------:R-:W-:Y:S01]  /*4e50*/  MOV R21, R23 ;  /* 0x0000001700157202 */ /* 0x000fe20000000f00 */
[C---:B--2---:R-:W-:Y:S01]  /*4e60*/  IMAD R22, R24.reuse, UR5, RZ ;  /* 0x0000000518167c24 */ /* 0x044fe2000f8e02ff */
[----:B------:R-:W2:Y:S01]  /*4e70*/  LDCU.64 UR10, c[0x0][0x388] ;  /* 0x00007100ff0a77ac */ /* 0x000ea20008000a00 */
[----:B------:R-:W-:-:S04]  /*4e80*/  IMAD.WIDE.U32 R20, R24, UR4, R20 ;  /* 0x0000000418147c25 */ /* 0x000fc8000f8e0014 */
[----:B------:R-:W-:-:S05]  /*4e90*/  IMAD R25, R25, UR4, R22 ;  /* 0x0000000419197c24 */ /* 0x000fca000f8e0216 */
[----:B------:R-:W-:Y:S01]  /*4ea0*/  IADD3 R21, PT, PT, R21, R25, RZ ;  /* 0x0000001915157210 */ /* 0x000fe20007ffe0ff */
[----:B---3--:R-:W-:-:S04]  /*4eb0*/  ULEA UR6, UP0, UR4, UR6, 0x3 ;  /* 0x0000000604067291 */ /* 0x008fc8000f8018ff */
[----:B------:R-:W-:Y:S01]  /*4ec0*/  ULEA.HI.X UR4, UR4, UR7, UR5, 0x3, UP0 ;  /* 0x0000000704047291 */ /* 0x000fe200080f1c05 */
[----:B--2---:R-:W-:Y:S01]  /*4ed0*/  LEA R24, P0, R20, UR10, 0x3 ;  /* 0x0000000a14187c11 */ /* 0x004fe2000f8018ff */
[----:B------:R-:W-:-:S03]  /*4ee0*/  IMAD.U32 R22, RZ, RZ, UR6 ;  /* 0x00000006ff167e24 */ /* 0x000fc6000f8e00ff */
[----:B------:R-:W-:Y:S02]  /*4ef0*/  LEA.HI.X R25, R20, UR11, R21, 0x3, P0 ;  /* 0x0000000b14197c11 */ /* 0x000fe400080f1c15 */
[----:B------:R-:W-:-:S03]  /*4f00*/  MOV R23, UR4 ;  /* 0x0000000400177c02 */ /* 0x000fc60008000f00 */
[----:B------:R-:W2:Y:S04]  /*4f10*/  LDG.E.64.CONSTANT R20, desc[UR12][R24.64] ;  /* 0x0000000c18147981 */ /* 0x000ea8000c1e9b00 */
[----:B------:R-:W2:Y:S01]  /*4f20*/  LDG.E.64.CONSTANT R22, desc[UR12][R22.64] ;  /* 0x0000000c16167981 */ /* 0x000ea2000c1e9b00 */
[----:B-1----:R-:W-:Y:S01]  /*4f30*/  MOV R26, R9 ;  /* 0x00000009001a7202 */ /* 0x002fe20000000f00 */
[----:B------:R-:W-:Y:S02]  /*4f40*/  IMAD.MOV.U32 R27, RZ, RZ, R8 ;  /* 0x000000ffff1b7224 */ /* 0x000fe400078e0008 */
[----:B--2---:R-:W-:Y:S02]  /*4f50*/  IMAD R21, R21, R22, RZ ;  /* 0x0000001615157224 */ /* 0x004fe400078e02ff */
[----:B------:R-:W-:-:S04]  /*4f60*/  IMAD.WIDE.U32 R26, R22, R20, R26 ;  /* 0x00000014161a7225 */ /* 0x000fc800078e001a */
[----:B------:R-:W-:Y:S01]  /*4f70*/  IMAD R21, R23, R20, R21 ;  /* 0x0000001417157224 */ /* 0x000fe200078e0215 */
[----:B------:R-:W-:-:S04]  /*4f80*/  MOV R9, R26 ;  /* 0x0000001a00097202 */ /* 0x000fc80000000f00 */
[----:B------:R-:W-:-:S07]  /*4f90*/  IADD3 R8, PT, PT, R27, R21, RZ ;  /* 0x000000151b087210 */ /* 0x000fce0007ffe0ff */
.L_x_703:
[----:B------:R-:W-:Y:S05]  /*4fa0*/  BSYNC.RECONVERGENT B0 ;  /* 0x0000000000007941 */ /* 0x000fea0003800200 */
.L_x_702:
[----:B------:R-:W-:Y:S01]  /*4fb0*/  VIADD R21, R44, 0x280 ;  /* 0x000002802c157836 */ /* 0x000fe20000000000 */
[----:B------:R-:W-:Y:S04]  /*4fc0*/  BSSY.RECONVERGENT B0, `(.L_x_708) ;  /* 0x00000ec000007945 */ /* 0x000fe80003800200 */
[----:B------:R-:W-:-:S13]  /*4fd0*/  ISETP.GE.U32.AND P0, PT, R21, R0, PT ;  /* 0x000000001500720c */ /* 0x000fda0003f06070 */
[----:B------:R-:W-:Y:S05]  /*4fe0*/  @P0 BRA `(.L_x_709) ;  /* 0x0000000c00a40947 */ /* 0x000fea0003800000 */
[----:B------:R-:W3:Y:S01]  /*4ff0*/  LDCU.64 UR6, c[0x0][0x390] ;  /* 0x00007200ff0677ac */ /* 0x000ee20008000a00 */
        /* <DEDUP_REMOVED lines=8> */
[----:B---3--:R-:W-:Y:S01]  /*5080*/  IMAD R11, R19, UR6, RZ ;  /* 0x00000006130b7c24 */ /* 0x008fe2000f8e02ff */
[----:B------:R-:W-:-:S03]  /*5090*/  UMOV UR5, URZ ;  /* 0x000000ff00057c82 */ /* 0x000fc60008000000 */
[C---:B------:R-:W-:Y:S01]  /*50a0*/  IMAD R21, R18.reuse, UR7, R11 ;  /* 0x0000000712157c24 */ /* 0x040fe2000f8e020b */
[----:B------:R-:W-:Y:S01]  /*50b0*/  CS2R R10, SRZ ;  /* 0x00000000000a7805 */ /* 0x000fe2000001ff00 */
[----:B------:R-:W-:-:S05]  /*50c0*/  IMAD.WIDE.U32 R18, R18, UR6, RZ ;  /* 0x0000000612127c25 */ /* 0x000fca000f8e00ff */
[----:B------:R-:W-:Y:S01]  /*50d0*/  IADD3 R21, PT, PT, R19, R21, RZ ;  /* 0x0000001513157210 */ /* 0x000fe20007ffe0ff */
[----:B------:R-:W-:Y:S06]  /*50e0*/  BRA.U !UP1, `(.L_x_710) ;  /* 0x00000005096c7547 */ /* 0x000fec000b800000 */
[----:B--2---:R-:W2:Y:S01]  /*50f0*/  LDC.64 R24, c[0x0][0x3a0] ;  /* 0x0000e800ff187b82 */ /* 0x004ea20000000a00 */
[----:B------:R-:W3:Y:S01]  /*5100*/  LDCU.64 UR4, c[0x0][0x388] ;  /* 0x00007100ff0477ac */ /* 0x000ee20008000a00 */
[----:B------:R-:W-:-:S06]  /*5110*/  CS2R R10, SRZ ;  /* 0x00000000000a7805 */ /* 0x000fcc000001ff00 */
[----:B------:R-:W4:Y:S01]  /*5120*/  LDC.64 R22, c[0x0][0x3a8] ;  /* 0x0000ea00ff167b82 */ /* 0x000f220000000a00 */
[----:B---3--:R-:W-:Y:S01]  /*5130*/  LEA R46, P0, R18, UR4, 0x3 ;  /* 0x00000004122e7c11 */ /* 0x008fe2000f8018ff */
[----:B------:R-:W-:-:S03]  /*5140*/  ULOP3.LUT UR4, UR8, 0xfffffff8, URZ, 0xc0, !UPT ;  /* 0xfffffff808047892 */ /* 0x000fc6000f8ec0ff */
[----:B------:R-:W-:Y:S01]  /*5150*/  LEA.HI.X R41, R18, UR5, R21, 0x3, P0 ;  /* 0x0000000512297c11 */ /* 0x000fe200080f1c15 */
[----:B------:R-:W-:Y:S01]  /*5160*/  ULOP3.LUT UR5, UR9, 0x7fffffff, URZ, 0xc0, !UPT ;  /* 0x7fffffff09057892 */ /* 0x000fe2000f8ec0ff */
[----:B--2---:R-:W-:Y:S02]  /*5170*/  IADD3 R24, P1, PT, R24, 0x20, RZ ;  /* 0x0000002018187810 */ /* 0x004fe40007f3e0ff */
[----:B------:R-:W-:Y:S02]  /*5180*/  UMOV UR6, UR4 ;  /* 0x0000000400067c82 */ /* 0x000fe40008000000 */
[----:B------:R-:W-:Y:S02]  /*5190*/  IADD3.X R25, PT, PT, RZ, R25, RZ, P1, !PT ;  /* 0x00000019ff197210 */ /* 0x000fe40000ffe4ff */
[----:B------:R-:W-:Y:S01]  /*51a0*/  UMOV UR7, UR5 ;  /* 0x0000000500077c82 */ /* 0x000fe20008000000 */
[C-C-:B----4-:R-:W-:Y:S01]  /*51b0*/  SHF.L.U64.HI R40, R22.reuse, 0x3, R23.reuse ;  /* 0x0000000316287819 */ /* 0x150fe20000010217 */
[C---:B------:R-:W-:Y:S01]  /*51c0*/  IMAD.SHL.U32 R49, R22.reuse, 0x8, RZ ;  /* 0x0000000816317824 */ /* 0x040fe200078e00ff */
[----:B------:R-:W-:-:S07]  /*51d0*/  SHF.L.U64.HI R23, R22, 0x6, R23 ;  /* 0x0000000616177819 */ /* 0x000fce0000010217 */
.L_x_711:
[----:B-1----:R-:W-:Y:S01]  /*51e0*/  MOV R26, R46 ;  /* 0x0000002e001a7202 */ /* 0x002fe20000000f00 */
[----:B------:R-:W2:Y:S01]  /*51f0*/  LDG.E.64.CONSTANT R36, desc[UR12][R24.64+-0x20] ;  /* 0xffffe00c18247981 */ /* 0x000ea2000c1e9b00 */
[----:B------:R-:W-:Y:S02]  /*5200*/  MOV R27, R41 ;  /* 0x00000029001b7202 */ /* 0x000fe40000000f00 */
[----:B------:R-:W-:Y:S01]  /*5210*/  IADD3 R30, P0, PT, R46, R49, RZ ;  /* 0x000000312e1e7210 */ /* 0x000fe20007f1e0ff */
[----:B------:R-:W-:Y:S01]  /*5220*/  IMAD.MOV.U32 R33, RZ, RZ, R10 ;  /* 0x000000ffff217224 */ /* 0x000fe200078e000a */
[----:B------:R-:W-:Y:S01]  /*5230*/  MOV R32, R11 ;  /* 0x0000000b00207202 */ /* 0x000fe20000000f00 */
[----:B------:R-:W2:Y:S02]  /*5240*/  LDG.E.64.CONSTANT R34, desc[UR12][R26.64] ;  /* 0x0000000c1a227981 */ /* 0x000ea4000c1e9b00 */
[----:B------:R-:W-:Y:S02]  /*5250*/  IMAD.X R31, R41, 0x1, R40, P0 ;  /* 0x00000001291f7824 */ /* 0x000fe400000e0628 */
[----:B------:R-:W3:Y:S04]  /*5260*/  LDG.E.64.CONSTANT R38, desc[UR12][R24.64+-0x10] ;  /* 0xfffff00c18267981 */ /* 0x000ee8000c1e9b00 */
[----:B0-----:R0:W4:Y:S04]  /*5270*/  LDG.E.64.CONSTANT R28, desc[UR12][R30.64] ;  /* 0x0000000c1e1c7981 */ /* 0x001128000c1e9b00 */
[----:B------:R-:W4:Y:S01]  /*5280*/  LDG.E.64.CONSTANT R26, desc[UR12][R24.64+-0x18] ;  /* 0xffffe80c181a7981 */ /* 0x000f22000c1e9b00 */
[----:B0-----:R-:W-:-:S04]  /*5290*/  IADD3 R30, P0, PT, R30, R49, RZ ;  /* 0x000000311e1e7210 */ /* 0x001fc80007f1e0ff */
[----:B------:R-:W-:Y:S02]  /*52a0*/  IADD3.X R31, PT, PT, R31, R40, RZ, P0, !PT ;  /* 0x000000281f1f7210 */ /* 0x000fe400007fe4ff */
[----:B------:R-:W-:-:S04]  /*52b0*/  IADD3 R10, P0, PT, R30, R49, RZ ;  /* 0x000000311e0a7210 */ /* 0x000fc80007f1e0ff */
[----:B------:R-:W-:Y:S01]  /*52c0*/  IADD3.X R11, PT, PT, R31, R40, RZ, P0, !PT ;  /* 0x000000281f0b7210 */ /* 0x000fe200007fe4ff */
[----:B--2---:R-:W-:Y:S02]  /*52d0*/  IMAD R35, R35, R36, RZ ;  /* 0x0000002423237224 */ /* 0x004fe400078e02ff */
[----:B------:R-:W-:-:S04]  /*52e0*/  IMAD.WIDE.U32 R32, R36, R34, R32 ;  /* 0x0000002224207225 */ /* 0x000fc800078e0020 */
[----:B------:R-:W-:Y:S02]  /*52f0*/  IMAD R35, R37, R34, R35 ;  /* 0x0000002225237224 */ /* 0x000fe400078e0223 */
[----:B------:R-:W3:Y:S03]  /*5300*/  LDG.E.64.CONSTANT R36, desc[UR12][R30.64] ;  /* 0x0000000c1e247981 */ /* 0x000ee6000c1e9b00 */
[----:B------:R-:W-:Y:S01]  /*5310*/  IADD3 R33, PT, PT, R33, R35, RZ ;  /* 0x0000002321217210 */ /* 0x000fe20007ffe0ff */
[----:B----4-:R-:W-:Y:S01]  /*5320*/  IMAD R29, R29, R26, RZ ;  /* 0x0000001a1d1d7224 */ /* 0x010fe200078e02ff */
[----:B------:R-:W2:Y:S03]  /*5330*/  LDG.E.64.CONSTANT R34, desc[UR12][R24.64+-0x8] ;  /* 0xfffff80c18227981 */ /* 0x000ea6000c1e9b00 */
[----:B------:R-:W-:-:S02]  /*5340*/  IMAD R50, R27, R28, R29 ;  /* 0x0000001c1b327224 */ /* 0x000fc400078e021d */
[----:B------:R-:W-:Y:S01]  /*5350*/  IMAD.WIDE.U32 R28, R26, R28, R32 ;  /* 0x0000001c1a1c7225 */ /* 0x000fe200078e0020 */
[----:B------:R-:W4:Y:S04]  /*5360*/  LDG.E.64.CONSTANT R30, desc[UR12][R24.64] ;  /* 0x0000000c181e7981 */ /* 0x000f28000c1e9b00 */
[----:B------:R0:W2:Y:S02]  /*5370*/  LDG.E.64.CONSTANT R32, desc[UR12][R10.64] ;  /* 0x0000000c0a207981 */ /* 0x0000a4000c1e9b00 */
[----:B0-----:R-:W-:-:S05]  /*5380*/  IADD3 R10, P0, PT, R10, R49, RZ ;  /* 0x000000310a0a7210 */ /* 0x001fca0007f1e0ff */
[----:B------:R-:W-:-:S05]  /*5390*/  IMAD.X R11, R11, 0x1, R40, P0 ;  /* 0x000000010b0b7824 */ /* 0x000fca00000e0628 */
[----:B------:R0:W4:Y:S01]  /*53a0*/  LDG.E.64.CONSTANT R26, desc[UR12][R10.64] ;  /* 0x0000000c0a1a7981 */ /* 0x000122000c1e9b00 */
[----:B------:R-:W-:Y:S02]  /*53b0*/  IADD3 R29, PT, PT, R29, R50, RZ ;  /* 0x000000321d1d7210 */ /* 0x000fe40007ffe0ff */
[----:B0-----:R-:W-:-:S05]  /*53c0*/  IADD3 R10, P0, PT, R10, R49, RZ ;  /* 0x000000310a0a7210 */ /* 0x001fca0007f1e0ff */
[----:B------:R-:W-:Y:S02]  /*53d0*/  IMAD.X R11, R11, 0x1, R40, P0 ;  /* 0x000000010b0b7824 */ /* 0x000fe400000e0628 */
[----:B---3--:R-:W-:Y:S02]  /*53e0*/  IMAD R37, R37, R38, RZ ;  /* 0x0000002625257224 */ /* 0x008fe400078e02ff */
[----:B------:R-:W-:-:S04]  /*53f0*/  IMAD.WIDE.U32 R28, R38, R36, R28 ;  /* 0x00000024261c7225 */ /* 0x000fc800078e001c */
[----:B------:R-:W-:Y:S02]  /*5400*/  IMAD R37, R39, R36, R37 ;  /* 0x0000002427257224 */ /* 0x000fe400078e0225 */
[----:B------:R-:W3:Y:S03]  /*5410*/  LDG.E.64.CONSTANT R38, desc[UR12][R24.64+0x10] ;  /* 0x0000100c18267981 */ /* 0x000ee6000c1e9b00 */
[----:B------:R-:W-:Y:S01]  /*5420*/  IADD3 R29, PT, PT, R29, R37, RZ ;  /* 0x000000251d1d7210 */ /* 0x000fe20007ffe0ff */
[----:B--2---:R-:W-:Y:S02]  /*5430*/  IMAD R33, R33, R34, RZ ;  /* 0x0000002221217224 */ /* 0x004fe400078e02ff */
[----:B------:R-:W-:-:S04]  /*5440*/  IMAD.WIDE.U32 R28, R34, R32, R28 ;  /* 0x00000020221c7225 */ /* 0x000fc800078e001c */
[----:B------:R-:W-:Y:S02]  /*5450*/  IMAD R37, R35, R32, R33 ;  /* 0x0000002023257224 */ /* 0x000fe400078e0221 */
[----:B------:R-:W2:Y:S03]  /*5460*/  LDG.E.64.CONSTANT R34, desc[UR12][R24.64+0x8] ;  /* 0x0000080c18227981 */ /* 0x000ea6000c1e9b00 */
[----:B------:R-:W-:Y:S01]  /*5470*/  IADD3 R29, PT, PT, R29, R37, RZ ;  /* 0x000000251d1d7210 */ /* 0x000fe20007ffe0ff */
[----:B------:R0:W2:Y:S01]  /*5480*/  LDG.E.64.CONSTANT R32, desc[UR12][R10.64] ;  /* 0x0000000c0a207981 */ /* 0x0000a2000c1e9b00 */
[----:B----4-:R-:W-:Y:S01]  /*5490*/  IMAD R27, R27, R30, RZ ;  /* 0x0000001e1b1b7224 */ /* 0x010fe200078e02ff */
[----:B0-----:R-:W-:Y:S01]  /*54a0*/  IADD3 R10, P0, PT, R10, R49, RZ ;  /* 0x000000310a0a7210 */ /* 0x001fe20007f1e0ff */
[----:B------:R-:W-:-:S03]  /*54b0*/  IMAD.WIDE.U32 R28, R30, R26, R28 ;  /* 0x0000001a1e1c7225 */ /* 0x000fc600078e001c */
[----:B------:R-:W-:Y:S01]  /*54c0*/  IADD3.X R11, PT, PT, R11, R40, RZ, P0, !PT ;  /* 0x000000280b0b7210 */ /* 0x000fe200007fe4ff */
[----:B------:R-:W-:Y:S01]  /*54d0*/  IMAD R36, R31, R26, R27 ;  /* 0x0000001a1f247224 */ /* 0x000fe200078e021b */
[----:B------:R-:W-:-:S03]  /*54e0*/  IADD3 R26, P0, PT, R10, R49, RZ ;  /* 0x000000310a1a7210 */ /* 0x000fc60007f1e0ff */
[----:B------:R-:W3:Y:S02]  /*54f0*/  LDG.E.64.CONSTANT R30, desc[UR12][R10.64] ;  /* 0x0000000c0a1e7981 */ /* 0x000ee4000c1e9b00 */
[----:B------:R-:W-:-:S06]  /*5500*/  IMAD.X R27, R11, 0x1, R40, P0 ;  /* 0x000000010b1b7824 */ /* 0x000fcc00000e0628 */
[----:B------:R-:W4:Y:S04]  /*5510*/  LDG.E.64.CONSTANT R26, desc[UR12][R26.64] ;  /* 0x0000000c1a1a7981 */ /* 0x000f28000c1e9b00 */
[----:B------:R0:W4:Y:S01]  /*5520*/  LDG.E.64.CONSTANT R10, desc[UR12][R24.64+0x18] ;  /* 0x0000180c180a7981 */ /* 0x000122000c1e9b00 */
[----:B------:R-:W-:Y:S01]  /*5530*/  IADD3 R29, PT, PT, R29, R36, RZ ;  /* 0x000000241d1d7210 */ /* 0x000fe20007ffe0ff */
        /* <DEDUP_REMOVED lines=14> */
[----:B------:R-:W-:-:S04]  /*5620*/  IMAD R31, R39, R30, R31 ;  /* 0x0000001e271f7224 */ /* 0x000fc800078e021f */
[----:B------:R-:W-:Y:S02]  /*5630*/  IMAD.IADD R29, R29, 0x1, R31 ;  /* 0x000000011d1d7824 */ /* 0x000fe400078e021f */
[----:B----4-:R-:W-:-:S04]  /*5640*/  IMAD R27, R27, R10, RZ ;  /* 0x0000000a1b1b7224 */ /* 0x010fc800078e02ff */
[-C--:B------:R-:W-:Y:S02]  /*5650*/  IMAD R11, R11, R26.reuse, R27 ;  /* 0x0000001a0b0b7224 */ /* 0x080fe400078e021b */
[----:B------:R-:W-:-:S05]  /*5660*/  IMAD.WIDE.U32 R26, R10, R26, R28 ;  /* 0x0000001a0a1a7225 */ /* 0x000fca00078e001c */
[----:B------:R-:W-:Y:S01]  /*5670*/  IADD3 R10, PT, PT, R27, R11, RZ ;  /* 0x0000000b1b0a7210 */ /* 0x000fe20007ffe0ff */
[----:B------:R-:W-:Y:S01]  /*5680*/  IMAD.MOV.U32 R11, RZ, RZ, R26 ;  /* 0x000000ffff0b7224 */ /* 0x000fe200078e001a */
[----:B------:R-:W-:Y:S06]  /*5690*/  BRA.U UP1, `(.L_x_711) ;  /* 0xfffffff901d07547 */ /* 0x000fec000b83ffff */
.L_x_710:
[----:B------:R-:W-:Y:S05]  /*56a0*/  BRA.U !UP0, `(.L_x_709) ;  /* 0x0000000508f47547 */ /* 0x000fea000b800000 */
[----:B--2---:R-:W2:Y:S01]  /*56b0*/  LDC.64 R24, c[0x0][0x3a8] ;  /* 0x0000ea00ff187b82 */ /* 0x004ea20000000a00 */
[----:B------:R-:W-:Y:S02]  /*56c0*/  UISETP.GE.U32.AND UP1, UPT, UR11, 0x4, UPT ;  /* 0x000000040b00788c */ /* 0x000fe4000bf26070 */
[----:B------:R-:W-:Y:S02]  /*56d0*/  ULOP3.LUT UR10, UR8, 0x3, URZ, 0xc0, !UPT ;  /* 0x00000003080a7892 */ /* 0x000fe4000f8ec0ff */
[----:B------:R-:W-:Y:S02]  /*56e0*/  UISETP.GE.U32.AND.EX UP1, UPT, URZ, URZ, UPT, UP1 ;  /* 0x000000ffff00728c */ /* 0x000fe4000bf26110 */
[----:B------:R-:W-:-:S04]  /*56f0*/  UISETP.NE.U32.AND UP0, UPT, UR10, URZ, UPT ;  /* 0x000000ff0a00728c */ /* 0x000fc8000bf05070 */
[----:B------:R-:W-:-:S03]  /*5700*/  UISETP.NE.AND.EX UP0, UPT, URZ, URZ, UPT, UP0 ;  /* 0x000000ffff00728c */ /* 0x000fc6000bf05300 */
[----:B------:R-:W-:Y:S08]  /*5710*/  BRA.U !UP1, `(.L_x_712) ;  /* 0x0000000109d07547 */ /* 0x000ff0000b800000 */
[----:B------:R-:W3:Y:S01]  /*5720*/  LDCU.64 UR6, c[0x0][0x3a0] ;  /* 0x00007400ff0677ac */ /* 0x000ee20008000a00 */
[----:B------:R-:W-:Y:S01]  /*5730*/  MOV R20, R18 ;  /* 0x0000001200147202 */ /* 0x000fe20000000f00 */
[C---:B--2---:R-:W-:Y:S01]  /*5740*/  IMAD R22, R24.reuse, UR5, RZ ;  /* 0x0000000518167c24 */ /* 0x044fe2000f8e02ff */
[----:B------:R-:W0:Y:S01]  /*5750*/  LDCU.64 UR14, c[0x0][0x388] ;  /* 0x00007100ff0e77ac */ /* 0x000e220008000a00 */
[----:B------:R-:W-:Y:S02]  /*5760*/  IMAD.SHL.U32 R31, R25, 0x8, RZ ;  /* 0x00000008191f7824 */ /* 0x000fe400078e00ff */
[----:B-1----:R-:W-:-:S04]  /*5770*/  IMAD.WIDE.U32 R26, R24, UR4, R20 ;  /* 0x00000004181a7c25 */ /* 0x002fc8000f8e0014 */
[----:B------:R-:W-:-:S05]  /*5780*/  IMAD R23, R25, UR4, R22 ;  /* 0x0000000419177c24 */ /* 0x000fca000f8e0216 */
[----:B------:R-:W-:Y:S01]  /*5790*/  IADD3 R27, PT, PT, R27, R23, RZ ;  /* 0x000000171b1b7210 */ /* 0x000fe20007ffe0ff */
[----:B------:R-:W-:Y:S01]  /*57a0*/  IMAD.WIDE.U32 R22, R24, 0x8, RZ ;  /* 0x0000000818167825 */ /* 0x000fe200078e00ff */
[----:B---3--:R-:W-:-:S04]  /*57b0*/  ULEA UR6, UP1, UR4, UR6, 0x3 ;  /* 0x0000000604067291 */ /* 0x008fc8000f8218ff */
[----:B------:R-:W-:Y:S01]  /*57c0*/  ULEA.HI.X UR7, UR4, UR7, UR5, 0x3, UP1 ;  /* 0x0000000704077291 */ /* 0x000fe200088f1c05 */
[C---:B0-----:R-:W-:Y:S02]  /*57d0*/  LEA R28, P0, R26.reuse, UR14, 0x3 ;  /* 0x0000000e1a1c7c11 */ /* 0x041fe4000f8018ff */
[----:B------:R-:W-:Y:S02]  /*57e0*/  MOV R40, UR6 ;  /* 0x0000000600287c02 */ /* 0x000fe40008000f00 */
[----:B------:R-:W-:Y:S01]  /*57f0*/  LEA.HI.X R29, R26, UR15, R27, 0x3, P0 ;  /* 0x0000000f1a1d7c11 */ /* 0x000fe200080f1c1b */
[----:B------:R-:W-:Y:S01]  /*5800*/  IMAD.U32 R41, RZ, RZ, UR7 ;  /* 0x00000007ff297e24 */ /* 0x000fe2000f8e00ff */
[----:B------:R-:W-:Y:S02]  /*5810*/  IADD3 R23, PT, PT, R23, R31, RZ ;  /* 0x0000001f17177210 */ /* 0x000fe40007ffe0ff */
[----:B------:R-:W-:Y:S01]  /*5820*/  IADD3 R26, P0, PT, R28, R22, RZ ;  /* 0x000000161c1a7210 */ /* 0x000fe20007f1e0ff */
[----:B------:R-:W2:Y:S04]  /*5830*/  LDG.E.64.CONSTANT R36, desc[UR12][R28.64] ;  /* 0x0000000c1c247981 */ /* 0x000ea8000c1e9b00 */
[----:B------:R-:W2:Y:S01]  /*5840*/  LDG.E.64.CONSTANT R38, desc[UR12][R40.64] ;  /* 0x0000000c28267981 */ /* 0x000ea2000c1e9b00 */
[----:B------:R-:W-:-:S03]  /*5850*/  IADD3.X R27, PT, PT, R29, R23, RZ, P0, !PT ;  /* 0x000000171d1b7210 */ /* 0x000fc600007fe4ff */
[----:B------:R-:W3:Y:S04]  /*5860*/  LDG.E.64.CONSTANT R34, desc[UR12][R40.64+0x8] ;  /* 0x0000080c28227981 */ /* 0x000ee8000c1e9b00 */
[----:B------:R0:W3:Y:S04]  /*5870*/  LDG.E.64.CONSTANT R32, desc[UR12][R26.64] ;  /* 0x0000000c1a207981 */ /* 0x0000e8000c1e9b00 */
[----:B------:R-:W4:Y:S01]  /*5880*/  LDG.E.64.CONSTANT R30, desc[UR12][R40.64+0x10] ;  /* 0x0000100c281e7981 */ /* 0x000f22000c1e9b00 */
[----:B0-----:R-:W-:-:S03]  /*5890*/  IADD3 R26, P0, PT, R26, R22, RZ ;  /* 0x000000161a1a7210 */ /* 0x001fc60007f1e0ff */
[----:B------:R-:W5:Y:S02]  /*58a0*/  LDG.E.64.CONSTANT R40, desc[UR12][R40.64+0x18] ;  /* 0x0000180c28287981 */ /* 0x000f64000c1e9b00 */
[----:B------:R-:W-:Y:S01]  /*58b0*/  IMAD.X R27, R27, 0x1, R23, P0 ;  /* 0x000000011b1b7824 */ /* 0x000fe200000e0617 */
[----:B------:R-:W-:-:S04]  /*58c0*/  IADD3 R22, P0, PT, R26, R22, RZ ;  /* 0x000000161a167210 */ /* 0x000fc80007f1e0ff */
        /* <DEDUP_REMOVED lines=16> */
[----:B----4-:R-:W-:Y:S02]  /*59d0*/  IMAD R27, R29, R30, RZ ;  /* 0x0000001e1d1b7224 */ /* 0x010fe400078e02ff */
[----:B------:R-:W-:-:S04]  /*59e0*/  IMAD.WIDE.U32 R10, R30, R28, R10 ;  /* 0x0000001c1e0a7225 */ /* 0x000fc800078e000a */
[----:B------:R-:W-:Y:S02]  /*59f0*/  IMAD R27, R31, R28, R27 ;  /* 0x0000001c1f1b7224 */ /* 0x000fe400078e021b */
[----:B-----5:R-:W-:-:S03]  /*5a00*/  IMAD R23, R23, R40, RZ ;  /* 0x0000002817177224 */ /* 0x020fc600078e02ff */
[----:B------:R-:W-:Y:S01]  /*5a10*/  IADD3 R11, PT, PT, R11, R27, RZ ;  /* 0x0000001b0b0b7210 */ /* 0x000fe20007ffe0ff */
[-C--:B------:R-:W-:Y:S02]  /*5a20*/  IMAD R27, R41, R22.reuse, R23 ;  /* 0x00000016291b7224 */ /* 0x080fe400078e0217 */
[----:B------:R-:W-:-:S04]  /*5a30*/  IMAD.WIDE.U32 R22, R40, R22, R10 ;  /* 0x0000001628167225 */ /* 0x000fc800078e000a */
[----:B------:R-:W-:Y:S01]  /*5a40*/  IMAD.MOV.U32 R11, RZ, RZ, R22 ;  /* 0x000000ffff0b7224 */ /* 0x000fe200078e0016 */
[----:B------:R-:W-:-:S07]  /*5a50*/  IADD3 R10, PT, PT, R23, R27, RZ ;  /* 0x0000001b170a7210 */ /* 0x000fce0007ffe0ff */
.L_x_712:
        /* <DEDUP_REMOVED lines=10> */
[----:B------:R-:W-:Y:S01]  /*5b00*/  MOV R22, R18 ;  /* 0x0000001200167202 */ /* 0x000fe20000000f00 */
[C---:B-12---:R-:W-:Y:S01]  /*5b10*/  IMAD R26, R24.reuse, UR5, RZ ;  /* 0x00000005181a7c24 */ /* 0x046fe2000f8e02ff */
[----:B------:R-:W-:Y:S01]  /*5b20*/  MOV R23, R21 ;  /* 0x0000001500177202 */ /* 0x000fe20000000f00 */
[----:B------:R-:W1:Y:S02]  /*5b30*/  LDCU.64 UR10, c[0x0][0x388] ;  /* 0x00007100ff0a77ac */ /* 0x000e640008000a00 */
[----:B------:R-:W-:Y:S02]  /*5b40*/  IMAD R27, R25, UR4, R26 ;  /* 0x00000004191b7c24 */ /* 0x000fe4000f8e021a */
[----:B------:R-:W-:-:S04]  /*5b50*/  IMAD.WIDE.U32 R22, R24, UR4, R22 ;  /* 0x0000000418167c25 */ /* 0x000fc8000f8e0016 */
[----:B------:R-:W-:Y:S01]  /*5b60*/  IMAD.IADD R27, R23, 0x1, R27 ;  /* 0x00000001171b7824 */ /* 0x000fe200078e021b */
[----:B---3--:R-:W-:-:S04]  /*5b70*/  ULEA UR6, UP1, UR4, UR6, 0x3 ;  /* 0x0000000604067291 */ /* 0x008fc8000f8218ff */
[----:B------:R-:W-:Y:S01]  /*5b80*/  ULEA.HI.X UR7, UR4, UR7, UR5, 0x3, UP1 ;  /* 0x0000000704077291 */ /* 0x000fe200088f1c05 */
[C---:B-1----:R-:W-:Y:S02]  /*5b90*/  LEA R26, P0, R22.reuse, UR10, 0x3 ;  /* 0x0000000a161a7c11 */ /* 0x042fe4000f8018ff */
[----:B------:R-:W-:Y:S02]  /*5ba0*/  MOV R30, UR6 ;  /* 0x00000006001e7c02 */ /* 0x000fe40008000f00 */
[----:B------:R-:W-:Y:S02]  /*5bb0*/  LEA.HI.X R27, R22, UR11, R27, 0x3, P0 ;  /* 0x0000000b161b7c11 */ /* 0x000fe400080f1c1b */
[----:B------:R-:W-:Y:S02]  /*5bc0*/  MOV R31, UR7 ;  /* 0x00000007001f7c02 */ /* 0x000fe40008000f00 */
[C---:B------:R-:W-:Y:S01]  /*5bd0*/  LEA R32, P0, R24.reuse, R26, 0x3 ;  /* 0x0000001a18207211 */ /* 0x040fe200078018ff */
[----:B------:R-:W2:Y:S03]  /*5be0*/  LDG.E.64.CONSTANT R22, desc[UR12][R26.64] ;  /* 0x0000000c1a167981 */ /* 0x000ea6000c1e9b00 */
[----:B------:R-:W-:Y:S01]  /*5bf0*/  LEA.HI.X R33, R24, R27, R25, 0x3, P0 ;  /* 0x0000001b18217211 */ /* 0x000fe200000f1c19 */
[----:B0-----:R-:W2:Y:S05]  /*5c00*/  LDG.E.64.CONSTANT R28, desc[UR12][R30.64] ;  /* 0x0000000c1e1c7981 */ /* 0x001eaa000c1e9b00 */
        /* <DEDUP_REMOVED lines=16> */
.L_x_713:
[----:B------:R-:W-:Y:S05]  /*5d10*/  BRA.U UP0, `(.L_x_709) ;  /* 0x0000000100587547 */ /* 0x000fea000b800000 */
[----:B------:R-:W3:Y:S01]  /*5d20*/  LDCU.64 UR6, c[0x0][0x3a0] ;  /* 0x00007400ff0677ac */ /* 0x000ee20008000a00 */
[C---:B--2---:R-:W-:Y:S02]  /*5d30*/  IMAD R20, R24.reuse, UR5, RZ ;  /* 0x0000000518147c24 */ /* 0x044fe4000f8e02ff */
[----:B------:R-:W-:Y:S01]  /*5d40*/  IMAD.MOV.U32 R19, RZ, RZ, R21 ;  /* 0x000000ffff137224 */ /* 0x000fe200078e0015 */
[----:B------:R-:W2:Y:S01]  /*5d50*/  LDCU.64 UR10, c[0x0][0x388] ;  /* 0x00007100ff0a77ac */ /* 0x000ea20008000a00 */
[----:B------:R-:W-:Y:S02]  /*5d60*/  IMAD R25, R25, UR4, R20 ;  /* 0x0000000419197c24 */ /* 0x000fe4000f8e0214 */
[----:B------:R-:W-:-:S05]  /*5d70*/  IMAD.WIDE.U32 R18, R24, UR4, R18 ;  /* 0x0000000418127c25 */ /* 0x000fca000f8e0012 */
[----:B------:R-:W-:Y:S01]  /*5d80*/  IADD3 R19, PT, PT, R19, R25, RZ ;  /* 0x0000001913137210 */ /* 0x000fe20007ffe0ff */
[----:B---3--:R-:W-:-:S04]  /*5d90*/  ULEA UR6, UP0, UR4, UR6, 0x3 ;  /* 0x0000000604067291 */ /* 0x008fc8000f8018ff */
[----:B------:R-:W-:Y:S01]  /*5da0*/  ULEA.HI.X UR4, UR4, UR7, UR5, 0x3, UP0 ;  /* 0x0000000704047291 */ /* 0x000fe200080f1c05 */
[C---:B--2---:R-:W-:Y:S02]  /*5db0*/  LEA R22, P0, R18.reuse, UR10, 0x3 ;  /* 0x0000000a12167c11 */ /* 0x044fe4000f8018ff */
[----:B------:R-:W-:Y:S02]  /*5dc0*/  MOV R20, UR6 ;  /* 0x0000000600147c02 */ /* 0x000fe40008000f00 */
[----:B------:R-:W-:Y:S01]  /*5dd0*/  LEA.HI.X R23, R18, UR11, R19, 0x3, P0 ;  /* 0x0000000b12177c11 */ /* 0x000fe200080f1c13 */
[----:B------:R-:W-:-:S04]  /*5de0*/  IMAD.U32 R21, RZ, RZ, UR4 ;  /* 0x00000004ff157e24 */ /* 0x000fc8000f8e00ff */
        /* <DEDUP_REMOVED lines=9> */
.L_x_709:
[----:B------:R-:W-:Y:S05]  /*5e80*/  BSYNC.RECONVERGENT B0 ;  /* 0x0000000000007941 */ /* 0x000fea0003800200 */
.L_x_708:
[----:B------:R-:W-:Y:S01]  /*5e90*/  IADD3 R19, PT, PT, R44, 0x300, RZ ;  /* 0x000003002c137810 */ /* 0x000fe20007ffe0ff */
[----:B------:R-:W-:Y:S01]  /*5ea0*/  ULOP3.LUT UR17, UR8, 0x3, URZ, 0xc0, !UPT ;  /* 0x0000000308117892 */ /* 0x000fe2000f8ec0ff */
[----:B------:R-:W-:Y:S01]  /*5eb0*/  BSSY.RECONVERGENT B0, `(.L_x_714) ;  /* 0x00000eb000007945 */ /* 0x000fe20003800200 */
[----:B------:R-:W-:Y:S01]  /*5ec0*/  UIADD3 UR14, UP0, UPT, UR8, -0x1, URZ ;  /* 0xffffffff080e7890 */ /* 0x000fe2000ff1e0ff */
[----:B------:R-:W-:Y:S01]  /*5ed0*/  ISETP.GE.U32.AND P0, PT, R19, R0, PT ;  /* 0x000000001300720c */ /* 0x000fe20003f06070 */
[----:B------:R-:W-:Y:S02]  /*5ee0*/  UIADD3 UR18, UP1, UPT, UR17, -0x1, URZ ;  /* 0xffffffff11127890 */ /* 0x000fe4000ff3e0ff */
[----:B------:R-:W-:Y:S02]  /*5ef0*/  ULOP3.LUT UR16, UR8, 0x7, URZ, 0xc0, !UPT ;  /* 0x0000000708107892 */ /* 0x000fe4000f8ec0ff */
[----:B------:R-:W-:Y:S02]  /*5f00*/  UIADD3.X UR15, UPT, UPT, UR9, -0x1, URZ, UP0, !UPT ;  /* 0xffffffff090f7890 */ /* 0x000fe400087fe4ff */
[----:B------:R-:W-:-:S06]  /*5f10*/  UIADD3.X UR19, UPT, UPT, URZ, -0x1, URZ, UP1, !UPT ;  /* 0xffffffffff137890 */ /* 0x000fcc0008ffe4ff */
[----:B------:R-:W-:Y:S06]  /*5f20*/  @P0 BRA `(.L_x_715) ;  /* 0x0000000c008c0947 */ /* 0x000fec0003800000 */
[----:B------:R-:W3:Y:S01]  /*5f30*/  LDCU.64 UR6, c[0x0][0x390] ;  /* 0x00007200ff0677ac */ /* 0x000ee20008000a00 */
[----:B------:R-:W-:Y:S02]  /*5f40*/  UISETP.GE.U32.AND UP1, UPT, UR14, 0x7, UPT ;  /* 0x000000070e00788c */ /* 0x000fe4000bf26070 */
[----:B------:R-:W-:Y:S02]  /*5f50*/  UISETP.NE.U32.AND UP0, UPT, UR16, URZ, UPT ;  /* 0x000000ff1000728c */ /* 0x000fe4000bf05070 */
[----:B------:R-:W-:Y:S01]  /*5f60*/  UISETP.GE.U32.AND.EX UP1, UPT, UR15, URZ, UPT, UP1 ;  /* 0x000000ff0f00728c */ /* 0x000fe2000bf26110 */
[----:B------:R-:W-:Y:S01]  /*5f70*/  UMOV UR4, URZ ;  /* 0x000000ff00047c82 */ /* 0x000fe20008000000 */
[----:B------:R-:W-:Y:S01]  /*5f80*/  UISETP.NE.AND.EX UP0, UPT, URZ, URZ, UPT, UP0 ;  /* 0x000000ffff00728c */ /* 0x000fe2000bf05300 */
[----:B------:R-:W-:Y:S01]  /*5f90*/  UMOV UR5, URZ ;  /* 0x000000ff00057c82 */ /* 0x000fe20008000000 */
[----:B---3--:R-:W-:-:S04]  /*5fa0*/  IMAD R13, R17, UR6, RZ ;  /* 0x00000006110d7c24 */ /* 0x008fc8000f8e02ff */
[C---:B------:R-:W-:Y:S01]  /*5fb0*/  IMAD R19, R16.reuse, UR7, R13 ;  /* 0x0000000710137c24 */ /* 0x040fe2000f8e020d */
[----:B------:R-:W-:Y:S01]  /*5fc0*/  CS2R R12, SRZ ;  /* 0x00000000000c7805 */ /* 0x000fe2000001ff00 */
[----:B------:R-:W-:-:S04]  /*5fd0*/  IMAD.WIDE.U32 R16, R16, UR6, RZ ;  /* 0x0000000610107c25 */ /* 0x000fc8000f8e00ff */
[----:B------:R-:W-:Y:S01]  /*5fe0*/  IMAD.IADD R19, R17, 0x1, R19 ;  /* 0x0000000111137824 */ /* 0x000fe200078e0213 */
[----:B------:R-:W-:Y:S06]  /*5ff0*/  BRA.U !UP1, `(.L_x_716) ;  /* 0x00000005096c7547 */ /* 0x000fec000b800000 */
[----:B------:R-:W3:Y:S01]  /*6000*/  LDC.64 R22, c[0x0][0x3a0] ;  /* 0x0000e800ff167b82 */ /* 0x000ee20000000a00 */
[----:B------:R-:W4:Y:S01]  /*6010*/  LDCU.64 UR4, c[0x0][0x388] ;  /* 0x00007100ff0477ac */ /* 0x000f220008000a00 */
[----:B------:R-:W-:-:S06]  /*6020*/  CS2R R12, SRZ ;  /* 0x00000000000c7805 */ /* 0x000fcc000001ff00 */
[----:B------:R-:W5:Y:S01]  /*6030*/  LDC.64 R20, c[0x0][0x3a8] ;  /* 0x0000ea00ff147b82 */ /* 0x000f620000000a00 */
[----:B----4-:R-:W-:Y:S01]  /*6040*/  LEA R46, P0, R16, UR4, 0x3 ;  /* 0x00000004102e7c11 */ /* 0x010fe2000f8018ff */
[----:B------:R-:W-:-:S03]  /*6050*/  ULOP3.LUT UR4, UR8, 0xfffffff8, URZ, 0xc0, !UPT ;  /* 0xfffffff808047892 */ /* 0x000fc6000f8ec0ff */
[----:B------:R-:W-:Y:S01]  /*6060*/  LEA.HI.X R41, R16, UR5, R19, 0x3, P0 ;  /* 0x0000000510297c11 */ /* 0x000fe200080f1c13 */
[----:B------:R-:W-:Y:S01]  /*6070*/  ULOP3.LUT UR5, UR9, 0x7fffffff, URZ, 0xc0, !UPT ;  /* 0x7fffffff09057892 */ /* 0x000fe2000f8ec0ff */
[----:B---3--:R-:W-:Y:S02]  /*6080*/  IADD3 R22, P1, PT, R22, 0x20, RZ ;  /* 0x0000002016167810 */ /* 0x008fe40007f3e0ff */
[----:B------:R-:W-:Y:S02]  /*6090*/  UMOV UR6, UR4 ;  /* 0x0000000400067c82 */ /* 0x000fe40008000000 */
[----:B------:R-:W-:Y:S02]  /*60a0*/  IADD3.X R23, PT, PT, RZ, R23, RZ, P1, !PT ;  /* 0x00000017ff177210 */ /* 0x000fe40000ffe4ff */
[----:B------:R-:W-:Y:S01]  /*60b0*/  UMOV UR7, UR5 ;  /* 0x0000000500077c82 */ /* 0x000fe20008000000 */
[C-C-:B-----5:R-:W-:Y:S02]  /*60c0*/  SHF.L.U64.HI R40, R20.reuse, 0x3, R21.reuse ;  /* 0x0000000314287819 */ /* 0x160fe40000010215 */
[----:B------:R-:W-:-:S02]  /*60d0*/  SHF.L.U64.HI R21, R20, 0x6, R21 ;  /* 0x0000000614157819 */ /* 0x000fc40000010215 */
[----:B------:R-:W-:-:S07]  /*60e0*/  SHF.L.U32 R49, R20, 0x3, RZ ;  /* 0x0000000314317819 */ /* 0x000fce00000006ff */
.L_x_717:
[----:B--2---:R-:W-:Y:S01]  /*60f0*/  IMAD.MOV.U32 R24, RZ, RZ, R46 ;  /* 0x000000ffff187224 */ /* 0x004fe200078e002e */
[----:B------:R-:W-:Y:S01]  /*6100*/  MOV R25, R41 ;  /* 0x0000002900197202 */ /* 0x000fe20000000f00 */
[----:B------:R-:W2:Y:S01]  /*6110*/  LDG.E.64.CONSTANT R38, desc[UR12][R22.64+-0x20] ;  /* 0xffffe00c16267981 */ /* 0x000ea2000c1e9b00 */
[----:B-1----:R-:W-:-:S03]  /*6120*/  IADD3 R26, P0, PT, R46, R49, RZ ;  /* 0x000000312e1a7210 */ /* 0x002fc60007f1e0ff */
[----:B------:R-:W3:Y:S04]  /*6130*/  LDG.E.64.CONSTANT R34, desc[UR12][R22.64+-0x18] ;  /* 0xffffe80c16227981 */ /* 0x000ee8000c1e9b00 */
[----:B------:R-:W2:Y:S01]  /*6140*/  LDG.E.64.CONSTANT R24, desc[UR12][R24.64] ;  /* 0x0000000c18187981 */ /* 0x000ea2000c1e9b00 */
[----:B------:R-:W-:-:S03]  /*6150*/  IADD3.X R27, PT, PT, R41, R40, RZ, P0, !PT ;  /* 0x00000028291b7210 */ /* 0x000fc600007fe4ff */
[----:B------:R-:W4:Y:S04]  /*6160*/  LDG.E.64.CONSTANT R30, desc[UR12][R22.64+-0x10] ;  /* 0xfffff00c161e7981 */ /* 0x000f28000c1e9b00 */
[----:B------:R1:W3:Y:S02]  /*6170*/  LDG.E.64.CONSTANT R32, desc[UR12][R26.64] ;  /* 0x0000000c1a207981 */ /* 0x0002e4000c1e9b00 */
[----:B-1----:R-:W-:-:S05]  /*6180*/  IADD3 R26, P0, PT, R26, R49, RZ ;  /* 0x000000311a1a7210 */ /* 0x002fca0007f1e0ff */
[----:B------:R-:W-:-:S05]  /*6190*/  IMAD.X R27, R27, 0x1, R40, P0 ;  /* 0x000000011b1b7824 */ /* 0x000fca00000e0628 */
[----:B0-----:R0:W4:Y:S01]  /*61a0*/  LDG.E.64.CONSTANT R28, desc[UR12][R26.64] ;  /* 0x0000000c1a1c7981 */ /* 0x001122000c1e9b00 */
[----:B------:R-:W-:Y:S01]  /*61b0*/  MOV R36, R13 ;  /* 0x0000000d00247202 */ /* 0x000fe20000000f00 */
[----:B------:R-:W-:Y:S02]  /*61c0*/  IMAD.MOV.U32 R37, RZ, RZ, R12 ;  /* 0x000000ffff257224 */ /* 0x000fe400078e000c */
[----:B------:R-:W5:Y:S01]  /*61d0*/  LDG.E.64.CONSTANT R12, desc[UR12][R22.64+-0x8] ;  /* 0xfffff80c160c7981 */ /* 0x000f62000c1e9b00 */
[----:B0-----:R-:W-:-:S04]  /*61e0*/  IADD3 R26, P0, PT, R26, R49, RZ ;  /* 0x000000311a1a7210 */ /* 0x001fc80007f1e0ff */
[----:B------:R-:W-:Y:S01]  /*61f0*/  IADD3.X R27, PT, PT, R27, R40, RZ, P0, !PT ;  /* 0x000000281b1b7210 */ /* 0x000fe200007fe4ff */
[----:B--2---:R-:W-:Y:S02]  /*6200*/  IMAD R25, R25, R38, RZ ;  /* 0x0000002619197224 */ /* 0x004fe400078e02ff */
[----:B------:R-:W-:-:S04]  /*6210*/  IMAD.WIDE.U32 R36, R38, R24, R36 ;  /* 0x0000001826247225 */ /* 0x000fc800078e0024 */
[----:B------:R-:W-:Y:S02]  /*6220*/  IMAD R39, R39, R24, R25 ;  /* 0x0000001827277224 */ /* 0x000fe400078e0219 */
[----:B------:R0:W5:Y:S01]  /*6230*/  LDG.E.64.CONSTANT R24, desc[UR12][R26.64] ;  /* 0x0000000c1a187981 */ /* 0x000162000c1e9b00 */
[----:B---3--:R-:W-:Y:S02]  /*6240*/  IMAD R33, R33, R34, RZ ;  /* 0x0000002221217224 */ /* 0x008fe400078e02ff */
[----:B------:R-:W-:Y:S02]  /*6250*/  IADD3 R37, PT, PT, R37, R39, RZ ;  /* 0x0000002725257210 */ /* 0x000fe40007ffe0ff */
[-C--:B------:R-:W-:Y:S01]  /*6260*/  IMAD R33, R35, R32.reuse, R33 ;  /* 0x0000002023217224 */ /* 0x080fe200078e0221 */
[----:B------:R-:W2:Y:S01]  /*6270*/  LDG.E.64.CONSTANT R38, desc[UR12][R22.64] ;  /* 0x0000000c16267981 */ /* 0x000ea2000c1e9b00 */
[----:B------:R-:W-:Y:S01]  /*6280*/  IMAD.WIDE.U32 R34, R34, R32, R36 ;  /* 0x0000002022227225 */ /* 0x000fe200078e0024 */
[----:B------:R-:W-:-:S04]  /*6290*/  IADD3 R32, P0, PT, R26, R49, RZ ;  /* 0x000000311a207210 */ /* 0x000fc80007f1e0ff */
[----:B------:R-:W-:Y:S01]  /*62a0*/  IADD3 R35, PT, PT, R35, R33, RZ ;  /* 0x0000002123237210 */ /* 0x000fe20007ffe0ff */
[----:B------:R-:W-:-:S05]  /*62b0*/  IMAD.X R33, R27, 0x1, R40, P0 ;  /* 0x000000011b217824 */ /* 0x000fca00000e0628 */
[----:B------:R-:W2:Y:S01]  /*62c0*/  LDG.E.64.CONSTANT R36, desc[UR12][R32.64] ;  /* 0x0000000c20247981 */ /* 0x000ea2000c1e9b00 */
[----:B----4-:R-:W-:Y:S02]  /*62d0*/  IMAD R29, R29, R30, RZ ;  /* 0x0000001e1d1d7224 */ /* 0x010fe400078e02ff */
[-C--:B0-----:R-:W-:Y:S02]  /*62e0*/  IMAD.WIDE.U32 R26, R30, R28.reuse, R34 ;  /* 0x0000001c1e1a7225 */ /* 0x081fe400078e0022 */
[----:B------:R-:W3:Y:S02]  /*62f0*/  LDG.E.64.CONSTANT R34, desc[UR12][R22.64+0x8] ;  /* 0x0000080c16227981 */ /* 0x000ee4000c1e9b00 */
[----:B------:R-:W-:Y:S01]  /*6300*/  IMAD R29, R31, R28, R29 ;  /* 0x0000001c1f1d7224 */ /* 0x000fe200078e021d */
[----:B------:R-:W-:Y:S01]  /*6310*/  IADD3 R28, P0, PT, R32, R49, RZ ;  /* 0x00000031201c7210 */ /* 0x000fe20007f1e0ff */
[----:B------:R-:W4:Y:S03]  /*6320*/  LDG.E.64.CONSTANT R30, desc[UR12][R22.64+0x10] ;  /* 0x0000100c161e7981 */ /* 0x000f26000c1e9b00 */
[----:B------:R-:W-:-:S02]  /*6330*/  IADD3 R27, PT, PT, R27, R29, RZ ;  /* 0x0000001d1b1b7210 */ /* 0x000fc40007ffe0ff */
[----:B------:R-:W-:-:S05]  /*6340*/  IADD3.X R29, PT, PT, R33, R40, RZ, P0, !PT ;  /* 0x00000028211d7210 */ /* 0x000fca00007fe4ff */
[----:B------:R0:W3:Y:S02]  /*6350*/  LDG.E.64.CONSTANT R32, desc[UR12][R28.64] ;  /* 0x0000000c1c207981 */ /* 0x0000e4000c1e9b00 */
[----:B0-----:R-:W-:-:S05]  /*6360*/  IADD3 R28, P0, PT, R28, R49, RZ ;  /* 0x000000311c1c7210 */ /* 0x001fca0007f1e0ff */
[----:B------:R-:W-:Y:S02]  /*6370*/  IMAD.X R29, R29, 0x1, R40, P0 ;  /* 0x000000011d1d7824 */ /* 0x000fe400000e0628 */
[----:B-----5:R-:W-:-:S04]  /*6380*/  IMAD R25, R25, R12, RZ ;  /* 0x0000000c19197224 */ /* 0x020fc800078e02ff */
[-C--:B------:R-:W-:Y:S02]  /*6390*/  IMAD R50, R13, R24.reuse, R25 ;  /* 0x000000180d327224 */ /* 0x080fe400078e0219 */
[----:B------:R-:W-:Y:S01]  /*63a0*/  IMAD.WIDE.U32 R24, R12, R24, R26 ;  /* 0x000000180c187225 */ /* 0x000fe200078e001a */
[----:B------:R-:W-:Y:S01]  /*63b0*/  IADD3 R12, P0, PT, R28, R49, RZ ;  /* 0x000000311c0c7210 */ /* 0x000fe20007f1e0ff */
[----:B------:R-:W4:Y:S03]  /*63c0*/  LDG.E.64.CONSTANT R26, desc[UR12][R28.64] ;  /* 0x0000000c1c1a7981 */ /* 0x000f26000c1e9b00 */
[----:B------:R-:W-:-:S06]  /*63d0*/  IADD3.X R13, PT, PT, R29, R40, RZ, P0, !PT ;  /* 0x000000281d0d7210 */ /* 0x000fcc00007fe4ff */
[----:B------:R-:W5:Y:S04]  /*63e0*/  LDG.E.64.CONSTANT R12, desc[UR12][R12.64] ;  /* 0x0000000c0c0c7981 */ /* 0x000f68000c1e9b00 */
[----:B------:R0:W5:Y:S01]  /*63f0*/  LDG.E.64.CONSTANT R28, desc[UR12][R22.64+0x18] ;  /* 0x0000180c161c7981 */ /* 0x000162000c1e9b00 */
[----:B------:R-:W-:Y:S01]  /*6400*/  IADD3 R25, PT, PT, R25, R50, RZ ;  /* 0x0000003219197210 */ /* 0x000fe20007ffe0ff */
[----:B--2---:R-:W-:-:S04]  /*6410*/  IMAD R37, R37, R38, RZ ;  /* 0x0000002625257224 */ /* 0x004fc800078e02ff */
[-C--:B------:R-:W-:Y:S02]  /*6420*/  IMAD R37, R39, R36.reuse, R37 ;  /* 0x0000002427257224 */ /* 0x080fe400078e0225 */
[----:B------:R-:W-:-:S04]  /*6430*/  IMAD.WIDE.U32 R24, R38, R36, R24 ;  /* 0x0000002426187225 */ /* 0x000fc800078e0018 */
[----:B------:R-:W-:Y:S02]  /*6440*/  IMAD.IADD R25, R25, 0x1, R37 ;  /* 0x0000000119197824 */ /* 0x000fe400078e0225 */
[----:B---3--:R-:W-:Y:S02]  /*6450*/  IMAD R33, R33, R34, RZ ;  /* 0x0000002221217224 */ /* 0x008fe400078e02ff */
[----:B------:R-:W-:-:S04]  /*6460*/  IMAD.WIDE.U32 R24, R34, R32, R24 ;  /* 0x0000002022187225 */ /* 0x000fc800078e0018 */
[----:B------:R-:W-:Y:S01]  /*6470*/  IMAD R33, R35, R32, R33 ;  /* 0x0000002023217224 */ /* 0x000fe200078e0221 */
[----:B------:R-:W-:-:S04]  /*6480*/  UIADD3 UR6, UP1, UPT, UR6, -0x8, URZ ;  /* 0xfffffff806067890 */ /* 0x000fc8000ff3e0ff */
[----:B------:R-:W-:Y:S01]  /*6490*/  IADD3 R25, PT, PT, R25, R33, RZ ;  /* 0x0000002119197210 */ /* 0x000fe20007ffe0ff */
[----:B------:R-:W-:Y:S02]  /*64a0*/  UIADD3.X UR7, UPT, UPT, UR7, -0x1, URZ, UP1, !UPT ;  /* 0xffffffff07077890 */ /* 0x000fe40008ffe4ff */
[----:B------:R-:W-:-:S04]  /*64b0*/  UISETP.NE.U32.AND UP1, UPT, UR6, URZ, UPT ;  /* 0x000000ff0600728c */ /* 0x000fc8000bf25070 */
[----:B------:R-:W-:Y:S01]  /*64c0*/  UISETP.NE.AND.EX UP1, UPT, UR7, URZ, UPT, UP1 ;  /* 0x000000ff0700728c */ /* 0x000fe2000bf25310 */
[----:B0-----:R-:W-:Y:S02]  /*64d0*/  IADD3 R22, P1, PT, R22, 0x40, RZ ;  /* 0x0000004016167810 */ /* 0x001fe40007f3e0ff */
[----:B------:R-:W-:-:S03]  /*64e0*/  LEA R46, P0, R20, R46, 0x6 ;  /* 0x0000002e142e7211 */ /* 0x000fc600078030ff */
[----:B------:R-:W-:Y:S02]  /*64f0*/  IMAD.X R23, RZ, RZ, R23, P1 ;  /* 0x000000ffff177224 */ /* 0x000fe400008e0617 */
[----:B------:R-:W-:Y:S02]  /*6500*/  IMAD.X R41, R41, 0x1, R21, P0 ;  /* 0x0000000129297824 */ /* 0x000fe400000e0615 */
[----:B----4-:R-:W-:Y:S02]  /*6510*/  IMAD R27, R27, R30, RZ ;  /* 0x0000001e1b1b7224 */ /* 0x010fe400078e02ff */
[----:B------:R-:W-:-:S04]  /*6520*/  IMAD.WIDE.U32 R24, R30, R26, R24 ;  /* 0x0000001a1e187225 */ /* 0x000fc800078e0018 */
[----:B------:R-:W-:-:S05]  /*6530*/  IMAD R27, R31, R26, R27 ;  /* 0x0000001a1f1b7224 */ /* 0x000fca00078e021b */
[----:B------:R-:W-:Y:S01]  /*6540*/  IADD3 R25, PT, PT, R25, R27, RZ ;  /* 0x0000001b19197210 */ /* 0x000fe20007ffe0ff */
[----:B-----5:R-:W-:Y:S02]  /*6550*/  IMAD R13, R13, R28, RZ ;  /* 0x0000001c0d0d7224 */ /* 0x020fe400078e02ff */
[----:B------:R-:W-:-:S04]  /*6560*/  IMAD.WIDE.U32 R24, R28, R12, R24 ;  /* 0x0000000c1c187225 */ /* 0x000fc800078e0018 */
[----:B------:R-:W-:-:S05]  /*6570*/  IMAD R13, R29, R12, R13 ;  /* 0x0000000c1d0d7224 */ /* 0x000fca00078e020d */
[----:B------:R-:W-:Y:S02]  /*6580*/  IADD3 R12, PT, PT, R25, R13, RZ ;  /* 0x0000000d190c7210 */ /* 0x000fe40007ffe0ff */
[----:B------:R-:W-:Y:S01]  /*6590*/  MOV R13, R24 ;  /* 0x00000018000d7202 */ /* 0x000fe20000000f00 */
[----:B------:R-:W-:Y:S06]  /*65a0*/  BRA.U UP1, `(.L_x_717) ;  /* 0xfffffff901d07547 */ /* 0x000fec000b83ffff */
.L_x_716:
[----:B------:R-:W-:Y:S05]  /*65b0*/  BRA.U !UP0, `(.L_x_715) ;  /* 0x0000000508e87547 */ /* 0x000fea000b800000 */
[----:B------:R-:W3:Y:S01]  /*65c0*/  LDC.64 R22, c[0x0][0x3a8] ;  /* 0x0000ea00ff167b82 */ /* 0x000ee20000000a00 */
[----:B------:R-:W-:Y:S02]  /*65d0*/  UISETP.GE.U32.AND UP1, UPT, UR16, 0x4, UPT ;  /* 0x000000041000788c */ /* 0x000fe4000bf26070 */
[----:B------:R-:W-:Y:S02]  /*65e0*/  UISETP.NE.U32.AND UP0, UPT, UR17, URZ, UPT ;  /* 0x000000ff1100728c */ /* 0x000fe4000bf05070 */
[----:B------:R-:W-:Y:S02]  /*65f0*/  UISETP.GE.U32.AND.EX UP1, UPT, URZ, URZ, UPT, UP1 ;  /* 0x000000ffff00728c */ /* 0x000fe4000bf26110 */
[----:B------:R-:W-:-:S07]  /*6600*/  UISETP.NE.AND.EX UP0, UPT, URZ, URZ, UPT, UP0 ;  /* 0x000000ffff00728c */ /* 0x000fce000bf05300 */
[----:B------:R-:W-:Y:S05]  /*6610*/  BRA.U !UP1, `(.L_x_718) ;  /* 0x0000000109d07547 */ /* 0x000fea000b800000 */
[----:B------:R-:W4:Y:S01]  /*6620*/  LDCU.64 UR6, c[0x0][0x3a0] ;  /* 0x00007400ff0677ac */ /* 0x000f220008000a00 */
[----:B------:R-:W-:Y:S01]  /*6630*/  MOV R18, R16 ;  /* 0x0000001000127202 */ /* 0x000fe20000000f00 */
[C---:B---3--:R-:W-:Y:S01]  /*6640*/  IMAD R20, R22.reuse, UR5, RZ ;  /* 0x0000000516147c24 */ /* 0x048fe2000f8e02ff */
[----:B0-----:R-:W-:Y:S01]  /*6650*/  SHF.L.U32 R29, R23, 0x3, RZ ;  /* 0x00000003171d7819 */ /* 0x001fe200000006ff */
[----:B------:R-:W1:Y:S02]  /*6660*/  LDCU.64 UR10, c[0x0][0x388] ;  /* 0x00007100ff0a77ac */ /* 0x000e640008000a00 */
[----:B--2---:R-:W-:-:S04]  /*6670*/  IMAD.WIDE.U32 R24, R22, UR4, R18 ;  /* 0x0000000416187c25 */ /* 0x004fc8000f8e0012 */
[----:B------:R-:W-:-:S04]  /*6680*/  IMAD R21, R23, UR4, R20 ;  /* 0x0000000417157c24 */ /* 0x000fc8000f8e0214 */
[----:B------:R-:W-:Y:S02]  /*6690*/  IMAD.IADD R25, R25, 0x1, R21 ;  /* 0x0000000119197824 */ /* 0x000fe400078e0215 */
[----:B------:R-:W-:Y:S01]  /*66a0*/  IMAD.WIDE.U32 R20, R22, 0x8, RZ ;  /* 0x0000000816147825 */ /* 0x000fe200078e00ff */
[----:B----4-:R-:W-:-:S03]  /*66b0*/  ULEA UR6, UP1, UR4, UR6, 0x3 ;  /* 0x0000000604067291 */ /* 0x010fc6000f8218ff */
[----:B------:R-:W-:Y:S01]  /*66c0*/  IMAD.IADD R21, R21, 0x1, R29 ;  /* 0x0000000115157824 */ /* 0x000fe200078e021d */
[----:B------:R-:W-:Y:S01]  /*66d0*/  ULEA.HI.X UR7, UR4, UR7, UR5, 0x3, UP1 ;  /* 0x0000000704077291 */ /* 0x000fe200088f1c05 */
[C---:B-1----:R-:W-:Y:S02]  /*66e0*/  LEA R26, P0, R24.reuse, UR10, 0x3 ;  /* 0x0000000a181a7c11 */ /* 0x042fe4000f8018ff */
[----:B------:R-:W-:Y:S02]  /*66f0*/  MOV R38, UR6 ;  /* 0x0000000600267c02 */ /* 0x000fe40008000f00 */
[----:B------:R-:W-:Y:S02]  /*6700*/  LEA.HI.X R27, R24, UR11, R25, 0x3, P0 ;  /* 0x0000000b181b7c11 */ /* 0x000fe400080f1c19 */
[----:B------:R-:W-:Y:S02]  /*6710*/  MOV R39, UR7 ;  /* 0x0000000700277c02 */ /* 0x000fe40008000f00 */
[----:B------:R-:W-:Y:S01]  /*6720*/  IADD3 R24, P0, PT, R26, R20, RZ ;  /* 0x000000141a187210 */ /* 0x000fe20007f1e0ff */
[----:B------:R-:W2:Y:S04]  /*6730*/  LDG.E.64.CONSTANT R34, desc[UR12][R26.64] ;  /* 0x0000000c1a227981 */ /* 0x000ea8000c1e9b00 */
[----:B------:R-:W2:Y:S01]  /*6740*/  LDG.E.64.CONSTANT R36, desc[UR12][R38.64] ;  /* 0x0000000c26247981 */ /* 0x000ea2000c1e9b00 */
[----:B------:R-:W-:-:S03]  /*6750*/  IADD3.X R25, PT, PT, R27, R21, RZ, P0, !PT ;  /* 0x000000151b197210 */ /* 0x000fc600007fe4ff */
[----:B------:R-:W3:Y:S04]  /*6760*/  LDG.E.64.CONSTANT R32, desc[UR12][R38.64+0x8] ;  /* 0x0000080c26207981 */ /* 0x000ee8000c1e9b00 */
[----:B------:R0:W3:Y:S04]  /*6770*/  LDG.E.64.CONSTANT R30, desc[UR12][R24.64] ;  /* 0x0000000c181e7981 */ /* 0x0000e8000c1e9b00 */
[----:B------:R-:W4:Y:S01]  /*6780*/  LDG.E.64.CONSTANT R28, desc[UR12][R38.64+0x10] ;  /* 0x0000100c261c7981 */ /* 0x000f22000c1e9b00 */
[----:B0-----:R-:W-:-:S04]  /*6790*/  IADD3 R24, P0, PT, R24, R20, RZ ;  /* 0x0000001418187210 */ /* 0x001fc80007f1e0ff */
[----:B------:R-:W-:Y:S01]  /*67a0*/  IADD3.X R25, PT, PT, R25, R21, RZ, P0, !PT ;  /* 0x0000001519197210 */ /* 0x000fe200007fe4ff */
[----:B------:R-:W5:Y:S01]  /*67b0*/  LDG.E.64.CONSTANT R38, desc[UR12][R38.64+0x18] ;  /* 0x0000180c26267981 */ /* 0x000f62000c1e9b00 */
[----:B------:R-:W-:-:S03]  /*67c0*/  IADD3 R20, P0, PT, R24, R20, RZ ;  /* 0x0000001418147210 */ /* 0x000fc60007f1e0ff */
[----:B------:R-:W4:Y:S02]  /*67d0*/  LDG.E.64.CONSTANT R26, desc[UR12][R24.64] ;  /* 0x0000000c181a7981 */ /* 0x000f24000c1e9b00 */
[----:B------:R-:W-:-:S06]  /*67e0*/  IMAD.X R21, R25, 0x1, R21, P0 ;  /* 0x0000000119157824 */ /* 0x000fcc00000e0615 */
        /* <DEDUP_REMOVED lines=13> */
[----:B------:R-:W-:Y:S01]  /*68c0*/  IADD3 R13, PT, PT, R13, R31, RZ ;  /* 0x0000001f0d0d7210 */ /* 0x000fe20007ffe0ff */
[----:B----4-:R-:W-:Y:S02]  /*68d0*/  IMAD R25, R27, R28, RZ ;  /* 0x0000001c1b197224 */ /* 0x010fe400078e02ff */
[----:B------:R-:W-:-:S04]  /*68e0*/  IMAD.WIDE.U32 R12, R28, R26, R12 ;  /* 0x0000001a1c0c7225 */ /* 0x000fc800078e000c */
[----:B------:R-:W-:Y:S02]  /*68f0*/  IMAD R25, R29, R26, R25 ;  /* 0x0000001a1d197224 */ /* 0x000fe400078e0219 */
[----:B-----5:R-:W-:Y:S02]  /*6900*/  IMAD R21, R21, R38, RZ ;  /* 0x0000002615157224 */ /* 0x020fe400078e02ff */
[----:B------:R-:W-:Y:S02]  /*6910*/  IMAD.IADD R13, R13, 0x1, R25 ;  /* 0x000000010d0d7824 */ /* 0x000fe400078e0219 */
[-C--:B------:R-:W-:Y:S02]  /*6920*/  IMAD R25, R39, R20.reuse, R21 ;  /* 0x0000001427197224 */ /* 0x080fe400078e0215 */
[----:B------:R-:W-:-:S05]  /*6930*/  IMAD.WIDE.U32 R20, R38, R20, R12 ;  /* 0x0000001426147225 */ /* 0x000fca00078e000c */
[----:B------:R-:W-:Y:S02]  /*6940*/  IADD3 R12, PT, PT, R21, R25, RZ ;  /* 0x00000019150c7210 */ /* 0x000fe40007ffe0ff */
[----:B------:R-:W-:-:S07]  /*6950*/  MOV R13, R20 ;  /* 0x00000014000d7202 */ /* 0x000fce0000000f00 */
.L_x_718:
[----:B------:R-:W-:Y:S05]  /*6960*/  BRA.U !UP0, `(.L_x_715) ;  /* 0x0000000108fc7547 */ /* 0x000fea000b800000 */
[----:B------:R-:W-:Y:S02]  /*6970*/  UISETP.NE.U32.AND UP1, UPT, UR18, URZ, UPT ;  /* 0x000000ff1200728c */ /* 0x000fe4000bf25070 */
[----:B------:R-:W-:Y:S02]  /*6980*/  ULOP3.LUT UR6, UR8, 0x1, URZ, 0xc0, !UPT ;  /* 0x0000000108067892 */ /* 0x000fe4000f8ec0ff */
[----:B------:R-:W-:Y:S02]  /*6990*/  UISETP.NE.AND.EX UP1, UPT, UR19, URZ, UPT, UP1 ;  /* 0x000000ff1300728c */ /* 0x000fe4000bf25310 */
[----:B------:R-:W-:-:S04]  /*69a0*/  UISETP.NE.U32.AND UP0, UPT, UR6, 0x1, UPT ;  /* 0x000000010600788c */ /* 0x000fc8000bf05070 */
[----:B------:R-:W-:-:S03]  /*69b0*/  UISETP.NE.U32.AND.EX UP0, UPT, URZ, URZ, UPT, UP0 ;  /* 0x000000ffff00728c */ /* 0x000fc6000bf05100 */
[----:B------:R-:W-:Y:S08]  /*69c0*/  BRA.U !UP1, `(.L_x_719) ;  /* 0x0000000109887547 */ /* 0x000ff0000b800000 */
[----:B------:R-:W4:Y:S01]  /*69d0*/  LDCU.64 UR6, c[0x0][0x3a0] ;  /* 0x00007400ff0677ac */ /* 0x000f220008000a00 */
[----:B--2---:R-:W-:Y:S01]  /*69e0*/  MOV R25, R19 ;  /* 0x0000001300197202 */ /* 0x004fe20000000f00 */
[C---:B---3--:R-:W-:Y:S01]  /*69f0*/  IMAD R20, R22.reuse, UR5, RZ ;  /* 0x0000000516147c24 */ /* 0x048fe2000f8e02ff */
[----:B------:R-:W2:Y:S01]  /*6a00*/  LDCU.64 UR10, c[0x0][0x388] ;  /* 0x00007100ff0a77ac */ /* 0x000ea20008000a00 */
[----:B------:R-:W-:Y:S02]  /*6a10*/  IMAD.MOV.U32 R24, RZ, RZ, R16 ;  /* 0x000000ffff187224 */ /* 0x000fe400078e0010 */
[----:B------:R-:W-:Y:S02]  /*6a20*/  IMAD R21, R23, UR4, R20 ;  /* 0x0000000417157c24 */ /* 0x000fe4000f8e0214 */
[----:B------:R-:W-:-:S05]  /*6a30*/  IMAD.WIDE.U32 R24, R22, UR4, R24 ;  /* 0x0000000416187c25 */ /* 0x000fca000f8e0018 */
[----:B------:R-:W-:Y:S01]  /*6a40*/  IADD3 R21, PT, PT, R25, R21, RZ ;  /* 0x0000001519157210 */ /* 0x000fe20007ffe0ff */
[----:B----4-:R-:W-:-:S04]  /*6a50*/  ULEA UR6, UP1, UR4, UR6, 0x3 ;  /* 0x0000000604067291 */ /* 0x010fc8000f8218ff */
[----:B------:R-:W-:Y:S01]  /*6a60*/  ULEA.HI.X UR7, UR4, UR7, UR5, 0x3, UP1 ;  /* 0x0000000704077291 */ /* 0x000fe200088f1c05 */
[----:B--2---:R-:W-:Y:S01]  /*6a70*/  LEA R20, P0, R24, UR10, 0x3 ;  /* 0x0000000a18147c11 */ /* 0x004fe2000f8018ff */
[----:B0-----:R-:W-:-:S03]  /*6a80*/  IMAD.U32 R28, RZ, RZ, UR6 ;  /* 0x00000006ff1c7e24 */ /* 0x001fc6000f8e00ff */
[----:B------:R-:W-:Y:S02]  /*6a90*/  LEA.HI.X R21, R24, UR11, R21, 0x3, P0 ;  /* 0x0000000b18157c11 */ /* 0x000fe400080f1c15 */
[----:B------:R-:W-:Y:S02]  /*6aa0*/  MOV R29, UR7 ;  /* 0x00000007001d7c02 */ /* 0x000fe40008000f00 */
[C---:B------:R-:W-:Y:S01]  /*6ab0*/  LEA R30, P0, R22.reuse, R20, 0x3 ;  /* 0x00000014161e7211 */ /* 0x040fe200078018ff */
[----:B------:R-:W2:Y:S04]  /*6ac0*/  LDG.E.64.CONSTANT R24, desc[UR12][R20.64] ;  /* 0x0000000c14187981 */ /* 0x000ea8000c1e9b00 */
[----:B-1----:R-:W2:Y:S01]  /*6ad0*/  LDG.E.64.CONSTANT R26, desc[UR12][R28.64] ;  /* 0x0000000c1c1a7981 */ /* 0x002ea2000c1e9b00 */
[----:B------:R-:W-:-:S06]  /*6ae0*/  LEA.HI.X R31, R22, R21, R23, 0x3, P0 ;  /* 0x00000015161f7211 */ /* 0x000fcc00000f1c17 */
        /* <DEDUP_REMOVED lines=15> */
[----:B------:R-:W-:-:S07]  /*6be0*/  MOV R13, R28 ;  /* 0x0000001c000d7202 */ /* 0x000fce0000000f00 */
.L_x_719:
[----:B------:R-:W-:Y:S05]  /*6bf0*/  BRA.U UP0, `(.L_x_715) ;  /* 0x0000000100587547 */ /* 0x000fea000b800000 */
[----:B------:R-:W4:Y:S01]  /*6c00*/  LDCU.64 UR6, c[0x0][0x3a0] ;  /* 0x00007400ff0677ac */ /* 0x000f220008000a00 */
[----:B------:R-:W-:Y:S01]  /*6c10*/  MOV R17, R19 ;  /* 0x0000001300117202 */ /* 0x000fe20000000f00 */
[C---:B---3--:R-:W-:Y:S01]  /*6c20*/  IMAD R18, R22.reuse, UR5, RZ ;  /* 0x0000000516127c24 */ /* 0x048fe2000f8e02ff */
[----:B------:R-:W3:Y:S01]  /*6c30*/  LDCU.64 UR10, c[0x0][0x388] ;  /* 0x00007100ff0a77ac */ /* 0x000ee20008000a00 */
[----:B------:R-:W-:-:S04]  /*6c40*/  IMAD.WIDE.U32 R16, R22, UR4, R16 ;  /* 0x0000000416107c25 */ /* 0x000fc8000f8e0010 */
[----:B------:R-:W-:-:S04]  /*6c50*/  IMAD R23, R23, UR4, R18 ;  /* 0x0000000417177c24 */ /* 0x000fc8000f8e0212 */
[----:B------:R-:W-:Y:S01]  /*6c60*/  IMAD.IADD R17, R17, 0x1, R23 ;  /* 0x0000000111117824 */ /* 0x000fe200078e0217 */
[----:B----4-:R-:W-:-:S04]  /*6c70*/  ULEA UR6, UP0, UR4, UR6, 0x3 ;  /* 0x0000000604067291 */ /* 0x010fc8000f8018ff */
[----:B------:R-:W-:Y:S01]  /*6c80*/  ULEA.HI.X UR4, UR4, UR7, UR5, 0x3, UP0 ;  /* 0x0000000704047291 */ /* 0x000fe200080f1c05 */
[C---:B---3--:R-:W-:Y:S02]  /*6c90*/  LEA R18, P0, R16.reuse, UR10, 0x3 ;  /* 0x0000000a10127c11 */ /* 0x048fe4000f8018ff */
[----:B------:R-:W-:Y:S02]  /*6ca0*/  MOV R20, UR6 ;  /* 0x0000000600147c02 */ /* 0x000fe40008000f00 */
        /* <DEDUP_REMOVED lines=9> */
[----:B------:R-:W-:-:S03]  /*6d40*/  MOV R13, R22 ;  /* 0x00000016000d7202 */ /* 0x000fc60000000f00 */
[----:B------:R-:W-:-:S07]  /*6d50*/  IMAD.IADD R12, R23, 0x1, R25 ;  /* 0x00000001170c7824 */ /* 0x000fce00078e0219 */
.L_x_715:
[----:B------:R-:W-:Y:S05]  /*6d60*/  BSYNC.RECONVERGENT B0 ;  /* 0x0000000000007941 */ /* 0x000fea0003800200 */
.L_x_714:
[----:B------:R-:W-:Y:S01]  /*6d70*/  IADD3 R17, PT, PT, R44, 0x380, RZ ;  /* 0x000003802c117810 */ /* 0x000fe20007ffe0ff */
[----:B------:R-:W-:Y:S03]  /*6d80*/  BSSY.RECONVERGENT B0, `(.L_x_677) ;  /* 0x00000e5000007945 */ /* 0x000fe60003800200 */
[----:B------:R-:W-:-:S13]  /*6d90*/  ISETP.GE.U32.AND P0, PT, R17, R0, PT ;  /* 0x000000001100720c */ /* 0x000fda0003f06070 */
[----:B------:R-:W-:Y:S05]  /*6da0*/  @P0 BRA `(.L_x_720) ;  /* 0x0000000c00880947 */ /* 0x000fea0003800000 */
[----:B------:R-:W4:Y:S01]  /*6db0*/  LDCU.64 UR6, c[0x0][0x390] ;  /* 0x00007200ff0677ac */ /* 0x000f220008000a00 */
[----:B------:R-:W-:Y:S01]  /*6dc0*/  CS2R R42, SRZ ;  /* 0x00000000002a7805 */ /* 0x000fe2000001ff00 */
[----:B------:R-:W-:Y:S02]  /*6dd0*/  UISETP.GE.U32.AND UP1, UPT, UR14, 0x7, UPT ;  /* 0x000000070e00788c */ /* 0x000fe4000bf26070 */
[----:B------:R-:W-:Y:S02]  /*6de0*/  UISETP.NE.U32.AND UP0, UPT, UR16, URZ, UPT ;  /* 0x000000ff1000728c */ /* 0x000fe4000bf05070 */
[----:B------:R-:W-:Y:S01]  /*6df0*/  UISETP.GE.U32.AND.EX UP1, UPT, UR15, URZ, UPT, UP1 ;  /* 0x000000ff0f00728c */ /* 0x000fe2000bf26110 */
[----:B------:R-:W-:Y:S01]  /*6e00*/  UMOV UR4, URZ ;  /* 0x000000ff00047c82 */ /* 0x000fe20008000000 */
[----:B------:R-:W-:Y:S01]  /*6e10*/  UISETP.NE.AND.EX UP0, UPT, URZ, URZ, UPT, UP0 ;  /* 0x000000ffff00728c */ /* 0x000fe2000bf05300 */
[----:B------:R-:W-:Y:S01]  /*6e20*/  UMOV UR5, URZ ;  /* 0x000000ff00057c82 */ /* 0x000fe20008000000 */
[----:B----4-:R-:W-:-:S04]  /*6e30*/  IMAD R15, R15, UR6, RZ ;  /* 0x000000060f0f7c24 */ /* 0x010fc8000f8e02ff */
[C---:B------:R-:W-:Y:S02]  /*6e40*/  IMAD R17, R14.reuse, UR7, R15 ;  /* 0x000000070e117c24 */ /* 0x040fe4000f8e020f */
[----:B------:R-:W-:-:S05]  /*6e50*/  IMAD.WIDE.U32 R14, R14, UR6, RZ ;  /* 0x000000060e0e7c25 */ /* 0x000fca000f8e00ff */
[----:B------:R-:W-:Y:S01]  /*6e60*/  IADD3 R17, PT, PT, R15, R17, RZ ;  /* 0x000000110f117210 */ /* 0x000fe20007ffe0ff */
[----:B------:R-:W-:Y:S06]  /*6e70*/  BRA.U !UP1, `(.L_x_721) ;  /* 0x00000005096c7547 */ /* 0x000fec000b800000 */
[----:B------:R-:W4:Y:S01]  /*6e80*/  LDC.64 R20, c[0x0][0x3a0] ;  /* 0x0000e800ff147b82 */ /* 0x000f220000000a00 */
[----:B------:R-:W5:Y:S01]  /*6e90*/  LDCU.64 UR4, c[0x0][0x388] ;  /* 0x00007100ff0477ac */ /* 0x000f620008000a00 */
[----:B------:R-:W-:-:S06]  /*6ea0*/  CS2R R42, SRZ ;  /* 0x00000000002a7805 */ /* 0x000fcc000001ff00 */
[----:B------:R-:W0:Y:S01]  /*6eb0*/  LDC.64 R18, c[0x0][0x3a8] ;  /* 0x0000ea00ff127b82 */ /* 0x000e220000000a00 */
[----:B-----5:R-:W-:Y:S01]  /*6ec0*/  LEA R46, P0, R14, UR4, 0x3 ;  /* 0x000000040e2e7c11 */ /* 0x020fe2000f8018ff */
[----:B------:R-:W-:-:S03]  /*6ed0*/  ULOP3.LUT UR4, UR8, 0xfffffff8, URZ, 0xc0, !UPT ;  /* 0xfffffff808047892 */ /* 0x000fc6000f8ec0ff */
[----:B------:R-:W-:Y:S01]  /*6ee0*/  LEA.HI.X R0, R14, UR5, R17, 0x3, P0 ;  /* 0x000000050e007c11 */ /* 0x000fe200080f1c11 */
[----:B------:R-:W-:Y:S01]  /*6ef0*/  ULOP3.LUT UR5, UR9, 0x7fffffff, URZ, 0xc0, !UPT ;  /* 0x7fffffff09057892 */ /* 0x000fe2000f8ec0ff */
[----:B----4-:R-:W-:Y:S02]  /*6f00*/  IADD3 R20, P1, PT, R20, 0x20, RZ ;  /* 0x0000002014147810 */ /* 0x010fe40007f3e0ff */
[----:B------:R-:W-:-:S03]  /*6f10*/  UMOV UR6, UR4 ;  /* 0x0000000400067c82 */ /* 0x000fc60008000000 */
[----:B------:R-:W-:Y:S01]  /*6f20*/  IMAD.X R21, RZ, RZ, R21, P1 ;  /* 0x000000ffff157224 */ /* 0x000fe200008e0615 */
[----:B------:R-:W-:Y:S01]  /*6f30*/  UMOV UR7, UR5 ;  /* 0x0000000500077c82 */ /* 0x000fe20008000000 */
[C-C-:B0-----:R-:W-:Y:S02]  /*6f40*/  SHF.L.U64.HI R49, R18.reuse, 0x3, R19.reuse ;  /* 0x0000000312317819 */ /* 0x141fe40000010213 */
[C---:B------:R-:W-:Y:S02]  /*6f50*/  SHF.L.U64.HI R19, R18.reuse, 0x6, R19 ;  /* 0x0000000612137819 */ /* 0x040fe40000010213 */
[----:B------:R-:W-:-:S07]  /*6f60*/  SHF.L.U32 R50, R18, 0x3, RZ ;  /* 0x0000000312327819 */ /* 0x000fce00000006ff */
.L_x_722:
[----:B---3--:R-:W-:Y:S01]  /*6f70*/  MOV R22, R46 ;  /* 0x0000002e00167202 */ /* 0x008fe20000000f00 */
[----:B------:R-:W-:Y:S01]  /*6f80*/  IMAD.MOV.U32 R23, RZ, RZ, R0 ;  /* 0x000000ffff177224 */ /* 0x000fe200078e0000 */
[----:B------:R-:W3:Y:S04]  /*6f90*/  LDG.E.64.CONSTANT R36, desc[UR12][R20.64+-0x20] ;  /* 0xffffe00c14247981 */ /* 0x000ee8000c1e9b00 */
[----:B------:R0:W3:Y:S04]  /*6fa0*/  LDG.E.64.CONSTANT R34, desc[UR12][R22.64] ;  /* 0x0000000c16227981 */ /* 0x0000e8000c1e9b00 */
[----:B------:R-:W4:Y:S01]  /*6fb0*/  LDG.E.64.CONSTANT R28, desc[UR12][R20.64+-0x18] ;  /* 0xffffe80c141c7981 */ /* 0x000f22000c1e9b00 */
[----:B------:R-:W-:Y:S01]  /*6fc0*/  MOV R31, R42 ;  /* 0x0000002a001f7202 */ /* 0x000fe20000000f00 */
[----:B------:R-:W-:-:S02]  /*6fd0*/  IMAD.MOV.U32 R30, RZ, RZ, R43 ;  /* 0x000000ffff1e7224 */ /* 0x000fc400078e002b */
[----:B------:R-:W5:Y:S01]  /*6fe0*/  LDG.E.64.CONSTANT R42, desc[UR12][R20.64+-0x8] ;  /* 0xfffff80c142a7981 */ /* 0x000f62000c1e9b00 */
[----:B0-----:R-:W-:-:S03]  /*6ff0*/  IADD3 R22, P0, PT, R46, R50, RZ ;  /* 0x000000322e167210 */ /* 0x001fc60007f1e0ff */
[----:B------:R-:W5:Y:S01]  /*7000*/  LDG.E.64.CONSTANT R38, desc[UR12][R20.64] ;  /* 0x0000000c14267981 */ /* 0x000f62000c1e9b00 */
[----:B------:R-:W-:Y:S02]  /*7010*/  IADD3.X R23, PT, PT, R0, R49, RZ, P0, !PT ;  /* 0x0000003100177210 */ /* 0x000fe400007fe4ff */
[----:B-1----:R-:W-:-:S03]  /*7020*/  IADD3 R26, P0, PT, R22, R50, RZ ;  /* 0x00000032161a7210 */ /* 0x002fc60007f1e0ff */
[----:B--2---:R-:W4:Y:S01]  /*7030*/  LDG.E.64.CONSTANT R24, desc[UR12][R22.64] ;  /* 0x0000000c16187981 */ /* 0x004f22000c1e9b00 */
[----:B------:R-:W-:-:S05]  /*7040*/  IADD3.X R27, PT, PT, R23, R49, RZ, P0, !PT ;  /* 0x00000031171b7210 */ /* 0x000fca00007fe4ff */
[----:B------:R0:W2:Y:S04]  /*7050*/  LDG.E.64.CONSTANT R32, desc[UR12][R26.64] ;  /* 0x0000000c1a207981 */ /* 0x0000a8000c1e9b00 */
[----:B------:R-:W2:Y:S01]  /*7060*/  LDG.E.64.CONSTANT R22, desc[UR12][R20.64+-0x10] ;  /* 0xfffff00c14167981 */ /* 0x000ea2000c1e9b00 */
[----:B0-----:R-:W-:-:S04]  /*7070*/  IADD3 R26, P0, PT, R26, R50, RZ ;  /* 0x000000321a1a7210 */ /* 0x001fc80007f1e0ff */
[----:B------:R-:W-:-:S05]  /*7080*/  IADD3.X R27, PT, PT, R27, R49, RZ, P0, !PT ;  /* 0x000000311b1b7210 */ /* 0x000fca00007fe4ff */
[----:B------:R0:W5:Y:S02]  /*7090*/  LDG.E.64.CONSTANT R40, desc[UR12][R26.64] ;  /* 0x0000000c1a287981 */ /* 0x000164000c1e9b00 */
[----:B0-----:R-:W-:-:S04]  /*70a0*/  IADD3 R26, P0, PT, R26, R50, RZ ;  /* 0x000000321a1a7210 */ /* 0x001fc80007f1e0ff */
[----:B------:R-:W-:Y:S01]  /*70b0*/  IADD3.X R27, PT, PT, R27, R49, RZ, P0, !PT ;  /* 0x000000311b1b7210 */ /* 0x000fe200007fe4ff */
[----:B---3--:R-:W-:Y:S02]  /*70c0*/  IMAD R35, R35, R36, RZ ;  /* 0x0000002423237224 */ /* 0x008fe400078e02ff */
[----:B------:R-:W-:-:S04]  /*70d0*/  IMAD.WIDE.U32 R30, R36, R34, R30 ;  /* 0x00000022241e7225 */ /* 0x000fc800078e001e */
[----:B------:R-:W-:Y:S02]  /*70e0*/  IMAD R35, R37, R34, R35 ;  /* 0x0000002225237224 */ /* 0x000fe400078e0223 */
[----:B------:R0:W3:Y:S02]  /*70f0*/  LDG.E.64.CONSTANT R36, desc[UR12][R26.64] ;  /* 0x0000000c1a247981 */ /* 0x0000e4000c1e9b00 */
[----:B------:R-:W-:Y:S02]  /*7100*/  IMAD.IADD R31, R31, 0x1, R35 ;  /* 0x000000011f1f7824 */ /* 0x000fe400078e0223 */
[----:B------:R-:W3:Y:S01]  /*7110*/  LDG.E.64.CONSTANT R34, desc[UR12][R20.64+0x8] ;  /* 0x0000080c14227981 */ /* 0x000ee2000c1e9b00 */
[----:B----4-:R-:W-:Y:S01]  /*7120*/  IMAD R25, R25, R28, RZ ;  /* 0x0000001c19197224 */ /* 0x010fe200078e02ff */
[----:B0-----:R-:W-:-:S03]  /*7130*/  IADD3 R26, P0, PT, R26, R50, RZ ;  /* 0x000000321a1a7210 */ /* 0x001fc60007f1e0ff */
[-C--:B------:R-:W-:Y:S02]  /*7140*/  IMAD R29, R29, R24.reuse, R25 ;  /* 0x000000181d1d7224 */ /* 0x080fe400078e0219 */
[----:B------:R-:W-:Y:S02]  /*7150*/  IMAD.WIDE.U32 R24, R28, R24, R30 ;  /* 0x000000181c187225 */ /* 0x000fe400078e001e */
[----:B------:R-:W4:Y:S02]  /*7160*/  LDG.E.64.CONSTANT R30, desc[UR12][R20.64+0x18] ;  /* 0x0000180c141e7981 */ /* 0x000f24000c1e9b00 */
[----:B--2---:R-:W-:Y:S01]  /*7170*/  IMAD R51, R33, R22, RZ ;  /* 0x0000001621337224 */ /* 0x004fe200078e02ff */
[----:B------:R-:W-:Y:S01]  /*7180*/  IADD3 R25, PT, PT, R25, R29, RZ ;  /* 0x0000001d19197210 */ /* 0x000fe20007ffe0ff */
[----:B------:R-:W-:Y:S02]  /*7190*/  IMAD.X R27, R27, 0x1, R49, P0 ;  /* 0x000000011b1b7824 */ /* 0x000fe400000e0631 */
[----:B------:R-:W-:-:S02]  /*71a0*/  IMAD R51, R23, R32, R51 ;  /* 0x0000002017337224 */ /* 0x000fc400078e0233 */
[----:B------:R-:W-:Y:S01]  /*71b0*/  IMAD.WIDE.U32 R32, R22, R32, R24 ;  /* 0x0000002016207225 */ /* 0x000fe200078e0018 */
[-C--:B------:R-:W-:Y:S01]  /*71c0*/  IADD3 R24, P0, PT, R26, R50.reuse, RZ ;  /* 0x000000321a187210 */ /* 0x080fe20007f1e0ff */
[----:B------:R-:W2:Y:S03]  /*71d0*/  LDG.E.64.CONSTANT R22, desc[UR12][R26.64] ;  /* 0x0000000c1a167981 */ /* 0x000ea6000c1e9b00 */
[----:B------:R-:W-:Y:S02]  /*71e0*/  IADD3.X R25, PT, PT, R27, R49, RZ, P0, !PT ;  /* 0x000000311b197210 */ /* 0x000fe400007fe4ff */
[----:B------:R-:W-:-:S04]  /*71f0*/  IADD3 R28, P0, PT, R24, R50, RZ ;  /* 0x00000032181c7210 */ /* 0x000fc80007f1e0ff */
[----:B------:R-:W-:Y:S01]  /*7200*/  IADD3.X R29, PT, PT, R25, R49, RZ, P0, !PT ;  /* 0x00000031191d7210 */ /* 0x000fe200007fe4ff */
[----:B------:R0:W4:Y:S04]  /*7210*/  LDG.E.64.CONSTANT R26, desc[UR12][R20.64+0x10] ;  /* 0x0000100c141a7981 */ /* 0x000128000c1e9b00 */
[----:B------:R-:W4:Y:S04]  /*7220*/  LDG.E.64.CONSTANT R24, desc[UR12][R24.64] ;  /* 0x0000000c18187981 */ /* 0x000f28000c1e9b00 */
[----:B------:R-:W4:Y:S01]  /*7230*/  LDG.E.64.CONSTANT R28, desc[UR12][R28.64] ;  /* 0x0000000c1c1c7981 */ /* 0x000f22000c1e9b00 */
[----:B------:R-:W-:-:S02]  /*7240*/  IMAD.IADD R33, R33, 0x1, R51 ;  /* 0x0000000121217824 */ /* 0x000fc400078e0233 */
[----:B-----5:R-:W-:Y:S02]  /*7250*/  IMAD R41, R41, R42, RZ ;  /* 0x0000002a29297224 */ /* 0x020fe400078e02ff */
[----:B------:R-:W-:-:S04]  /*7260*/  IMAD.WIDE.U32 R32, R42, R40, R32 ;  /* 0x000000282a207225 */ /* 0x000fc800078e0020 */
[----:B------:R-:W-:-:S05]  /*7270*/  IMAD R41, R43, R40, R41 ;  /* 0x000000282b297224 */ /* 0x000fca00078e0229 */
        /* <DEDUP_REMOVED lines=16> */
[----:B------:R-:W-:Y:S02]  /*7380*/  IMAD.IADD R23, R23, 0x1, R35 ;  /* 0x0000000117177824 */ /* 0x000fe400078e0223 */
[----:B----4-:R-:W-:Y:S02]  /*7390*/  IMAD R25, R25, R26, RZ ;  /* 0x0000001a19197224 */ /* 0x010fe400078e02ff */
[----:B------:R-:W-:-:S04]  /*73a0*/  IMAD.WIDE.U32 R22, R26, R24, R22 ;  /* 0x000000181a167225 */ /* 0x000fc800078e0016 */
[----:B------:R-:W-:Y:S02]  /*73b0*/  IMAD R25, R27, R24, R25 ;  /* 0x000000181b197224 */ /* 0x000fe400078e0219 */
[----:B------:R-:W-:-:S03]  /*73c0*/  IMAD R27, R29, R30, RZ ;  /* 0x0000001e1d1b7224 */ /* 0x000fc600078e02ff */
[----:B------:R-:W-:Y:S01]  /*73d0*/  IADD3 R23, PT, PT, R23, R25, RZ ;  /* 0x0000001917177210 */ /* 0x000fe20007ffe0ff */
[-C--:B------:R-:W-:Y:S02]  /*73e0*/  IMAD R27, R31, R28.reuse, R27 ;  /* 0x0000001c1f1b7224 */ /* 0x080fe400078e021b */
[----:B------:R-:W-:-:S04]  /*73f0*/  IMAD.WIDE.U32 R22, R30, R28, R22 ;  /* 0x0000001c1e167225 */ /* 0x000fc800078e0016 */
[----:B------:R-:W-:Y:S01]  /*7400*/  IMAD.IADD R42, R23, 0x1, R27 ;  /* 0x00000001172a7824 */ /* 0x000fe200078e021b */
[----:B------:R-:W-:Y:S01]  /*7410*/  MOV R43, R22 ;  /* 0x00000016002b7202 */ /* 0x000fe20000000f00 */
[----:B------:R-:W-:Y:S06]  /*7420*/  BRA.U UP1, `(.L_x_722) ;  /* 0xfffffff901d07547 */ /* 0x000fec000b83ffff */
.L_x_721:
[----:B------:R-:W-:Y:S05]  /*7430*/  BRA.U !UP0, `(.L_x_720) ;  /* 0x0000000508e47547 */ /* 0x000fea000b800000 */
[----:B------:R-:W4:Y:S01]  /*7440*/  LDC.64 R18, c[0x0][0x3a8] ;  /* 0x0000ea00ff127b82 */ /* 0x000f220000000a00 */
[----:B------:R-:W-:Y:S02]  /*7450*/  UISETP.GE.U32.AND UP1, UPT, UR16, 0x4, UPT ;  /* 0x000000041000788c */ /* 0x000fe4000bf26070 */
[----:B------:R-:W-:Y:S02]  /*7460*/  UISETP.NE.U32.AND UP0, UPT, UR17, URZ, UPT ;  /* 0x000000ff1100728c */ /* 0x000fe4000bf05070 */
[----:B------:R-:W-:Y:S02]  /*7470*/  UISETP.GE.U32.AND.EX UP1, UPT, URZ, URZ, UPT, UP1 ;  /* 0x000000ffff00728c */ /* 0x000fe4000bf26110 */
[----:B------:R-:W-:-:S07]  /*7480*/  UISETP.NE.AND.EX UP0, UPT, URZ, URZ, UPT, UP0 ;  /* 0x000000ffff00728c */ /* 0x000fce000bf05300 */
[----:B------:R-:W-:Y:S05]  /*7490*/  BRA.U !UP1, `(.L_x_723) ;  /* 0x0000000109d07547 */ /* 0x000fea000b800000 */
[----:B------:R-:W5:Y:S01]  /*74a0*/  LDCU.64 UR6, c[0x0][0x3a0] ;  /* 0x00007400ff0677ac */ /* 0x000f620008000a00 */
[C---:B----4-:R-:W-:Y:S01]  /*74b0*/  IMAD R0, R18.reuse, UR5, RZ ;  /* 0x0000000512007c24 */ /* 0x050fe2000f8e02ff */
[C---:B-1----:R-:W-:Y:S01]  /*74c0*/  SHF.L.U32 R27, R19.reuse, 0x3, RZ ;  /* 0x00000003131b7819 */ /* 0x042fe200000006ff */
[----:B------:R-:W-:Y:S01]  /*74d0*/  IMAD.MOV.U32 R16, RZ, RZ, R14 ;  /* 0x000000ffff107224 */ /* 0x000fe200078e000e */
[----:B------:R-:W1:Y:S01]  /*74e0*/  LDCU.64 UR10, c[0x0][0x388] ;  /* 0x00007100ff0a77ac */ /* 0x000e620008000a00 */
[----:B------:R-:W-:Y:S02]  /*74f0*/  IMAD R21, R19, UR4, R0 ;  /* 0x0000000413157c24 */ /* 0x000fe4000f8e0200 */
[----:B---3--:R-:W-:-:S04]  /*7500*/  IMAD.WIDE.U32 R22, R18, UR4, R16 ;  /* 0x0000000412167c25 */ /* 0x008fc8000f8e0010 */
[----:B--2---:R-:W-:Y:S01]  /*7510*/  IMAD.WIDE.U32 R24, R18, 0x8, RZ ;  /* 0x0000000812187825 */ /* 0x004fe200078e00ff */
[----:B------:R-:W-:-:S04]  /*7520*/  IADD3 R21, PT, PT, R23, R21, RZ ;  /* 0x0000001517157210 */ /* 0x000fc80007ffe0ff */
[----:B------:R-:W-:Y:S01]  /*7530*/  IADD3 R25, PT, PT, R25, R27, RZ ;  /* 0x0000001b19197210 */ /* 0x000fe20007ffe0ff */
[----:B-----5:R-:W-:-:S04]  /*7540*/  ULEA UR6, UP1, UR4, UR6, 0x3 ;  /* 0x0000000604067291 */ /* 0x020fc8000f8218ff */
        /* <DEDUP_REMOVED lines=12> */
[----:B-1----:R-:W-:-:S04]  /*7610*/  IADD3 R22, P0, PT, R22, R24, RZ ;  /* 0x0000001816167210 */ /* 0x002fc80007f1e0ff */
[----:B------:R-:W-:Y:S01]  /*7620*/  IADD3.X R23, PT, PT, R23, R25, RZ, P0, !PT ;  /* 0x0000001917177210 */ /* 0x000fe200007fe4ff */
[----:B------:R-:W5:Y:S01]  /*7630*/  LDG.E.64.CONSTANT R36, desc[UR12][R36.64+0x18] ;  /* 0x0000180c24247981 */ /* 0x000f62000c1e9b00 */
[----:B------:R-:W-:-:S03]  /*7640*/  IADD3 R24, P0, PT, R22, R24, RZ ;  /* 0x0000001816187210 */ /* 0x000fc60007f1e0ff */
[----:B0-----:R0:W4:Y:S01]  /*7650*/  LDG.E.64.CONSTANT R28, desc[UR12][R22.64] ;  /* 0x0000000c161c7981 */ /* 0x001122000c1e9b00 */
        /* <DEDUP_REMOVED lines=12> */
[-C--:B0-----:R-:W-:Y:S02]  /*7720*/  IMAD R23, R31, R20.reuse, R21 ;  /* 0x000000141f177224 */ /* 0x081fe400078e0215 */
        /* <DEDUP_REMOVED lines=9> */
[----:B------:R-:W-:Y:S01]  /*77c0*/  IMAD.IADD R42, R25, 0x1, R21 ;  /* 0x00000001192a7824 */ /* 0x000fe200078e0215 */
[----:B------:R-:W-:-:S07]  /*77d0*/  MOV R43, R24 ;  /* 0x00000018002b7202 */ /* 0x000fce0000000f00 */
.L_x_723:
[----:B------:R-:W-:Y:S05]  /*77e0*/  BRA.U !UP0, `(.L_x_720) ;  /* 0x0000000108f87547 */ /* 0x000fea000b800000 */
[----:B------:R-:W-:Y:S02]  /*77f0*/  UISETP.NE.U32.AND UP1, UPT, UR18, URZ, UPT ;  /* 0x000000ff1200728c */ /* 0x000fe4000bf25070 */
[----:B------:R-:W-:Y:S02]  /*7800*/  ULOP3.LUT UR6, UR8, 0x1, URZ, 0xc0, !UPT ;  /* 0x0000000108067892 */ /* 0x000fe4000f8ec0ff */
[----:B------:R-:W-:Y:S02]  /*7810*/  UISETP.NE.AND.EX UP1, UPT, UR19, URZ, UPT, UP1 ;  /* 0x000000ff1300728c */ /* 0x000fe4000bf25310 */
[----:B------:R-:W-:-:S04]  /*7820*/  UISETP.NE.U32.AND UP0, UPT, UR6, 0x1, UPT ;  /* 0x000000010600788c */ /* 0x000fc8000bf05070 */
[----:B------:R-:W-:-:S03]  /*7830*/  UISETP.NE.U32.AND.EX UP0, UPT, URZ, URZ, UPT, UP0 ;  /* 0x000000ffff00728c */ /* 0x000fc6000bf05100 */
[----:B------:R-:W-:Y:S08]  /*7840*/  BRA.U !UP1, `(.L_x_724) ;  /* 0x0000000109847547 */ /* 0x000ff0000b800000 */
[----:B------:R-:W5:Y:S01]  /*7850*/  LDCU.64 UR6, c[0x0][0x3a0] ;  /* 0x00007400ff0677ac */ /* 0x000f620008000a00 */
[----:B------:R-:W-:Y:S01]  /*7860*/  MOV R20, R14 ;  /* 0x0000000e00147202 */ /* 0x000fe20000000f00 */
[C---:B----4-:R-:W-:Y:S01]  /*7870*/  IMAD R0, R18.reuse, UR5, RZ ;  /* 0x0000000512007c24 */ /* 0x050fe2000f8e02ff */
[----:B------:R-:W1:Y:S01]  /*7880*/  LDCU.64 UR10, c[0x0][0x388] ;  /* 0x00007100ff0a77ac */ /* 0x000e620008000a00 */
[----:B------:R-:W-:Y:S02]  /*7890*/  IMAD.MOV.U32 R21, RZ, RZ, R17 ;  /* 0x000000ffff157224 */ /* 0x000fe400078e0011 */
[----:B---3--:R-:W-:Y:S02]  /*78a0*/  IMAD R23, R19, UR4, R0 ;  /* 0x0000000413177c24 */ /* 0x008fe4000f8e0200 */
[----:B------:R-:W-:-:S05]  /*78b0*/  IMAD.WIDE.U32 R20, R18, UR4, R20 ;  /* 0x0000000412147c25 */ /* 0x000fca000f8e0014 */
[----:B------:R-:W-:Y:S01]  /*78c0*/  IADD3 R23, PT, PT, R21, R23, RZ ;  /* 0x0000001715177210 */ /* 0x000fe20007ffe0ff */
[----:B-----5:R-:W-:-:S04]  /*78d0*/  ULEA UR6, UP1, UR4, UR6, 0x3 ;  /* 0x0000000604067291 */ /* 0x020fc8000f8218ff */
[----:B------:R-:W-:Y:S01]  /*78e0*/  ULEA.HI.X UR7, UR4, UR7, UR5, 0x3, UP1 ;  /* 0x0000000704077291 */ /* 0x000fe200088f1c05 */
[C---:B-1----:R-:W-:Y:S02]  /*78f0*/  LEA R26, P0, R20.reuse, UR10, 0x3 ;  /* 0x0000000a141a7c11 */ /* 0x042fe4000f8018ff */
[----:B0-----:R-:W-:Y:S02]  /*7900*/  MOV R28, UR6 ;  /* 0x00000006001c7c02 */ /* 0x001fe40008000f00 */
[----:B------:R-:W-:Y:S01]  /*7910*/  LEA.HI.X R27, R20, UR11, R23, 0x3, P0 ;  /* 0x0000000b141b7c11 */ /* 0x000fe200080f1c17 */
[----:B------:R-:W-:Y:S01]  /*7920*/  IMAD.U32 R29, RZ, RZ, UR7 ;  /* 0x00000007ff1d7e24 */ /* 0x000fe2000f8e00ff */
[----:B--2---:R-:W-:-:S03]  /*7930*/  LEA R24, P0, R18, R26, 0x3 ;  /* 0x0000001a12187211 */ /* 0x004fc600078018ff */
[----:B------:R-:W2:Y:S01]  /*7940*/  LDG.E.64.CONSTANT R22, desc[UR12][R26.64] ;  /* 0x0000000c1a167981 */ /* 0x000ea2000c1e9b00 */
[----:B------:R-:W-:-:S03]  /*7950*/  LEA.HI.X R25, R18, R27, R19, 0x3, P0 ;  /* 0x0000001b12197211 */ /* 0x000fc600000f1c13 */
[----:B------:R-:W2:Y:S04]  /*7960*/  LDG.E.64.CONSTANT R20, desc[UR12][R28.64] ;  /* 0x0000000c1c147981 */ /* 0x000ea8000c1e9b00 */
[----:B------:R-:W3:Y:S04]  /*7970*/  LDG.E.64.CONSTANT R30, desc[UR12][R28.64+0x8] ;  /* 0x0000080c1c1e7981 */ /* 0x000ee8000c1e9b00 */
[----:B------:R-:W3:Y:S01]  /*7980*/  LDG.E.64.CONSTANT R24, desc[UR12][R24.64] ;  /* 0x0000000c18187981 */ /* 0x000ee2000c1e9b00 */
        /* <DEDUP_REMOVED lines=13> */
.L_x_724:
[----:B------:R-:W-:Y:S05]  /*7a60*/  BRA.U UP0, `(.L_x_720) ;  /* 0x0000000100587547 */ /* 0x000fea000b800000 */
[----:B------:R-:W5:Y:S01]  /*7a70*/  LDCU.64 UR6, c[0x0][0x3a0] ;  /* 0x00007400ff0677ac */ /* 0x000f620008000a00 */
[C---:B----4-:R-:W-:Y:S02]  /*7a80*/  IMAD R0, R18.reuse, UR5, RZ ;  /* 0x0000000512007c24 */ /* 0x050fe4000f8e02ff */
[----:B------:R-:W-:Y:S01]  /*7a90*/  IMAD.MOV.U32 R16, RZ, RZ, R14 ;  /* 0x000000ffff107224 */ /* 0x000fe200078e000e */
[----:B------:R-:W4:Y:S01]  /*7aa0*/  LDCU.64 UR10, c[0x0][0x388] ;  /* 0x00007100ff0a77ac */ /* 0x000f220008000a00 */
[----:B------:R-:W-:Y:S02]  /*7ab0*/  IMAD R15, R19, UR4, R0 ;  /* 0x00000004130f7c24 */ /* 0x000fe4000f8e0200 */
[----:B------:R-:W-:-:S05]  /*7ac0*/  IMAD.WIDE.U32 R16, R18, UR4, R16 ;  /* 0x0000000412107c25 */ /* 0x000fca000f8e0010 */
[----:B------:R-:W-:Y:S01]  /*7ad0*/  IADD3 R15, PT, PT, R17, R15, RZ ;  /* 0x0000000f110f7210 */ /* 0x000fe20007ffe0ff */
[----:B-----5:R-:W-:-:S04]  /*7ae0*/  ULEA UR6, UP0, UR4, UR6, 0x3 ;  /* 0x0000000604067291 */ /* 0x020fc8000f8018ff */
[----:B------:R-:W-:Y:S01]  /*7af0*/  ULEA.HI.X UR4, UR4, UR7, UR5, 0x3, UP0 ;  /* 0x0000000704047291 */ /* 0x000fe200080f1c05 */
[C---:B----4-:R-:W-:Y:S02]  /*7b00*/  LEA R18, P0, R16.reuse, UR10, 0x3 ;  /* 0x0000000a10127c11 */ /* 0x050fe4000f8018ff */
[----:B------:R-:W-:Y:S02]  /*7b10*/  MOV R14, UR6 ;  /* 0x00000006000e7c02 */ /* 0x000fe40008000f00 */
[----:B------:R-:W-:Y:S01]  /*7b20*/  LEA.HI.X R19, R16, UR11, R15, 0x3, P0 ;  /* 0x0000000b10137c11 */ /* 0x000fe200080f1c0f */
[----:B------:R-:W-:-:S04]  /*7b30*/  IMAD.U32 R15, RZ, RZ, UR4 ;  /* 0x00000004ff0f7e24 */ /* 0x000fc8000f8e00ff */
[----:B------:R-:W4:Y:S04]  /*7b40*/  LDG.E.64.CONSTANT R16, desc[UR12][R18.64] ;  /* 0x0000000c12107981 */ /* 0x000f28000c1e9b00 */
[----:B------:R-:W4:Y:S01]  /*7b50*/  LDG.E.64.CONSTANT R14, desc[UR12][R14.64] ;  /* 0x0000000c0e0e7981 */ /* 0x000f22000c1e9b00 */
[----:B------:R-:W-:Y:S02]  /*7b60*/  MOV R20, R43 ;  /* 0x0000002b00147202 */ /* 0x000fe40000000f00 */
[----:B------:R-:W-:Y:S01]  /*7b70*/  MOV R21, R42 ;  /* 0x0000002a00157202 */ /* 0x000fe20000000f00 */
[----:B----4-:R-:W-:Y:S02]  /*7b80*/  IMAD R17, R17, R14, RZ ;  /* 0x0000000e11117224 */ /* 0x010fe400078e02ff */
[----:B------:R-:W-:-:S04]  /*7b90*/  IMAD.WIDE.U32 R20, R14, R16, R20 ;  /* 0x000000100e147225 */ /* 0x000fc800078e0014 */
[----:B------:R-:W-:Y:S02]  /*7ba0*/  IMAD R17, R15, R16, R17 ;  /* 0x000000100f117224 */ /* 0x000fe400078e0211 */
[----:B------:R-:W-:-:S03]  /*7bb0*/  IMAD.MOV.U32 R43, RZ, RZ, R20 ;  /* 0x000000ffff2b7224 */ /* 0x000fc600078e0014 */
[----:B------:R-:W-:-:S07]  /*7bc0*/  IADD3 R42, PT, PT, R21, R17, RZ ;  /* 0x00000011152a7210 */ /* 0x000fce0007ffe0ff */
.L_x_720:
[----:B------:R-:W-:Y:S05]  /*7bd0*/  BSYNC.RECONVERGENT B0 ;  /* 0x0000000000007941 */ /* 0x000fea0003800200 */
.L_x_677:
[----:B------:R-:W0:Y:S01]  /*7be0*/  LDCU UR4, c[0x0][0x380] ;  /* 0x00007000ff0477ac */ /* 0x000e220008000800 */
[----:B------:R-:W-:Y:S01]  /*7bf0*/  LOP3.LUT R43, R43, R42, RZ, 0x3c, !PT ;  /* 0x0000002a2b2b7212 */ /* 0x000fe200078e3cff */
[----:B------:R-:W-:Y:S01]  /*7c00*/  BSSY.RECONVERGENT B0, `(.L_x_725) ;  /* 0x0000049000007945 */ /* 0x000fe20003800200 */
[----:B------:R-:W-:-:S03]  /*7c10*/  LOP3.LUT R13, R13, R12, RZ, 0x3c, !PT ;  /* 0x0000000c0d0d7212 */ /* 0x000fc600078e3cff */
[----:B------:R-:W-:Y:S01]  /*7c20*/  BSSY.RELIABLE B1, `(.L_x_726) ;  /* 0x0000040000017945 */ /* 0x000fe20003800100 */
[----:B------:R-:W-:Y:S01]  /*7c30*/  LOP3.LUT R11, R11, R10, RZ, 0x3c, !PT ;  /* 0x0000000a0b0b7212 */ /* 0x000fe200078e3cff */
[----:B-----5:R-:W-:Y:S01]  /*7c40*/  IMAD.MOV.U32 R16, RZ, RZ, R3 ;  /* 0x000000ffff107224 */ /* 0x020fe200078e0003 */
[----:B------:R-:W-:Y:S02]  /*7c50*/  LOP3.LUT R9, R9, R8, RZ, 0x3c, !PT ;  /* 0x0000000809097212 */ /* 0x000fe400078e3cff */
[----:B------:R-:W-:Y:S02]  /*7c60*/  LOP3.LUT R7, R7, R6, RZ, 0x3c, !PT ;  /* 0x0000000607077212 */ /* 0x000fe400078e3cff */
[----:B------:R-:W-:Y:S02]  /*7c70*/  LOP3.LUT R5, R5, R4, RZ, 0x3c, !PT ;  /* 0x0000000405057212 */ /* 0x000fe400078e3cff */
[----:B------:R-:W-:Y:S02]  /*7c80*/  LOP3.LUT R42, R43, R42, RZ, 0x3c, !PT ;  /* 0x0000002a2b2a7212 */ /* 0x000fe400078e3cff */
[----:B------:R-:W-:-:S02]  /*7c90*/  LOP3.LUT R12, R13, R12, RZ, 0x3c, !PT ;  /* 0x0000000c0d0c7212 */ /* 0x000fc400078e3cff */
[----:B------:R-:W-:Y:S02]  /*7ca0*/  LOP3.LUT R10, R11, R10, RZ, 0x3c, !PT ;  /* 0x0000000a0b0a7212 */ /* 0x000fe400078e3cff */
[----:B0-----:R-:W-:Y:S02]  /*7cb0*/  IADD3 R15, PT, PT, -R45, UR4, RZ ;  /* 0x000000042d0f7c10 */ /* 0x001fe4000fffe1ff */
[----:B------:R-:W-:Y:S02]  /*7cc0*/  LOP3.LUT R8, R9, R8, RZ, 0x3c, !PT ;  /* 0x0000000809087212 */ /* 0x000fe400078e3cff */
[----:B------:R-:W-:Y:S02]  /*7cd0*/  ISETP.GE.U32.AND P0, PT, R44, R15, PT ;  /* 0x0000000f2c00720c */ /* 0x000fe40003f06070 */
[----:B------:R-:W-:Y:S02]  /*7ce0*/  LOP3.LUT R6, R7, R6, RZ, 0x3c, !PT ;  /* 0x0000000607067212 */ /* 0x000fe400078e3cff */
[----:B------:R-:W-:-:S02]  /*7cf0*/  LOP3.LUT R4, R5, R4, RZ, 0x3c, !PT ;  /* 0x0000000405047212 */ /* 0x000fc400078e3cff */
[----:B------:R-:W-:Y:S02]  /*7d00*/  LOP3.LUT R43, R43, R42, RZ, 0x3c, !PT ;  /* 0x0000002a2b2b7212 */ /* 0x000fe400078e3cff */
[----:B------:R-:W-:Y:S02]  /*7d10*/  LOP3.LUT R13, R13, R12, RZ, 0x3c, !PT ;  /* 0x0000000c0d0d7212 */ /* 0x000fe400078e3cff */
[----:B------:R-:W-:Y:S02]  /*7d20*/  LOP3.LUT R11, R11, R10, RZ, 0x3c, !PT ;  /* 0x0000000a0b0b7212 */ /* 0x000fe400078e3cff */
[----:B------:R-:W-:Y:S02]  /*7d30*/  LOP3.LUT R9, R9, R8, RZ, 0x3c, !PT ;  /* 0x0000000809097212 */ /* 0x000fe400078e3cff */
[----:B------:R-:W-:Y:S02]  /*7d40*/  LOP3.LUT R7, R7, R6, RZ, 0x3c, !PT ;  /* 0x0000000607077212 */ /* 0x000fe400078e3cff */
[----:B------:R-:W-:-:S02]  /*7d50*/  MOV R49, R47 ;  /* 0x0000002f00317202 */ /* 0x000fc40000000f00 */
[----:B------:R-:W-:Y:S02]  /*7d60*/  LOP3.LUT R5, R5, R4, RZ, 0x3c, !PT ;  /* 0x0000000405057212 */ /* 0x000fe400078e3cff */
[----:B------:R-:W-:Y:S01]  /*7d70*/  MOV R17, R2 ;  /* 0x0000000200117202 */ /* 0x000fe20000000f00 */
[----:B------:R-:W-:Y:S06]  /*7d80*/  @P0 BRA `(.L_x_727) ;  /* 0x0000000000300947 */ /* 0x000fec0003800000 */
[----:B------:R-:W0:Y:S01]  /*7d90*/  LDC.64 R2, c[0x0][0x3b8] ;  /* 0x0000ee00ff027b82 */ /* 0x000e220000000a00 */
[----:B----4-:R-:W-:Y:S01]  /*7da0*/  IADD3 R19, PT, PT, R45, R44, RZ ;  /* 0x0000002c2d137210 */ /* 0x010fe20007ffe0ff */
[----:B------:R-:W-:-:S05]  /*7db0*/  VIADD R44, R44, 0x80 ;  /* 0x000000802c2c7836 */ /* 0x000fca0000000000 */
[----:B------:R-:W-:Y:S01]  /*7dc0*/  ISETP.GE.U32.AND P0, PT, R44, R15, PT ;  /* 0x0000000f2c00720c */ /* 0x000fe20003f06070 */
[----:B0-----:R-:W-:-:S05]  /*7dd0*/  IMAD.WIDE.U32 R2, R19, 0x8, R2 ;  /* 0x0000000813027825 */ /* 0x001fca00078e0002 */
[----:B------:R0:W-:Y:S07]  /*7de0*/  STG.E.64 desc[UR12][R2.64], R16 ;  /* 0x0000001002007986 */ /* 0x0001ee000c101b0c */
[----:B------:R-:W-:Y:S05]  /*7df0*/  @P0 BRA `(.L_x_728) ;  /* 0x0000000000300947 */ /* 0x000fea0003800000 */
[----:B0-----:R-:W0:Y:S01]  /*7e00*/  LDC.64 R2, c[0x0][0x3b8] ;  /* 0x0000ee00ff027b82 */ /* 0x001e220000000a00 */
[----:B------:R-:W-:Y:S02]  /*7e10*/  IADD3 R17, PT, PT, R45, R44, RZ ;  /* 0x0000002c2d117210 */ /* 0x000fe40007ffe0ff */
[----:B------:R-:W-:-:S03]  /*7e20*/  IADD3 R44, PT, PT, R44, 0x80, RZ ;  /* 0x000000802c2c7810 */ /* 0x000fc60007ffe0ff */
[----:B0-----:R-:W-:-:S05]  /*7e30*/  IMAD.WIDE.U32 R2, R17, 0x8, R2 ;  /* 0x0000000811027825 */ /* 0x001fca00078e0002 */
[----:B------:R0:W-:Y:S02]  /*7e40*/  STG.E.64 desc[UR12][R2.64], R4 ;  /* 0x0000000402007986 */ /* 0x0001e4000c101b0c */
.L_x_727:
[----:B------:R-:W-:-:S13]  /*7e50*/  ISETP.GE.U32.AND P0, PT, R44, R15, PT ;  /* 0x0000000f2c00720c */ /* 0x000fda0003f06070 */
[----:B------:R-:W-:Y:S05]  /*7e60*/  @P0 BRA `(.L_x_729) ;  /* 0x0000000000300947 */ /* 0x000fea0003800000 */
[----:B0-----:R-:W0:Y:S01]  /*7e70*/  LDC.64 R2, c[0x0][0x3b8] ;  /* 0x0000ee00ff027b82 */ /* 0x001e220000000a00 */
[----:B------:R-:W-:Y:S01]  /*7e80*/  IMAD.IADD R5, R45, 0x1, R44 ;  /* 0x000000012d057824 */ /* 0x000fe200078e022c */
[----:B------:R-:W-:-:S03]  /*7e90*/  IADD3 R44, PT, PT, R44, 0x80, RZ ;  /* 0x000000802c2c7810 */ /* 0x000fc60007ffe0ff */
[----:B0-----:R-:W-:-:S05]  /*7ea0*/  IMAD.WIDE.U32 R2, R5, 0x8, R2 ;  /* 0x0000000805027825 */ /* 0x001fca00078e0002 */
[----:B------:R0:W-:Y:S02]  /*7eb0*/  STG.E.64 desc[UR12][R2.64], R48 ;  /* 0x0000003002007986 */ /* 0x0001e4000c101b0c */
.L_x_728:
[----:B------:R-:W-:-:S13]  /*7ec0*/  ISETP.GE.U32.AND P0, PT, R44, R15, PT ;  /* 0x0000000f2c00720c */ /* 0x000fda0003f06070 */
[----:B------:R-:W-:Y:S05]  /*7ed0*/  @P0 BRA `(.L_x_730) ;  /* 0x0000000000300947 */ /* 0x000fea0003800000 */
[----:B0-----:R-:W0:Y:S01]  /*7ee0*/  LDC.64 R2, c[0x0][0x3b8] ;  /* 0x0000ee00ff027b82 */ /* 0x001e220000000a00 */
[----:B------:R-:W-:Y:S01]  /*7ef0*/  IADD3 R5, PT, PT, R45, R44, RZ ;  /* 0x0000002c2d057210 */ /* 0x000fe20007ffe0ff */
[----:B------:R-:W-:-:S04]  /*7f00*/  VIADD R44, R44, 0x80 ;  /* 0x000000802c2c7836 */ /* 0x000fc80000000000 */
[----:B0-----:R-:W-:-:S05]  /*7f10*/  IMAD.WIDE.U32 R2, R5, 0x8, R2 ;  /* 0x0000000805027825 */ /* 0x001fca00078e0002 */
[----:B------:R0:W-:Y:S02]  /*7f20*/  STG.E.64 desc[UR12][R2.64], R6 ;  /* 0x0000000602007986 */ /* 0x0001e4000c101b0c */
.L_x_729:
[----:B------:R-:W-:-:S13]  /*7f30*/  ISETP.GE.U32.AND P0, PT, R44, R15, PT ;  /* 0x0000000f2c00720c */ /* 0x000fda0003f06070 */
[----:B------:R-:W-:Y:S05]  /*7f40*/  @P0 BRA `(.L_x_731) ;  /* 0x0000000000340947 */ /* 0x000fea0003800000 */
[----:B0-----:R-:W0:Y:S01]  /*7f50*/  LDC.64 R2, c[0x0][0x3b8] ;  /* 0x0000ee00ff027b82 */ /* 0x001e220000000a00 */
[----:B------:R-:W-:Y:S02]  /*7f60*/  IADD3 R5, PT, PT, R45, R44, RZ ;  /* 0x0000002c2d057210 */ /* 0x000fe40007ffe0ff */
[----:B------:R-:W-:-:S03]  /*7f70*/  IADD3 R44, PT, PT, R44, 0x80, RZ ;  /* 0x000000802c2c7810 */ /* 0x000fc60007ffe0ff */
[----:B0-----:R-:W-:-:S05]  /*7f80*/  IMAD.WIDE.U32 R2, R5, 0x8, R2 ;  /* 0x0000000805027825 */ /* 0x001fca00078e0002 */
[----:B------:R0:W-:Y:S02]  /*7f90*/  STG.E.64 desc[UR12][R2.64], R8 ;  /* 0x0000000802007986 */ /* 0x0001e4000c101b0c */
.L_x_730:
[----:B------:R-:W-:-:S13]  /*7fa0*/  ISETP.GE.U32.AND P0, PT, R44, R15, PT ;  /* 0x0000000f2c00720c */ /* 0x000fda0003f06070 */
[----:B------:R-:W-:Y:S05]  /*7fb0*/  @P0 BREAK.RELIABLE B1 ;  /* 0x0000000000010942 */ /* 0x000fea0003800100 */
[----:B------:R-:W-:Y:S05]  /*7fc0*/  @P0 BRA `(.L_x_732) ;  /* 0x0000000000300947 */ /* 0x000fea0003800000 */
[----:B0-----:R-:W0:Y:S01]  /*7fd0*/  LDC.64 R2, c[0x0][0x3b8] ;  /* 0x0000ee00ff027b82 */ /* 0x001e220000000a00 */
[----:B------:R-:W-:Y:S01]  /*7fe0*/  IMAD.IADD R5, R45, 0x1, R44 ;  /* 0x000000012d057824 */ /* 0x000fe200078e022c */
[----:B------:R-:W-:-:S03]  /*7ff0*/  IADD3 R44, PT, PT, R44, 0x80, RZ ;  /* 0x000000802c2c7810 */ /* 0x000fc60007ffe0ff */
[----:B0-----:R-:W-:-:S05]  /*8000*/  IMAD.WIDE.U32 R2, R5, 0x8, R2 ;  /* 0x0000000805027825 */ /* 0x001fca00078e0002 */
[----:B------:R0:W-:Y:S02]  /*8010*/  STG.E.64 desc[UR12][R2.64], R10 ;  /* 0x0000000a02007986 */ /* 0x0001e4000c101b0c */
.L_x_731:
[----:B------:R-:W-:Y:S05]  /*8020*/  BSYNC.RELIABLE B1 ;  /* 0x0000000000017941 */ /* 0x000fea0003800100 */
.L_x_726:
[----:B------:R-:W-:-:S13]  /*8030*/  ISETP.GE.U32.AND P0, PT, R44, R15, PT ;  /* 0x0000000f2c00720c */ /* 0x000fda0003f06070 */
[----:B0-----:R-:W0:Y:S01]  /*8040*/  @!P0 LDC.64 R2, c[0x0][0x3b8] ;  /* 0x0000ee00ff028b82 */ /* 0x001e220000000a00 */
[----:B------:R-:W-:Y:S01]  /*8050*/  @!P0 IADD3 R5, PT, PT, R45, R44, RZ ;  /* 0x0000002c2d058210 */ /* 0x000fe20007ffe0ff */
[----:B------:R-:W-:-:S04]  /*8060*/  @!P0 VIADD R44, R44, 0x80 ;  /* 0x000000802c2c8836 */ /* 0x000fc80000000000 */
[----:B0-----:R-:W-:-:S05]  /*8070*/  @!P0 IMAD.WIDE.U32 R2, R5, 0x8, R2 ;  /* 0x0000000805028825 */ /* 0x001fca00078e0002 */
[----:B------:R0:W-:Y:S02]  /*8080*/  @!P0 STG.E.64 desc[UR12][R2.64], R12 ;  /* 0x0000000c02008986 */ /* 0x0001e4000c101b0c */
.L_x_732:
[----:B------:R-:W-:Y:S05]  /*8090*/  BSYNC.RECONVERGENT B0 ;  /* 0x0000000000007941 */ /* 0x000fea0003800200 */
.L_x_725:
[----:B------:R-:W-:Y:S05]  /*80a0*/  WARPSYNC.ALL ;  /* 0x0000000000007948 */ /* 0x000fea0003800000 */
[----:B------:R-:W-:-:S13]  /*80b0*/  ISETP.GE.U32.AND P0, PT, R44, R15, PT ;  /* 0x0000000f2c00720c */ /* 0x000fda0003f06070 */
[----:B------:R-:W-:Y:S05]  /*80c0*/  @P0 EXIT ;  /* 0x000000000000094d */ /* 0x000fea0003800000 */
[----:B0-----:R-:W0:Y:S01]  /*80d0*/  LDC.64 R2, c[0x0][0x3b8] ;  /* 0x0000ee00ff027b82 */ /* 0x001e220000000a00 */
[----:B------:R-:W-:-:S05]  /*80e0*/  IADD3 R45, PT, PT, R45, R44, RZ ;  /* 0x0000002c2d2d7210 */ /* 0x000fca0007ffe0ff */
[----:B0-----:R-:W-:-:S05]  /*80f0*/  IMAD.WIDE.U32 R2, R45, 0x8, R2 ;  /* 0x000000082d027825 */ /* 0x001fca00078e0002 */
[----:B------:R-:W-:Y:S01]  /*8100*/  STG.E.64 desc[UR12][R2.64], R42 ;  /* 0x0000002a02007986 */ /* 0x000fe2000c101b0c */
[----:B------:R-:W-:Y:S05]  /*8110*/  EXIT ;  /* 0x000000000000794d */ /* 0x000fea0003800000 */
.L_x_676:
[----:B------:R-:W0:Y:S01]  /*8120*/  LDCU.64 UR8, c[0x0][0x398] ;  /* 0x00007300ff0877ac */ /* 0x000e220008000a00 */
[----:B------:R-:W1:Y:S01]  /*8130*/  S2R R43, SR_TID.X ;  /* 0x00000000002b7919 */ /* 0x000e620000002100 */
[----:B------:R-:W-:Y:S01]  /*8140*/  HFMA2 R0, -RZ, RZ, 0, 0 ;  /* 0x00000000ff007431 */ /* 0x000fe200000001ff */
[----:B------:R-:W-:Y:S01]  /*8150*/  CS2R R6, SRZ ;  /* 0x0000000000067805 */ /* 0x000fe2000001ff00 */
[----:B------:R-:W-:Y:S01]  /*8160*/  HFMA2 R42, -RZ, RZ, 0, 0 ;  /* 0x00000000ff2a7431 */ /* 0x000fe200000001ff */
[----:B------:R-:W-:Y:S02]  /*8170*/  CS2R R4, SRZ ;  /* 0x0000000000047805 */ /* 0x000fe4000001ff00 */
[----:B------:R-:W-:Y:S01]  /*8180*/  CS2R R2, SRZ ;  /* 0x0000000000027805 */ /* 0x000fe2000001ff00 */
[----:B------:R-:W-:Y:S01]  /*8190*/  IMAD.MOV.U32 R48, RZ, RZ, RZ ;  /* 0x000000ffff307224 */ /* 0x000fe200078e00ff */
[----:B------:R-:W-:Y:S02]  /*81a0*/  MOV R44, RZ ;  /* 0x000000ff002c7202 */ /* 0x000fe40000000f00 */
[----:B------:R-:W-:-:S02]  /*81b0*/  CS2R R16, SRZ ;  /* 0x0000000000107805 */ /* 0x000fc4000001ff00 */
[----:B------:R-:W-:Y:S02]  /*81c0*/  CS2R R8, SRZ ;  /* 0x0000000000087805 */ /* 0x000fe4000001ff00 */
[----:B------:R-:W-:Y:S01]  /*81d0*/  CS2R R18, SRZ ;  /* 0x0000000000127805 */ /* 0x000fe2000001ff00 */
[----:B0-----:R-:W-:-:S04]  /*81e0*/  UISETP.GE.U32.AND UP0, UPT, UR8, 0x1, UPT ;  /* 0x000000010800788c */ /* 0x001fc8000bf06070 */
[----:B------:R-:W-:-:S09]  /*81f0*/  UISETP.GE.AND.EX UP0, UPT, UR9, URZ, UPT, UP0 ;  /* 0x000000ff0900728c */ /* 0x000fd2000bf06300 */
[----:B------:R-:W-:Y:S05]  /*8200*/  BRA.U !UP0, `(.L_x_733) ;  /* 0x0000006d08b07547 */ /* 0x000fea000b800000 */
[----:B------:R-:W0:Y:S01]  /*8210*/  LDC.64 R2, c[0x0][0x3c0] ;  /* 0x0000f000ff027b82 */ /* 0x000e220000000a00 */
[----:B------:R-:W2:Y:S01]  /*8220*/  LDCU.64 UR14, c[0x0][0x390] ;  /* 0x00007200ff0e77ac */ /* 0x000ea20008000a00 */
[----:B------:R-:W-:Y:S02]  /*8230*/  UISETP.GE.U32.AND UP0, UPT, UR8, 0x8, UPT ;  /* 0x000000080800788c */ /* 0x000fe4000bf06070 */
[----:B------:R-:W-:Y:S02]  /*8240*/  UIADD3 UR22, UP2, UPT, UR8, -0x1, URZ ;  /* 0xffffffff08167890 */ /* 0x000fe4000ff5e0ff */
[----:B------:R-:W-:Y:S02]  /*8250*/  ULOP3.LUT UR18, UR8, 0x7, URZ, 0xc0, !UPT ;  /* 0x0000000708127892 */ /* 0x000fe4000f8ec0ff */
[----:B------:R-:W-:Y:S01]  /*8260*/  ULOP3.LUT UR19, UR8, 0x3, URZ, 0xc0, !UPT ;  /* 0x0000000308137892 */ /* 0x000fe2000f8ec0ff */
[----:B------:R-:W-:Y:S01]  /*8270*/  UMOV UR4, URZ ;  /* 0x000000ff00047c82 */ /* 0x000fe20008000000 */
[----:B------:R-:W-:Y:S01]  /*8280*/  UMOV UR5, URZ ;  /* 0x000000ff00057c82 */ /* 0x000fe20008000000 */
[----:B------:R-:W3:Y:S01]  /*8290*/  LDCU.64 UR6, c[0x0][0x3a0] ;  /* 0x00007400ff0677ac */ /* 0x000ee20008000a00 */
[----:B0-----:R-:W-:-:S04]  /*82a0*/  IMAD.WIDE.U32 R2, R45, 0x8, R2 ;  /* 0x000000082d027825 */ /* 0x001fc800078e0002 */
[----:B-1----:R-:W-:-:S05]  /*82b0*/  IMAD.WIDE.U32 R2, R43, 0x10, R2 ;  /* 0x000000102b027825 */ /* 0x002fca00078e0002 */
[----:B------:R-:W2:Y:S01]  /*82c0*/  LDG.E.128 R8, desc[UR12][R2.64] ;  /* 0x0000000c02087981 */ /* 0x000ea2000c1e1d00 */
[----:B------:R-:W-:-:S03]  /*82d0*/  UISETP.GE.U32.AND.EX UP0, UPT, UR9, URZ, UPT, UP0 ;  /* 0x000000ff0900728c */ /* 0x000fc6000bf06100 */
[----:B------:R-:W5:Y:S04]  /*82e0*/  LDG.E.128 R24, desc[UR12][R2.64+0x800] ;  /* 0x0008000c02187981 */ /* 0x000f68000c1e1d00 */
[----:B------:R-:W5:Y:S04]  /*82f0*/  LDG.E.128 R20, desc[UR12][R2.64+0x1000] ;  /* 0x0010000c02147981 */ /* 0x000f68000c1e1d00 */
[----:B------:R2:W5:Y:S01]  /*8300*/  LDG.E.128 R12, desc[UR12][R2.64+0x1800] ;  /* 0x0018000c020c7981 */ /* 0x000562000c1e1d00 */
[----:B------:R-:W-:Y:S01]  /*8310*/  UIADD3.X UR23, UPT, UPT, UR9, -0x1, URZ, UP2, !UPT ;  /* 0xffffffff09177890 */ /* 0x000fe200097fe4ff */
[----:B------:R-:W-:Y:S01]  /*8320*/  IMAD.MOV.U32 R16, RZ, RZ, RZ ;  /* 0x000000ffff107224 */ /* 0x000fe200078e00ff */
[----:B------:R-:W-:-:S02]  /*8330*/  UISETP.NE.U32.AND UP1, UPT, UR18, URZ, UPT ;  /* 0x000000ff1200728c */ /* 0x000fc4000bf25070 */
[----:B------:R-:W-:Y:S02]  /*8340*/  UIADD3 UR16, UP2, UPT, UR19, -0x1, URZ ;  /* 0xffffffff13107890 */ /* 0x000fe4000ff5e0ff */
[----:B------:R-:W-:Y:S02]  /*8350*/  UISETP.NE.AND.EX UP1, UPT, URZ, URZ, UPT, UP1 ;  /* 0x000000ffff00728c */ /* 0x000fe4000bf25310 */
[----:B------:R-:W-:Y:S01]  /*8360*/  UIADD3.X UR17, UPT, UPT, URZ, -0x1, URZ, UP2, !UPT ;  /* 0xffffffffff117890 */ /* 0x000fe200097fe4ff */
[----:B--2---:R-:W-:Y:S01]  /*8370*/  IMAD R3, R9, UR14, RZ ;  /* 0x0000000e09037c24 */ /* 0x004fe2000f8e02ff */
[----:B------:R-:W-:Y:S01]  /*8380*/  MOV R9, RZ ;  /* 0x000000ff00097202 */ /* 0x000fe20000000f00 */
[----:B------:R-:W-:-:S04]  /*8390*/  IMAD.WIDE.U32 R4, R8, UR14, RZ ;  /* 0x0000000e08047c25 */ /* 0x000fc8000f8e00ff */
[----:B------:R-:W-:-:S05]  /*83a0*/  IMAD R3, R8, UR15, R3 ;  /* 0x0000000f08037c24 */ /* 0x000fca000f8e0203 */
[----:B------:R-:W-:Y:S01]  /*83b0*/  IADD3 R7, PT, PT, R5, R3, RZ ;  /* 0x0000000305077210 */ /* 0x000fe20007ffe0ff */
[----:B---3--:R-:W-:Y:S06]  /*83c0*/  BRA.U !UP0, `(.L_x_734) ;  /* 0x0000000508807547 */ /* 0x008fec000b800000 */
[----:B------:R-:W0:Y:S01]  /*83d0*/  LDC.64 R18, c[0x0][0x3a8] ;  /* 0x0000ea00ff127b82 */ /* 0x000e220000000a00 */
[----:B------:R-:W1:Y:S01]  /*83e0*/  LDCU.64 UR20, c[0x0][0x388] ;  /* 0x00007100ff1477ac */ /* 0x000e620008000a00 */
[----:B------:R-:W-:Y:S01]  /*83f0*/  IMAD.MOV.U32 R16, RZ, RZ, RZ ;  /* 0x000000ffff107224 */ /* 0x000fe200078e00ff */
[----:B------:R-:W-:Y:S01]  /*8400*/  UMOV UR10, 0x20 ;  /* 0x00000020000a7882 */ /* 0x000fe20000000000 */
[----:B------:R-:W-:Y:S01]  /*8410*/  UMOV UR11, 0x0 ;  /* 0x00000000000b7882 */ /* 0x000fe20000000000 */
[----:B------:R-:W-:Y:S02]  /*8420*/  ULOP3.LUT UR4, UR8, 0xfffffff8, URZ, 0xc0, !UPT ;  /* 0xfffffff808047892 */ /* 0x000fe4000f8ec0ff */
[----:B------:R-:W-:Y:S02]  /*8430*/  UIMAD.WIDE.U32 UR10, UR6, 0x1, UR10 ;  /* 0x00000001060a78a5 */ /* 0x000fe4000f8e000a */
[----:B------:R-:W-:-:S04]  /*8440*/  ULOP3.LUT UR5, UR9, 0x7fffffff, URZ, 0xc0, !UPT ;  /* 0x7fffffff09057892 */ /* 0x000fc8000f8ec0ff */
[----:B------:R-:W-:Y:S01]  /*8450*/  IMAD.U32 R8, RZ, RZ, UR10 ;  /* 0x0000000aff087e24 */ /* 0x000fe2000f8e00ff */
[----:B------:R-:W-:Y:S02]  /*8460*/  UIADD3 UR10, UPT, UPT, UR11, UR7, URZ ;  /* 0x000000070b0a7290 */ /* 0x000fe4000fffe0ff */
[----:B------:R-:W-:Y:S01]  /*8470*/  MOV R9, UR11 ;  /* 0x0000000b00097c02 */ /* 0x000fe20008000f00 */
[----:B------:R-:W-:Y:S01]  /*8480*/  HFMA2 R9, -RZ, RZ, 0, 0 ;  /* 0x00000000ff097431 */ /* 0x000fe200000001ff */
[C---:B-1----:R-:W-:Y:S01]  /*8490*/  LEA R2, P0, R4.reuse, UR20, 0x3 ;  /* 0x0000001404027c11 */ /* 0x042fe2000f8018ff */
[----:B------:R-:W-:Y:S01]  /*84a0*/  UMOV UR11, UR5 ;  /* 0x00000005000b7c82 */ /* 0x000fe20008000000 */
[----:B------:R-:W-:Y:S02]  /*84b0*/  MOV R28, R8 ;  /* 0x00000008001c7202 */ /* 0x000fe40000000f00 */
[----:B------:R-:W-:Y:S02]  /*84c0*/  LEA.HI.X R0, R4, UR21, R7, 0x3, P0 ;  /* 0x0000001504007c11 */ /* 0x000fe400080f1c07 */
[----:B0-----:R-:W-:-:S02]  /*84d0*/  SHF.L.U64.HI R3, R18, 0x3, R19 ;  /* 0x0000000312037819 */ /* 0x001fc40000010213 */
[C---:B------:R-:W-:Y:S02]  /*84e0*/  SHF.L.U64.HI R42, R18.reuse, 0x6, R19 ;  /* 0x00000006122a7819 */ /* 0x040fe40000010213 */
[----:B------:R-:W-:Y:S02]  /*84f0*/  SHF.L.U32 R19, R18, 0x3, RZ ;  /* 0x0000000312137819 */ /* 0x000fe400000006ff */
[----:B------:R-:W-:Y:S01]  /*8500*/  MOV R29, UR10 ;  /* 0x0000000a001d7c02 */ /* 0x000fe20008000f00 */
[----:B------:R-:W-:-:S06]  /*8510*/  UMOV UR10, UR4 ;  /* 0x00000004000a7c82 */ /* 0x000fcc0008000000 */
.L_x_735:
[----:B------:R-:W-:Y:S01]  /*8520*/  IMAD.MOV.U32 R38, RZ, RZ, R2 ;  /* 0x000000ffff267224 */ /* 0x000fe200078e0002 */
[----:B------:R-:W-:Y:S01]  /*8530*/  MOV R39, R0 ;  /* 0x0000000000277202 */ /* 0x000fe20000000f00 */
[----:B------:R-:W2:Y:S01]  /*8540*/  LDG.E.64.CONSTANT R46, desc[UR12][R28.64+-0x20] ;  /* 0xffffe00c1c2e7981 */ /* 0x000ea2000c1e9b00 */
[----:B------:R-:W-:-:S03]  /*8550*/  IADD3 R48, P0, PT, R2, R19, RZ ;  /* 0x0000001302307210 */ /* 0x000fc60007f1e0ff */
[----:B------:R-:W3:Y:S04]  /*8560*/  LDG.E.64.CONSTANT R32, desc[UR12][R28.64+-0x18] ;  /* 0xffffe80c1c207981 */ /* 0x000ee8000c1e9b00 */
[----:B------:R-:W2:Y:S01]  /*8570*/  LDG.E.64.CONSTANT R38, desc[UR12][R38.64] ;  /* 0x0000000c26267981 */ /* 0x000ea2000c1e9b00 */
[----:B------:R-:W-:Y:S02]  /*8580*/  IADD3.X R49, PT, PT, R0, R3, RZ, P0, !PT ;  /* 0x0000000300317210 */ /* 0x000fe400007fe4ff */
[----:B------:R-:W-:Y:S01]  /*8590*/  IADD3 R36, P0, PT, R48, R19, RZ ;  /* 0x0000001330247210 */ /* 0x000fe20007f1e0ff */
[----:B------:R-:W4:Y:S04]  /*85a0*/  LDG.E.64.CONSTANT R34, desc[UR12][R28.64+-0x10] ;  /* 0xfffff00c1c227981 */ /* 0x000f28000c1e9b00 */
[----:B------:R-:W3:Y:S01]  /*85b0*/  LDG.E.64.CONSTANT R30, desc[UR12][R48.64] ;  /* 0x0000000c301e7981 */ /* 0x000ee2000c1e9b00 */
[----:B------:R-:W-:-:S05]  /*85c0*/  IADD3.X R37, PT, PT, R49, R3, RZ, P0, !PT ;  /* 0x0000000331257210 */ /* 0x000fca00007fe4ff */
[----:B------:R0:W4:Y:S01]  /*85d0*/  LDG.E.64.CONSTANT R50, desc[UR12][R36.64] ;  /* 0x0000000c24327981 */ /* 0x000122000c1e9b00 */
[----:B------:R-:W-:Y:S01]  /*85e0*/  MOV R41, R9 ;  /* 0x0000000900297202 */ /* 0x000fe20000000f00 */
[----:B------:R-:W-:Y:S02]  /*85f0*/  IMAD.MOV.U32 R40, RZ, RZ, R16 ;  /* 0x000000ffff287224 */ /* 0x000fe400078e0010 */
[----:B------:R-:W4:Y:S04]  /*8600*/  LDG.E.64.CONSTANT R8, desc[UR12][R28.64+-0x8] ;  /* 0xfffff80c1c087981 */ /* 0x000f28000c1e9b00 */
[----:B------:R-:W4:Y:S01]  /*8610*/  LDG.E.64.CONSTANT R48, desc[UR12][R28.64+0x18] ;  /* 0x0000180c1c307981 */ /* 0x000f22000c1e9b00 */
[----:B0-----:R-:W-:-:S04]  /*8620*/  IADD3 R36, P0, PT, R36, R19, RZ ;  /* 0x0000001324247210 */ /* 0x001fc80007f1e0ff */
[----:B------:R-:W-:Y:S01]  /*8630*/  IADD3.X R37, PT, PT, R37, R3, RZ, P0, !PT ;  /* 0x0000000325257210 */ /* 0x000fe200007fe4ff */
[----:B--2---:R-:W-:Y:S02]  /*8640*/  IMAD R17, R39, R46, RZ ;  /* 0x0000002e27117224 */ /* 0x004fe400078e02ff */
[----:B------:R-:W-:-:S04]  /*8650*/  IMAD.WIDE.U32 R40, R46, R38, R40 ;  /* 0x000000262e287225 */ /* 0x000fc800078e0028 */
[----:B------:R-:W-:Y:S01]  /*8660*/  IMAD R17, R47, R38, R17 ;  /* 0x000000262f117224 */ /* 0x000fe200078e0211 */
[----:B------:R-:W-:-:S04]  /*8670*/  IADD3 R38, P0, PT, R36, R19, RZ ;  /* 0x0000001324267210 */ /* 0x000fc80007f1e0ff */
[----:B------:R-:W-:Y:S02]  /*8680*/  IADD3 R41, PT, PT, R41, R17, RZ ;  /* 0x0000001129297210 */ /* 0x000fe40007ffe0ff */
[----:B------:R0:W2:Y:S01]  /*8690*/  LDG.E.64.CONSTANT R16, desc[UR12][R36.64] ;  /* 0x0000000c24107981 */ /* 0x0000a2000c1e9b00 */
[----:B---3--:R-:W-:Y:S02]  /*86a0*/  IMAD R31, R31, R32, RZ ;  /* 0x000000201f1f7224 */ /* 0x008fe400078e02ff */
[----:B------:R-:W-:Y:S02]  /*86b0*/  IMAD.X R39, R37, 0x1, R3, P0 ;  /* 0x0000000125277824 */ /* 0x000fe400000e0603 */
[-C--:B------:R-:W-:Y:S02]  /*86c0*/  IMAD R47, R33, R30.reuse, R31 ;  /* 0x0000001e212f7224 */ /* 0x080fe400078e021f */
[----:B0-----:R-:W-:Y:S01]  /*86d0*/  IMAD.WIDE.U32 R36, R32, R30, R40 ;  /* 0x0000001e20247225 */ /* 0x001fe200078e0028 */
[----:B------:R-:W-:Y:S01]  /*86e0*/  IADD3 R40, P0, PT, R38, R19, RZ ;  /* 0x0000001326287210 */ /* 0x000fe20007f1e0ff */
[----:B------:R-:W3:Y:S04]  /*86f0*/  LDG.E.64.CONSTANT R30, desc[UR12][R28.64] ;  /* 0x0000000c1c1e7981 */ /* 0x000ee8000c1e9b00 */
[----:B------:R0:W3:Y:S01]  /*8700*/  LDG.E.64.CONSTANT R32, desc[UR12][R38.64] ;  /* 0x0000000c26207981 */ /* 0x0000e2000c1e9b00 */
[----:B------:R-:W-:Y:S01]  /*8710*/  IADD3 R37, PT, PT, R37, R47, RZ ;  /* 0x0000002f25257210 */ /* 0x000fe20007ffe0ff */
[----:B----4-:R-:W-:Y:S01]  /*8720*/  IMAD R47, R51, R34, RZ ;  /* 0x00000022332f7224 */ /* 0x010fe200078e02ff */
[----:B------:R-:W-:-:S03]  /*8730*/  IADD3.X R41, PT, PT, R39, R3, RZ, P0, !PT ;  /* 0x0000000327297210 */ /* 0x000fc600007fe4ff */
[-C--:B------:R-:W-:Y:S02]  /*8740*/  IMAD R44, R35, R50.reuse, R47 ;  /* 0x00000032232c7224 */ /* 0x080fe400078e022f */
[----:B------:R-:W-:Y:S01]  /*8750*/  IMAD.WIDE.U32 R50, R34, R50, R36 ;  /* 0x0000003222327225 */ /* 0x000fe200078e0024 */
[----:B0-----:R-:W-:Y:S01]  /*8760*/  IADD3 R38, P0, PT, R40, R19, RZ ;  /* 0x0000001328267210 */ /* 0x001fe20007f1e0ff */
[----:B------:R-:W4:Y:S04]  /*8770*/  LDG.E.64.CONSTANT R34, desc[UR12][R28.64+0x8] ;  /* 0x0000080c1c227981 */ /* 0x000f28000c1e9b00 */
[----:B------:R-:W4:Y:S01]  /*8780*/  LDG.E.64.CONSTANT R36, desc[UR12][R40.64] ;  /* 0x0000000c28247981 */ /* 0x000f22000c1e9b00 */
[----:B------:R-:W-:Y:S02]  /*8790*/  IADD3.X R39, PT, PT, R41, R3, RZ, P0, !PT ;  /* 0x0000000329277210 */ /* 0x000fe400007fe4ff */
[----:B------:R-:W-:-:S05]  /*87a0*/  IADD3 R46, P0, PT, R38, R19, RZ ;  /* 0x00000013262e7210 */ /* 0x000fca0007f1e0ff */
[----:B------:R-:W-:Y:S02]  /*87b0*/  IMAD.X R47, R39, 0x1, R3, P0 ;  /* 0x00000001272f7824 */ /* 0x000fe400000e0603 */
[----:B------:R-:W4:Y:S04]  /*87c0*/  LDG.E.64.CONSTANT R38, desc[UR12][R38.64] ;  /* 0x0000000c26267981 */ /* 0x000f28000c1e9b00 */
[----:B------:R0:W4:Y:S04]  /*87d0*/  LDG.E.64.CONSTANT R40, desc[UR12][R28.64+0x10] ;  /* 0x0000100c1c287981 */ /* 0x000128000c1e9b00 */
[----:B------:R-:W4:Y:S01]  /*87e0*/  LDG.E.64.CONSTANT R46, desc[UR12][R46.64] ;  /* 0x0000000c2e2e7981 */ /* 0x000f22000c1e9b00 */
[----:B------:R-:W-:Y:S01]  /*87f0*/  IADD3 R51, PT, PT, R51, R44, RZ ;  /* 0x0000002c33337210 */ /* 0x000fe20007ffe0ff */
[----:B------:R-:W-:-:S04]  /*8800*/  UIADD3 UR10, UP0, UPT, UR10, -0x8, URZ ;  /* 0xfffffff80a0a7890 */ /* 0x000fc8000ff1e0ff */
[----:B------:R-:W-:Y:S02]  /*8810*/  UIADD3.X UR11, UPT, UPT, UR11, -0x1, URZ, UP0, !UPT ;  /* 0xffffffff0b0b7890 */ /* 0x000fe400087fe4ff */
[----:B------:R-:W-:-:S04]  /*8820*/  UISETP.NE.U32.AND UP0, UPT, UR10, URZ, UPT ;  /* 0x000000ff0a00728c */ /* 0x000fc8000bf05070 */
[----:B------:R-:W-:Y:S01]  /*8830*/  UISETP.NE.AND.EX UP0, UPT, UR11, URZ, UPT, UP0 ;  /* 0x000000ff0b00728c */ /* 0x000fe2000bf05300 */
[----:B------:R-:W-:Y:S02]  /*8840*/  LEA R2, P0, R18, R2, 0x6 ;  /* 0x0000000212027211 */ /* 0x000fe400078030ff */
[----:B0-----:R-:W-:-:S03]  /*8850*/  IADD3 R28, P1, PT, R28, 0x40, RZ ;  /* 0x000000401c1c7810 */ /* 0x001fc60007f3e0ff */
[----:B------:R-:W-:Y:S01]  /*8860*/  IMAD.X R0, R0, 0x1, R42, P0 ;  /* 0x0000000100007824 */ /* 0x000fe200000e062a */
[----:B------:R-:W-:Y:S01]  /*8870*/  IADD3.X R29, PT, PT, RZ, R29, RZ, P1, !PT ;  /* 0x0000001dff1d7210 */ /* 0x000fe20000ffe4ff */
[----:B--2---:R-:W-:-:S04]  /*8880*/  IMAD R17, R17, R8, RZ ;  /* 0x0000000811117224 */ /* 0x004fc800078e02ff */
[-C--:B------:R-:W-:Y:S02]  /*8890*/  IMAD R17, R9, R16.reuse, R17 ;  /* 0x0000001009117224 */ /* 0x080fe400078e0211 */
[----:B------:R-:W-:-:S05]  /*88a0*/  IMAD.WIDE.U32 R8, R8, R16, R50 ;  /* 0x0000001008087225 */ /* 0x000fca00078e0032 */
[----:B------:R-:W-:Y:S01]  /*88b0*/  IADD3 R9, PT, PT, R9, R17, RZ ;  /* 0x0000001109097210 */ /* 0x000fe20007ffe0ff */
[----:B---3--:R-:W-:Y:S02]  /*88c0*/  IMAD R17, R33, R30, RZ ;  /* 0x0000001e21117224 */ /* 0x008fe400078e02ff */
[----:B------:R-:W-:-:S04]  /*88d0*/  IMAD.WIDE.U32 R8, R30, R32, R8 ;  /* 0x000000201e087225 */ /* 0x000fc800078e0008 */
[----:B------:R-:W-:-:S05]  /*88e0*/  IMAD R17, R31, R32, R17 ;  /* 0x000000201f117224 */ /* 0x000fca00078e0211 */
[----:B------:R-:W-:Y:S01]  /*88f0*/  IADD3 R9, PT, PT, R9, R17, RZ ;  /* 0x0000001109097210 */ /* 0x000fe20007ffe0ff */
[----:B----4-:R-:W-:Y:S02]  /*8900*/  IMAD R17, R37, R34, RZ ;  /* 0x0000002225117224 */ /* 0x010fe400078e02ff */
[----:B------:R-:W-:-:S04]  /*8910*/  IMAD.WIDE.U32 R8, R34, R36, R8 ;  /* 0x0000002422087225 */ /* 0x000fc800078e0008 */
[----:B------:R-:W-:-:S04]  /*8920*/  IMAD R17, R35, R36, R17 ;  /* 0x0000002423117224 */ /* 0x000fc800078e0211 */
        /* <DEDUP_REMOVED lines=10> */
.L_x_734:
[----:B------:R-:W-:Y:S05]  /*89d0*/  BRA.U !UP1, `(.L_x_736) ;  /* 0x0000000509bc7547 */ /* 0x000fea000b800000 */
[----:B------:R-:W0:Y:S01]  /*89e0*/  LDC.64 R2, c[0x0][0x3a8] ;  /* 0x0000ea00ff027b82 */ /* 0x000e220000000a00 */
[----:B------:R-:W-:Y:S02]  /*89f0*/  UISETP.GE.U32.AND UP2, UPT, UR18, 0x4, UPT ;  /* 0x000000041200788c */ /* 0x000fe4000bf46070 */
[----:B------:R-:W-:Y:S02]  /*8a00*/  UISETP.NE.U32.AND UP0, UPT, UR19, URZ, UPT ;  /* 0x000000ff1300728c */ /* 0x000fe4000bf05070 */
[----:B------:R-:W-:Y:S02]  /*8a10*/  UISETP.GE.U32.AND.EX UP2, UPT, URZ, URZ, UPT, UP2 ;  /* 0x000000ffff00728c */ /* 0x000fe4000bf46120 */
[----:B------:R-:W-:-:S07]  /*8a20*/  UISETP.NE.AND.EX UP0, UPT, URZ, URZ, UPT, UP0 ;  /* 0x000000ffff00728c */ /* 0x000fce000bf05300 */
[----:B------:R-:W-:Y:S05]  /*8a30*/  BRA.U !UP2, `(.L_x_737) ;  /* 0x000000010ac07547 */ /* 0x000fea000b800000 */
[----:B------:R-:W1:Y:S01]  /*8a40*/  LDCU.64 UR20, c[0x0][0x388] ;  /* 0x00007100ff1477ac */ /* 0x000e620008000a00 */
[----:B------:R-:W-:Y:S01]  /*8a50*/  MOV R6, R4 ;  /* 0x0000000400067202 */ /* 0x000fe20000000f00 */
[C---:B0-----:R-:W-:Y:S01]  /*8a60*/  IMAD R0, R2.reuse, UR5, RZ ;  /* 0x0000000502007c24 */ /* 0x041fe2000f8e02ff */
[----:B------:R-:W-:Y:S01]  /*8a70*/  SHF.L.U32 R29, R3, 0x3, RZ ;  /* 0x00000003031d7819 */ /* 0x000fe200000006ff */
[----:B------:R-:W-:Y:S01]  /*8a80*/  ULEA UR10, UP2, UR4, UR6, 0x3 ;  /* 0x00000006040a7291 */ /* 0x000fe2000f8418ff */
[----:B------:R-:W-:-:S03]  /*8a90*/  IMAD.WIDE.U32 R34, R2, 0x8, RZ ;  /* 0x0000000802227825 */ /* 0x000fc600078e00ff */
[----:B------:R-:W-:Y:S02]  /*8aa0*/  ULEA.HI.X UR11, UR4, UR7, UR5, 0x3, UP2 ;  /* 0x00000007040b7291 */ /* 0x000fe400090f1c05 */
[----:B------:R-:W-:-:S04]  /*8ab0*/  IMAD.WIDE.U32 R18, R2, UR4, R6 ;  /* 0x0000000402127c25 */ /* 0x000fc8000f8e0006 */
[----:B------:R-:W-:Y:S01]  /*8ac0*/  IMAD R17, R3, UR4, R0 ;  /* 0x0000000403117c24 */ /* 0x000fe2000f8e0200 */
[----:B------:R-:W-:Y:S01]  /*8ad0*/  MOV R47, UR11 ;  /* 0x0000000b002f7c02 */ /* 0x000fe20008000f00 */
[----:B------:R-:W-:-:S03]  /*8ae0*/  IMAD.U32 R46, RZ, RZ, UR10 ;  /* 0x0000000aff2e7e24 */ /* 0x000fc6000f8e00ff */
[----:B------:R-:W-:Y:S02]  /*8af0*/  IADD3 R17, PT, PT, R19, R17, RZ ;  /* 0x0000001113117210 */ /* 0x000fe40007ffe0ff */
[C---:B-1----:R-:W-:Y:S01]  /*8b00*/  LEA R38, P0, R18.reuse, UR20, 0x3 ;  /* 0x0000001412267c11 */ /* 0x042fe2000f8018ff */
[----:B------:R-:W2:Y:S03]  /*8b10*/  LDG.E.64.CONSTANT R30, desc[UR12][R46.64+0x8] ;  /* 0x0000080c2e1e7981 */ /* 0x000ea6000c1e9b00 */
[----:B------:R-:W-:Y:S02]  /*8b20*/  LEA.HI.X R39, R18, UR21, R17, 0x3, P0 ;  /* 0x0000001512277c11 */ /* 0x000fe400080f1c11 */
[----:B------:R-:W-:Y:S01]  /*8b30*/  IADD3 R17, PT, PT, R35, R29, RZ ;  /* 0x0000001d23117210 */ /* 0x000fe20007ffe0ff */
[----:B------:R-:W3:Y:S01]  /*8b40*/  LDG.E.64.CONSTANT R18, desc[UR12][R46.64] ;  /* 0x0000000c2e127981 */ /* 0x000ee2000c1e9b00 */
[----:B------:R-:W-:-:S03]  /*8b50*/  IADD3 R48, P0, PT, R38, R34, RZ ;  /* 0x0000002226307210 */ /* 0x000fc60007f1e0ff */
[----:B------:R-:W3:Y:S01]  /*8b60*/  LDG.E.64.CONSTANT R28, desc[UR12][R38.64] ;  /* 0x0000000c261c7981 */ /* 0x000ee2000c1e9b00 */
[----:B------:R-:W-:Y:S02]  /*8b70*/  IADD3.X R49, PT, PT, R39, R17, RZ, P0, !PT ;  /* 0x0000001127317210 */ /* 0x000fe400007fe4ff */
[----:B------:R-:W-:-:S03]  /*8b80*/  IADD3 R50, P0, PT, R48, R34, RZ ;  /* 0x0000002230327210 */ /* 0x000fc60007f1e0ff */
[----:B------:R-:W2:Y:S02]  /*8b90*/  LDG.E.64.CONSTANT R32, desc[UR12][R48.64] ;  /* 0x0000000c30207981 */ /* 0x000ea4000c1e9b00 */
[----:B------:R-:W-:Y:S01]  /*8ba0*/  IMAD.X R51, R49, 0x1, R17, P0 ;  /* 0x0000000131337824 */ /* 0x000fe200000e0611 */
[----:B------:R-:W-:Y:S01]  /*8bb0*/  IADD3 R40, P0, PT, R50, R34, RZ ;  /* 0x0000002232287210 */ /* 0x000fe20007f1e0ff */
[----:B------:R-:W4:Y:S04]  /*8bc0*/  LDG.E.64.CONSTANT R38, desc[UR12][R46.64+0x18] ;  /* 0x0000180c2e267981 */ /* 0x000f28000c1e9b00 */
[----:B------:R-:W4:Y:S04]  /*8bd0*/  LDG.E.64.CONSTANT R34, desc[UR12][R46.64+0x10] ;  /* 0x0000100c2e227981 */ /* 0x000f28000c1e9b00 */
[----:B------:R-:W4:Y:S01]  /*8be0*/  LDG.E.64.CONSTANT R36, desc[UR12][R50.64] ;  /* 0x0000000c32247981 */ /* 0x000f22000c1e9b00 */
[----:B------:R-:W-:-:S06]  /*8bf0*/  IADD3.X R41, PT, PT, R51, R17, RZ, P0, !PT ;  /* 0x0000001133297210 */ /* 0x000fcc00007fe4ff */
[----:B------:R-:W4:Y:S01]  /*8c00*/  LDG.E.64.CONSTANT R40, desc[UR12][R40.64] ;  /* 0x0000000c28287981 */ /* 0x000f22000c1e9b00 */
[----:B------:R-:W-:Y:S01]  /*8c10*/  MOV R8, R16 ;  /* 0x0000001000087202 */ /* 0x000fe20000000f00 */
[----:B------:R-:W-:-:S04]  /*8c20*/  UIADD3 UR4, UP2, UPT, UR4, 0x4, URZ ;  /* 0x0000000404047890 */ /* 0x000fc8000ff5e0ff */
[----:B------:R-:W-:Y:S01]  /*8c30*/  UIADD3.X UR5, UPT, UPT, URZ, UR5, URZ, UP2, !UPT ;  /* 0x00000005ff057290 */ /* 0x000fe200097fe4ff */
[----:B---3--:R-:W-:Y:S02]  /*8c40*/  IMAD R17, R29, R18, RZ ;  /* 0x000000121d117224 */ /* 0x008fe400078e02ff */
[----:B------:R-:W-:-:S04]  /*8c50*/  IMAD.WIDE.U32 R8, R18, R28, R8 ;  /* 0x0000001c12087225 */ /* 0x000fc800078e0008 */
[----:B------:R-:W-:-:S05]  /*8c60*/  IMAD R17, R19, R28, R17 ;  /* 0x0000001c13117224 */ /* 0x000fca00078e0211 */
[----:B------:R-:W-:Y:S01]  /*8c70*/  IADD3 R9, PT, PT, R9, R17, RZ ;  /* 0x0000001109097210 */ /* 0x000fe20007ffe0ff */
[----:B--2---:R-:W-:-:S04]  /*8c80*/  IMAD R17, R33, R30, RZ ;  /* 0x0000001e21117224 */ /* 0x004fc800078e02ff */
[-C--:B------:R-:W-:Y:S02]  /*8c90*/  IMAD R17, R31, R32.reuse, R17 ;  /* 0x000000201f117224 */ /* 0x080fe400078e0211 */
[----:B------:R-:W-:-:S04]  /*8ca0*/  IMAD.WIDE.U32 R30, R30, R32, R8 ;  /* 0x000000201e1e7225 */ /* 0x000fc800078e0008 */
[----:B----4-:R-:W-:Y:S02]  /*8cb0*/  IMAD R9, R37, R34, RZ ;  /* 0x0000002225097224 */ /* 0x010fe400078e02ff */
[----:B------:R-:W-:Y:S02]  /*8cc0*/  IMAD.IADD R31, R31, 0x1, R17 ;  /* 0x000000011f1f7824 */ /* 0x000fe400078e0211 */
[-C--:B------:R-:W-:Y:S02]  /*8cd0*/  IMAD R9, R35, R36.reuse, R9 ;  /* 0x0000002423097224 */ /* 0x080fe400078e0209 */
[----:B------:R-:W-:-:S04]  /*8ce0*/  IMAD.WIDE.U32 R34, R34, R36, R30 ;  /* 0x0000002422227225 */ /* 0x000fc800078e001e */
[----:B------:R-:W-:Y:S01]  /*8cf0*/  IMAD R17, R41, R38, RZ ;  /* 0x0000002629117224 */ /* 0x000fe200078e02ff */
[----:B------:R-:W-:-:S03]  /*8d00*/  IADD3 R35, PT, PT, R35, R9, RZ ;  /* 0x0000000923237210 */ /* 0x000fc60007ffe0ff */
[-C--:B------:R-:W-:Y:S02]  /*8d10*/  IMAD R9, R39, R40.reuse, R17 ;  /* 0x0000002827097224 */ /* 0x080fe400078e0211 */
[----:B------:R-:W-:-:S05]  /*8d20*/  IMAD.WIDE.U32 R16, R38, R40, R34 ;  /* 0x0000002826107225 */ /* 0x000fca00078e0022 */
[----:B------:R-:W-:-:S07]  /*8d30*/  IADD3 R9, PT, PT, R17, R9, RZ ;  /* 0x0000000911097210 */ /* 0x000fce0007ffe0ff */
.L_x_737:
[----:B------:R-:W-:Y:S05]  /*8d40*/  BRA.U !UP0, `(.L_x_736) ;  /* 0x0000000108e07547 */ /* 0x000fea000b800000 */
[----:B------:R-:W-:Y:S02]  /*8d50*/  UISETP.NE.U32.AND UP2, UPT, UR16, URZ, UPT ;  /* 0x000000ff1000728c */ /* 0x000fe4000bf45070 */
[----:B------:R-:W-:Y:S02]  /*8d60*/  ULOP3.LUT UR10, UR8, 0x1, URZ, 0xc0, !UPT ;  /* 0x00000001080a7892 */ /* 0x000fe4000f8ec0ff */
[----:B------:R-:W-:Y:S02]  /*8d70*/  UISETP.NE.AND.EX UP2, UPT, UR17, URZ, UPT, UP2 ;  /* 0x000000ff1100728c */ /* 0x000fe4000bf45320 */
[----:B------:R-:W-:-:S04]  /*8d80*/  UISETP.NE.U32.AND UP0, UPT, UR10, 0x1, UPT ;  /* 0x000000010a00788c */ /* 0x000fc8000bf05070 */
[----:B------:R-:W-:-:S03]  /*8d90*/  UISETP.NE.U32.AND.EX UP0, UPT, URZ, URZ, UPT, UP0 ;  /* 0x000000ffff00728c */ /* 0x000fc6000bf05100 */
[----:B------:R-:W-:Y:S08]  /*8da0*/  BRA.U !UP2, `(.L_x_738) ;  /* 0x000000010a787547 */ /* 0x000ff0000b800000 */
[----:B------:R-:W1:Y:S01]  /*8db0*/  LDCU.64 UR20, c[0x0][0x388] ;  /* 0x00007100ff1477ac */ /* 0x000e620008000a00 */
[----:B------:R-:W-:Y:S01]  /*8dc0*/  MOV R18, R4 ;  /* 0x0000000400127202 */ /* 0x000fe20000000f00 */
[C---:B0-----:R-:W-:Y:S02]  /*8dd0*/  IMAD R0, R2.reuse, UR5, RZ ;  /* 0x0000000502007c24 */ /* 0x041fe4000f8e02ff */
[----:B------:R-:W-:Y:S01]  /*8de0*/  IMAD.MOV.U32 R19, RZ, RZ, R7 ;  /* 0x000000ffff137224 */ /* 0x000fe200078e0007 */
[----:B------:R-:W-:Y:S02]  /*8df0*/  ULEA UR10, UP2, UR4, UR6, 0x3 ;  /* 0x00000006040a7291 */ /* 0x000fe4000f8418ff */
[----:B------:R-:W-:Y:S02]  /*8e00*/  IMAD R17, R3, UR4, R0 ;  /* 0x0000000403117c24 */ /* 0x000fe4000f8e0200 */
[----:B------:R-:W-:Y:S01]  /*8e10*/  IMAD.WIDE.U32 R18, R2, UR4, R18 ;  /* 0x0000000402127c25 */ /* 0x000fe2000f8e0012 */
[----:B------:R-:W-:Y:S01]  /*8e20*/  ULEA.HI.X UR11, UR4, UR7, UR5, 0x3, UP2 ;  /* 0x00000007040b7291 */ /* 0x000fe200090f1c05 */
[----:B------:R-:W-:-:S03]  /*8e30*/  MOV R28, UR10 ;  /* 0x0000000a001c7c02 */ /* 0x000fc60008000f00 */
[----:B------:R-:W-:Y:S02]  /*8e40*/  IADD3 R17, PT, PT, R19, R17, RZ ;  /* 0x0000001113117210 */ /* 0x000fe40007ffe0ff */
[----:B------:R-:W-:Y:S02]  /*8e50*/  MOV R29, UR11 ;  /* 0x0000000b001d7c02 */ /* 0x000fe40008000f00 */
[----:B-1----:R-:W-:-:S03]  /*8e60*/  LEA R32, P0, R18, UR20, 0x3 ;  /* 0x0000001412207c11 */ /* 0x002fc6000f8018ff */
[----:B------:R-:W2:Y:S01]  /*8e70*/  LDG.E.64.CONSTANT R30, desc[UR12][R28.64] ;  /* 0x0000000c1c1e7981 */ /* 0x000ea2000c1e9b00 */
[----:B------:R-:W-:Y:S02]  /*8e80*/  LEA.HI.X R33, R18, UR21, R17, 0x3, P0 ;  /* 0x0000001512217c11 */ /* 0x000fe400080f1c11 */
[C---:B------:R-:W-:Y:S01]  /*8e90*/  LEA R18, P0, R2.reuse, R32, 0x3 ;  /* 0x0000002002127211 */ /* 0x040fe200078018ff */
[----:B------:R-:W3:Y:S04]  /*8ea0*/  LDG.E.64.CONSTANT R36, desc[UR12][R28.64+0x8] ;  /* 0x0000080c1c247981 */ /* 0x000ee8000c1e9b00 */
[----:B------:R-:W2:Y:S01]  /*8eb0*/  LDG.E.64.CONSTANT R34, desc[UR12][R32.64] ;  /* 0x0000000c20227981 */ /* 0x000ea2000c1e9b00 */
[----:B------:R-:W-:-:S06]  /*8ec0*/  LEA.HI.X R19, R2, R33, R3, 0x3, P0 ;  /* 0x0000002102137211 */ /* 0x000fcc00000f1c03 */
[----:B------:R-:W3:Y:S01]  /*8ed0*/  LDG.E.64.CONSTANT R18, desc[UR12][R18.64] ;  /* 0x0000000c12127981 */ /* 0x000ee2000c1e9b00 */
[----:B------:R-:W-:Y:S01]  /*8ee0*/  IMAD.MOV.U32 R17, RZ, RZ, R9 ;  /* 0x000000ffff117224 */ /* 0x000fe200078e0009 */
        /* <DEDUP_REMOVED lines=10> */
.L_x_738:
[----:B------:R-:W-:Y:S05]  /*8f90*/  BRA.U UP0, `(.L_x_736) ;  /* 0x00000001004c7547 */ /* 0x000fea000b800000 */
[----:B------:R-:W1:Y:S01]  /*8fa0*/  LDCU.64 UR20, c[0x0][0x388] ;  /* 0x00007100ff1477ac */ /* 0x000e620008000a00 */
[----:B------:R-:W-:Y:S01]  /*8fb0*/  MOV R5, R7 ;  /* 0x0000000700057202 */ /* 0x000fe20000000f00 */
[C---:B0-----:R-:W-:Y:S01]  /*8fc0*/  IMAD R0, R2.reuse, UR5, RZ ;  /* 0x0000000502007c24 */ /* 0x041fe2000f8e02ff */
[----:B------:R-:W-:Y:S02]  /*8fd0*/  ULEA UR10, UP0, UR4, UR6, 0x3 ;  /* 0x00000006040a7291 */ /* 0x000fe4000f8018ff */
[----:B------:R-:W-:-:S04]  /*8fe0*/  IMAD.WIDE.U32 R4, R2, UR4, R4 ;  /* 0x0000000402047c25 */ /* 0x000fc8000f8e0004 */
[----:B------:R-:W-:Y:S01]  /*8ff0*/  IMAD R3, R3, UR4, R0 ;  /* 0x0000000403037c24 */ /* 0x000fe2000f8e0200 */
[----:B------:R-:W-:Y:S01]  /*9000*/  ULEA.HI.X UR4, UR4, UR7, UR5, 0x3, UP0 ;  /* 0x0000000704047291 */ /* 0x000fe200080f1c05 */
[----:B------:R-:W-:Y:S02]  /*9010*/  MOV R2, UR10 ;  /* 0x0000000a00027c02 */ /* 0x000fe40008000f00 */
[----:B------:R-:W-:-:S03]  /*9020*/  IMAD.IADD R5, R5, 0x1, R3 ;  /* 0x0000000105057824 */ /* 0x000fc600078e0203 */
[----:B------:R-:W-:Y:S02]  /*9030*/  MOV R3, UR4 ;  /* 0x0000000400037c02 */ /* 0x000fe40008000f00 */
[----:B-1----:R-:W-:-:S04]  /*9040*/  LEA R6, P0, R4, UR20, 0x3 ;  /* 0x0000001404067c11 */ /* 0x002fc8000f8018ff */
[----:B------:R-:W-:Y:S01]  /*9050*/  LEA.HI.X R7, R4, UR21, R5, 0x3, P0 ;  /* 0x0000001504077c11 */ /* 0x000fe200080f1c05 */
[----:B------:R-:W2:Y:S04]  /*9060*/  LDG.E.64.CONSTANT R2, desc[UR12][R2.64] ;  /* 0x0000000c02027981 */ /* 0x000ea8000c1e9b00 */
[----:B------:R-:W2:Y:S01]  /*9070*/  LDG.E.64.CONSTANT R4, desc[UR12][R6.64] ;  /* 0x0000000c06047981 */ /* 0x000ea2000c1e9b00 */
[----:B------:R-:W-:Y:S01]  /*9080*/  MOV R17, R9 ;  /* 0x0000000900117202 */ /* 0x000fe20000000f00 */
[----:B--2---:R-:W-:Y:S02]  /*9090*/  IMAD R5, R5, R2, RZ ;  /* 0x0000000205057224 */ /* 0x004fe400078e02ff */
[----:B------:R-:W-:-:S04]  /*90a0*/  IMAD.WIDE.U32 R16, R2, R4, R16 ;  /* 0x0000000402107225 */ /* 0x000fc800078e0010 */
[----:B------:R-:W-:-:S04]  /*90b0*/  IMAD R5, R3, R4, R5 ;  /* 0x0000000403057224 */ /* 0x000fc800078e0205 */
[----:B------:R-:W-:-:S07]  /*90c0*/  IMAD.IADD R9, R17, 0x1, R5 ;  /* 0x0000000111097824 */ /* 0x000fce00078e0205 */
.L_x_736:
[----:B------:R-:W-:Y:S01]  /*90d0*/  UISETP.GE.U32.AND UP0, UPT, UR22, 0x7, UPT ;  /* 0x000000071600788c */ /* 0x000fe2000bf06070 */
[----:B0-----:R-:W-:Y:S01]  /*90e0*/  IMAD R3, R11, UR14, RZ ;  /* 0x0000000e0b037c24 */ /* 0x001fe2000f8e02ff */
[----:B------:R-:W-:Y:S01]  /*90f0*/  CS2R R18, SRZ ;  /* 0x0000000000127805 */ /* 0x000fe2000001ff00 */
[----:B------:R-:W-:Y:S01]  /*9100*/  UMOV UR4, URZ ;  /* 0x000000ff00047c82 */ /* 0x000fe20008000000 */
[----:B------:R-:W-:Y:S01]  /*9110*/  UISETP.GE.U32.AND.EX UP0, UPT, UR23, URZ, UPT, UP0 ;  /* 0x000000ff1700728c */ /* 0x000fe2000bf06100 */
[C---:B------:R-:W-:Y:S01]  /*9120*/  IMAD R5, R10.reuse, UR15, R3 ;  /* 0x0000000f0a057c24 */ /* 0x040fe2000f8e0203 */
[----:B------:R-:W-:Y:S01]  /*9130*/  UMOV UR5, URZ ;  /* 0x000000ff00057c82 */ /* 0x000fe20008000000 */
[----:B------:R-:W-:-:S05]  /*9140*/  IMAD.WIDE.U32 R2, R10, UR14, RZ ;  /* 0x0000000e0a027c25 */ /* 0x000fca000f8e00ff */
[----:B------:R-:W-:Y:S01]  /*9150*/  IADD3 R5, PT, PT, R3, R5, RZ ;  /* 0x0000000503057210 */ /* 0x000fe20007ffe0ff */
[----:B------:R-:W-:Y:S06]  /*9160*/  BRA.U !UP0, `(.L_x_739) ;  /* 0x0000000508707547 */ /* 0x000fec000b800000 */
[----:B------:R-:W0:Y:S01]  /*9170*/  LDCU.64 UR4, c[0x0][0x388] ;  /* 0x00007100ff0477ac */ /* 0x000e220008000a00 */
[----:B------:R-:W1:Y:S01]  /*9180*/  LDC.64 R6, c[0x0][0x3a8] ;  /* 0x0000ea00ff067b82 */ /* 0x000e620000000a00 */
[----:B------:R-:W-:Y:S01]  /*9190*/  CS2R R18, SRZ ;  /* 0x0000000000127805 */ /* 0x000fe2000001ff00 */
[----:B------:R-:W-:-:S04]  /*91a0*/  UIADD3 UR10, UP2, UPT, UR6, 0x20, URZ ;  /* 0x00000020060a7890 */ /* 0x000fc8000ff5e0ff */
[----:B------:R-:W-:Y:S02]  /*91b0*/  UIADD3.X UR11, UPT, UPT, URZ, UR7, URZ, UP2, !UPT ;  /* 0x00000007ff0b7290 */ /* 0x000fe400097fe4ff */
[----:B------:R-:W-:-:S04]  /*91c0*/  MOV R10, UR10 ;  /* 0x0000000a000a7c02 */ /* 0x000fc80008000f00 */
[----:B------:R-:W-:Y:S01]  /*91d0*/  IMAD.U32 R11, RZ, RZ, UR11 ;  /* 0x0000000bff0b7e24 */ /* 0x000fe2000f8e00ff */
[----:B0-----:R-:W-:Y:S01]  /*91e0*/  LEA R8, P0, R2, UR4, 0x3 ;  /* 0x0000000402087c11 */ /* 0x001fe2000f8018ff */
[----:B------:R-:W-:-:S03]  /*91f0*/  ULOP3.LUT UR4, UR8, 0xfffffff8, URZ, 0xc0, !UPT ;  /* 0xfffffff808047892 */ /* 0x000fc6000f8ec0ff */
[----:B------:R-:W-:Y:S01]  /*9200*/  LEA.HI.X R0, R2, UR5, R5, 0x3, P0 ;  /* 0x0000000502007c11 */ /* 0x000fe200080f1c05 */
[----:B------:R-:W-:Y:S01]  /*9210*/  ULOP3.LUT UR5, UR9, 0x7fffffff, URZ, 0xc0, !UPT ;  /* 0x7fffffff09057892 */ /* 0x000fe2000f8ec0ff */
[C-C-:B-1----:R-:W-:Y:S02]  /*9220*/  SHF.L.U64.HI R17, R6.reuse, 0x3, R7.reuse ;  /* 0x0000000306117819 */ /* 0x142fe40000010207 */
[----:B------:R-:W-:Y:S01]  /*9230*/  UMOV UR10, UR4 ;  /* 0x00000004000a7c82 */ /* 0x000fe20008000000 */
[C---:B------:R-:W-:Y:S02]  /*9240*/  SHF.L.U64.HI R42, R6.reuse, 0x6, R7 ;  /* 0x00000006062a7819 */ /* 0x040fe40000010207 */
[----:B------:R-:W-:Y:S01]  /*9250*/  SHF.L.U32 R7, R6, 0x3, RZ ;  /* 0x0000000306077819 */ /* 0x000fe200000006ff */
[----:B------:R-:W-:-:S06]  /*9260*/  UMOV UR11, UR5 ;  /* 0x00000005000b7c82 */ /* 0x000fcc0008000000 */
.L_x_740:
[----:B------:R-:W-:Y:S01]  /*9270*/  MOV R28, R8 ;  /* 0x00000008001c7202 */ /* 0x000fe20000000f00 */
[----:B------:R-:W2:Y:S01]  /*9280*/  LDG.E.64.CONSTANT R38, desc[UR12][R10.64+-0x20] ;  /* 0xffffe00c0a267981 */ /* 0x000ea2000c1e9b00 */
[----:B------:R-:W-:Y:S02]  /*9290*/  MOV R29, R0 ;  /* 0x00000000001d7202 */ /* 0x000fe40000000f00 */
[----:B------:R-:W-:Y:S01]  /*92a0*/  IADD3 R46, P0, PT, R8, R7, RZ ;  /* 0x00000007082e7210 */ /* 0x000fe20007f1e0ff */
[----:B------:R-:W3:Y:S04]  /*92b0*/  LDG.E.64.CONSTANT R32, desc[UR12][R10.64+-0x18] ;  /* 0xffffe80c0a207981 */ /* 0x000ee8000c1e9b00 */
[----:B------:R-:W2:Y:S01]  /*92c0*/  LDG.E.64.CONSTANT R28, desc[UR12][R28.64] ;  /* 0x0000000c1c1c7981 */ /* 0x000ea2000c1e9b00 */
[----:B------:R-:W-:-:S02]  /*92d0*/  IADD3.X R47, PT, PT, R0, R17, RZ, P0, !PT ;  /* 0x00000011002f7210 */ /* 0x000fc400007fe4ff */
[----:B------:R-:W-:Y:S01]  /*92e0*/  IADD3 R36, P0, PT, R46, R7, RZ ;  /* 0x000000072e247210 */ /* 0x000fe20007f1e0ff */
[----:B------:R-:W4:Y:S04]  /*92f0*/  LDG.E.64.CONSTANT R34, desc[UR12][R10.64+-0x10] ;  /* 0xfffff00c0a227981 */ /* 0x000f28000c1e9b00 */
[----:B------:R-:W3:Y:S01]  /*9300*/  LDG.E.64.CONSTANT R30, desc[UR12][R46.64] ;  /* 0x0000000c2e1e7981 */ /* 0x000ee2000c1e9b00 */
[----:B------:R-:W-:Y:S01]  /*9310*/  IMAD.X R37, R47, 0x1, R17, P0 ;  /* 0x000000012f257824 */ /* 0x000fe200000e0611 */
[----:B------:R-:W-:Y:S02]  /*9320*/  MOV R40, R19 ;  /* 0x0000001300287202 */ /* 0x000fe40000000f00 */
[----:B------:R-:W-:Y:S01]  /*9330*/  MOV R41, R18 ;  /* 0x0000001200297202 */ /* 0x000fe20000000f00 */
[----:B------:R-:W4:Y:S04]  /*9340*/  LDG.E.64.CONSTANT R48, desc[UR12][R10.64+0x18] ;  /* 0x0000180c0a307981 */ /* 0x000f28000c1e9b00 */
[----:B------:R0:W4:Y:S04]  /*9350*/  LDG.E.64.CONSTANT R50, desc[UR12][R36.64] ;  /* 0x0000000c24327981 */ /* 0x000128000c1e9b00 */
[----:B------:R-:W4:Y:S01]  /*9360*/  LDG.E.64.CONSTANT R18, desc[UR12][R10.64+-0x8] ;  /* 0xfffff80c0a127981 */ /* 0x000f22000c1e9b00 */
[----:B0-----:R-:W-:-:S04]  /*9370*/  IADD3 R36, P0, PT, R36, R7, RZ ;  /* 0x0000000724247210 */ /* 0x001fc80007f1e0ff */
[----:B------:R-:W-:Y:S01]  /*9380*/  IADD3.X R37, PT, PT, R37, R17, RZ, P0, !PT ;  /* 0x0000001125257210 */ /* 0x000fe200007fe4ff */
[----:B--2---:R-:W-:Y:S02]  /*9390*/  IMAD R29, R29, R38, RZ ;  /* 0x000000261d1d7224 */ /* 0x004fe400078e02ff */
[----:B------:R-:W-:-:S04]  /*93a0*/  IMAD.WIDE.U32 R40, R38, R28, R40 ;  /* 0x0000001c26287225 */ /* 0x000fc800078e0028 */
[----:B------:R-:W-:Y:S01]  /*93b0*/  IMAD R29, R39, R28, R29 ;  /* 0x0000001c271d7224 */ /* 0x000fe200078e021d */
[----:B------:R-:W-:-:S03]  /*93c0*/  IADD3 R38, P0, PT, R36, R7, RZ ;  /* 0x0000000724267210 */ /* 0x000fc60007f1e0ff */
[----:B------:R-:W-:Y:S02]  /*93d0*/  IMAD.IADD R41, R41, 0x1, R29 ;  /* 0x0000000129297824 */ /* 0x000fe400078e021d */
[----:B------:R0:W2:Y:S01]  /*93e0*/  LDG.E.64.CONSTANT R28, desc[UR12][R36.64] ;  /* 0x0000000c241c7981 */ /* 0x0000a2000c1e9b00 */
[----:B---3--:R-:W-:Y:S01]  /*93f0*/  IMAD R31, R31, R32, RZ ;  /* 0x000000201f1f7224 */ /* 0x008fe200078e02ff */
[----:B------:R-:W-:-:S03]  /*9400*/  IADD3.X R39, PT, PT, R37, R17, RZ, P0, !PT ;  /* 0x0000001125277210 */ /* 0x000fc600007fe4ff */
        /* <DEDUP_REMOVED lines=10> */
[-C--:B0-----:R-:W-:Y:S01]  /*94b0*/  IADD3 R38, P0, PT, R40, R7.reuse, RZ ;  /* 0x0000000728267210 */ /* 0x081fe20007f1e0ff */
[----:B------:R-:W4:Y:S04]  /*94c0*/  LDG.E.64.CONSTANT R34, desc[UR12][R10.64+0x8] ;  /* 0x0000080c0a227981 */ /* 0x000f28000c1e9b00 */
[----:B------:R-:W4:Y:S01]  /*94d0*/  LDG.E.64.CONSTANT R36, desc[UR12][R40.64] ;  /* 0x0000000c28247981 */ /* 0x000f22000c1e9b00 */
[----:B------:R-:W-:Y:S01]  /*94e0*/  IMAD.X R39, R41, 0x1, R17, P0 ;  /* 0x0000000129277824 */ /* 0x000fe200000e0611 */
[----:B------:R-:W-:-:S04]  /*94f0*/  IADD3 R46, P0, PT, R38, R7, RZ ;  /* 0x00000007262e7210 */ /* 0x000fc80007f1e0ff */
[----:B------:R-:W-:Y:S02]  /*9500*/  IADD3.X R47, PT, PT, R39, R17, RZ, P0, !PT ;  /* 0x00000011272f7210 */ /* 0x000fe400007fe4ff */
        /* <DEDUP_REMOVED lines=12> */
[----:B--2---:R-:W-:-:S04]  /*95d0*/  IMAD R29, R29, R18, RZ ;  /* 0x000000121d1d7224 */ /* 0x004fc800078e02ff */
[-C--:B------:R-:W-:Y:S02]  /*95e0*/  IMAD R29, R19, R28.reuse, R29 ;  /* 0x0000001c131d7224 */ /* 0x080fe400078e021d */
[----:B------:R-:W-:-:S05]  /*95f0*/  IMAD.WIDE.U32 R18, R18, R28, R50 ;  /* 0x0000001c12127225 */ /* 0x000fca00078e0032 */
[----:B------:R-:W-:Y:S01]  /*9600*/  IADD3 R19, PT, PT, R19, R29, RZ ;  /* 0x0000001d13137210 */ /* 0x000fe20007ffe0ff */
[----:B---3--:R-:W-:Y:S02]  /*9610*/  IMAD R29, R33, R30, RZ ;  /* 0x0000001e211d7224 */ /* 0x008fe400078e02ff */
[----:B------:R-:W-:-:S04]  /*9620*/  IMAD.WIDE.U32 R18, R30, R32, R18 ;  /* 0x000000201e127225 */ /* 0x000fc800078e0012 */
[----:B------:R-:W-:-:S04]  /*9630*/  IMAD R29, R31, R32, R29 ;  /* 0x000000201f1d7224 */ /* 0x000fc800078e021d */
[----:B------:R-:W-:Y:S02]  /*9640*/  IMAD.IADD R19, R19, 0x1, R29 ;  /* 0x0000000113137824 */ /* 0x000fe400078e021d */
[----:B----4-:R-:W-:Y:S02]  /*9650*/  IMAD R29, R37, R34, RZ ;  /* 0x00000022251d7224 */ /* 0x010fe400078e02ff */
[----:B------:R-:W-:-:S04]  /*9660*/  IMAD.WIDE.U32 R18, R34, R36, R18 ;  /* 0x0000002422127225 */ /* 0x000fc800078e0012 */
[----:B------:R-:W-:-:S05]  /*9670*/  IMAD R29, R35, R36, R29 ;  /* 0x00000024231d7224 */ /* 0x000fca00078e021d */
        /* <DEDUP_REMOVED lines=11> */
.L_x_739:
        /* <DEDUP_REMOVED lines=10> */
[----:B------:R-:W-:Y:S01]  /*97d0*/  ULEA UR10, UP3, UR4, UR6, 0x3 ;  /* 0x00000006040a7291 */ /* 0x000fe2000f8618ff */
[C---:B------:R-:W-:Y:S02]  /*97e0*/  IMAD.SHL.U32 R29, R7.reuse, 0x8, RZ ;  /* 0x00000008071d7824 */ /* 0x040fe400078e00ff */
[----:B------:R-:W-:Y:S01]  /*97f0*/  IMAD.WIDE.U32 R10, R6, UR4, R4 ;  /* 0x00000004060a7c25 */ /* 0x000fe2000f8e0004 */
[----:B------:R-:W-:Y:S02]  /*9800*/  ULEA.HI.X UR11, UR4, UR7, UR5, 0x3, UP3 ;  /* 0x00000007040b7291 */ /* 0x000fe400098f1c05 */
[----:B------:R-:W-:Y:S01]  /*9810*/  MOV R46, UR10 ;  /* 0x0000000a002e7c02 */ /* 0x000fe20008000f00 */
[----:B------:R-:W-:-:S02]  /*9820*/  IMAD R17, R7, UR4, R0 ;  /* 0x0000000407117c24 */ /* 0x000fc4000f8e0200 */
[----:B------:R-:W-:Y:S01]  /*9830*/  IMAD.WIDE.U32 R34, R6, 0x8, RZ ;  /* 0x0000000806227825 */ /* 0x000fe200078e00ff */
[----:B------:R-:W-:Y:S02]  /*9840*/  MOV R47, UR11 ;  /* 0x0000000b002f7c02 */ /* 0x000fe40008000f00 */
[----:B------:R-:W-:Y:S01]  /*9850*/  IADD3 R11, PT, PT, R11, R17, RZ ;  /* 0x000000110b0b7210 */ /* 0x000fe20007ffe0ff */
[----:B------:R-:W-:Y:S01]  /*9860*/  IMAD.IADD R17, R35, 0x1, R29 ;  /* 0x0000000123117824 */ /* 0x000fe200078e021d */
[C---:B-1----:R-:W-:Y:S01]  /*9870*/  LEA R38, P0, R10.reuse, UR20, 0x3 ;  /* 0x000000140a267c11 */ /* 0x042fe2000f8018ff */
[----:B------:R-:W2:Y:S03]  /*9880*/  LDG.E.64.CONSTANT R30, desc[UR12][R46.64+0x8] ;  /* 0x0000080c2e1e7981 */ /* 0x000ea6000c1e9b00 */
[----:B------:R-:W-:Y:S02]  /*9890*/  LEA.HI.X R39, R10, UR21, R11, 0x3, P0 ;  /* 0x000000150a277c11 */ /* 0x000fe400080f1c0b */
[----:B------:R-:W-:Y:S01]  /*98a0*/  IADD3 R48, P0, PT, R38, R34, RZ ;  /* 0x0000002226307210 */ /* 0x000fe20007f1e0ff */
[----:B------:R-:W3:Y:S04]  /*98b0*/  LDG.E.64.CONSTANT R10, desc[UR12][R46.64] ;  /* 0x0000000c2e0a7981 */ /* 0x000ee8000c1e9b00 */
[----:B------:R-:W3:Y:S01]  /*98c0*/  LDG.E.64.CONSTANT R28, desc[UR12][R38.64] ;  /* 0x0000000c261c7981 */ /* 0x000ee2000c1e9b00 */
[----:B------:R-:W-:-:S02]  /*98d0*/  IADD3.X R49, PT, PT, R39, R17, RZ, P0, !PT ;  /* 0x0000001127317210 */ /* 0x000fc400007fe4ff */
[----:B------:R-:W-:-:S03]  /*98e0*/  IADD3 R50, P0, PT, R48, R34, RZ ;  /* 0x0000002230327210 */ /* 0x000fc60007f1e0ff */
[----:B------:R-:W2:Y:S01]  /*98f0*/  LDG.E.64.CONSTANT R32, desc[UR12][R48.64] ;  /* 0x0000000c30207981 */ /* 0x000ea2000c1e9b00 */
[-C--:B------:R-:W-:Y:S02]  /*9900*/  IADD3.X R51, PT, PT, R49, R17.reuse, RZ, P0, !PT ;  /* 0x0000001131337210 */ /* 0x080fe400007fe4ff */
[----:B------:R-:W-:Y:S01]  /*9910*/  IADD3 R40, P0, PT, R50, R34, RZ ;  /* 0x0000002232287210 */ /* 0x000fe20007f1e0ff */
[----:B------:R-:W4:Y:S04]  /*9920*/  LDG.E.64.CONSTANT R38, desc[UR12][R46.64+0x18] ;  /* 0x0000180c2e267981 */ /* 0x000f28000c1e9b00 */
[----:B------:R-:W4:Y:S04]  /*9930*/  LDG.E.64.CONSTANT R34, desc[UR12][R46.64+0x10] ;  /* 0x0000100c2e227981 */ /* 0x000f28000c1e9b00 */
[----:B------:R-:W4:Y:S01]  /*9940*/  LDG.E.64.CONSTANT R36, desc[UR12][R50.64] ;  /* 0x0000000c32247981 */ /* 0x000f22000c1e9b00 */
[----:B------:R-:W-:-:S06]  /*9950*/  IADD3.X R41, PT, PT, R51, R17, RZ, P0, !PT ;  /* 0x0000001133297210 */ /* 0x000fcc00007fe4ff */
[----:B------:R-:W4:Y:S01]  /*9960*/  LDG.E.64.CONSTANT R40, desc[UR12][R40.64] ;  /* 0x0000000c28287981 */ /* 0x000f22000c1e9b00 */
[----:B------:R-:W-:-:S04]  /*9970*/  LOP3.LUT R19, R19, R18, RZ, 0x3c, !PT ;  /* 0x0000001213137212 */ /* 0x000fc800078e3cff */
[----:B------:R-:W-:-:S04]  /*9980*/  LOP3.LUT R18, R19, R18, RZ, 0x3c, !PT ;  /* 0x0000001213127212 */ /* 0x000fc800078e3cff */
[----:B------:R-:W-:Y:S01]  /*9990*/  LOP3.LUT R19, R19, R18, RZ, 0x3c, !PT ;  /* 0x0000001213137212 */ /* 0x000fe200078e3cff */
[----:B------:R-:W-:-:S04]  /*99a0*/  UIADD3 UR4, UP3, UPT, UR4, 0x4, URZ ;  /* 0x0000000404047890 */ /* 0x000fc8000ff7e0ff */
[----:B------:R-:W-:Y:S01]  /*99b0*/  UIADD3.X UR5, UPT, UPT, URZ, UR5, URZ, UP3, !UPT ;  /* 0x00000005ff057290 */ /* 0x000fe20009ffe4ff */
[----:B---3--:R-:W-:Y:S02]  /*99c0*/  IMAD R17, R29, R10, RZ ;  /* 0x0000000a1d117224 */ /* 0x008fe400078e02ff */
[----:B------:R-:W-:-:S04]  /*99d0*/  IMAD.WIDE.U32 R18, R10, R28, R18 ;  /* 0x0000001c0a127225 */ /* 0x000fc800078e0012 */
[----:B------:R-:W-:Y:S02]  /*99e0*/  IMAD R17, R11, R28, R17 ;  /* 0x0000001c0b117224 */ /* 0x000fe400078e0211 */
[----:B--2---:R-:W-:Y:S02]  /*99f0*/  IMAD R11, R33, R30, RZ ;  /* 0x0000001e210b7224 */ /* 0x004fe400078e02ff */
[----:B------:R-:W-:Y:S02]  /*9a00*/  IMAD.IADD R19, R19, 0x1, R17 ;  /* 0x0000000113137824 */ /* 0x000fe400078e0211 */
[-C--:B------:R-:W-:Y:S02]  /*9a10*/  IMAD R11, R31, R32.reuse, R11 ;  /* 0x000000201f0b7224 */ /* 0x080fe400078e020b */
[----:B------:R-:W-:-:S05]  /*9a20*/  IMAD.WIDE.U32 R30, R30, R32, R18 ;  /* 0x000000201e1e7225 */ /* 0x000fca00078e0012 */
[----:B------:R-:W-:Y:S01]  /*9a30*/  IADD3 R31, PT, PT, R31, R11, RZ ;  /* 0x0000000b1f1f7210 */ /* 0x000fe20007ffe0ff */
[----:B----4-:R-:W-:-:S04]  /*9a40*/  IMAD R11, R37, R34, RZ ;  /* 0x00000022250b7224 */ /* 0x010fc800078e02ff */
[-C--:B------:R-:W-:Y:S02]  /*9a50*/  IMAD R11, R35, R36.reuse, R11 ;  /* 0x00000024230b7224 */ /* 0x080fe400078e020b */
[----:B------:R-:W-:-:S04]  /*9a60*/  IMAD.WIDE.U32 R34, R34, R36, R30 ;  /* 0x0000002422227225 */ /* 0x000fc800078e001e */
[----:B------:R-:W-:Y:S01]  /*9a70*/  IMAD R17, R41, R38, RZ ;  /* 0x0000002629117224 */ /* 0x000fe200078e02ff */
[----:B------:R-:W-:-:S03]  /*9a80*/  IADD3 R35, PT, PT, R35, R11, RZ ;  /* 0x0000000b23237210 */ /* 0x000fc60007ffe0ff */
[-C--:B------:R-:W-:Y:S02]  /*9a90*/  IMAD R17, R39, R40.reuse, R17 ;  /* 0x0000002827117224 */ /* 0x080fe400078e0211 */
[----:B------:R-:W-:-:S04]  /*9aa0*/  IMAD.WIDE.U32 R38, R38, R40, R34 ;  /* 0x0000002826267225 */ /* 0x000fc800078e0022 */
[----:B------:R-:W-:Y:S01]  /*9ab0*/  IMAD.MOV.U32 R19, RZ, RZ, R38 ;  /* 0x000000ffff137224 */ /* 0x000fe200078e0026 */
[----:B------:R-:W-:-:S07]  /*9ac0*/  IADD3 R18, PT, PT, R39, R17, RZ ;  /* 0x0000001127127210 */ /* 0x000fce0007ffe0ff */
.L_x_742:
        /* <DEDUP_REMOVED lines=9> */
[C---:B0-----:R-:W-:Y:S01]  /*9b60*/  IMAD R0, R6.reuse, UR5, RZ ;  /* 0x0000000506007c24 */ /* 0x041fe2000f8e02ff */
[----:B------:R-:W-:Y:S01]  /*9b70*/  MOV R11, R5 ;  /* 0x00000005000b7202 */ /* 0x000fe20000000f00 */
[----:B------:R-:W-:Y:S02]  /*9b80*/  ULEA UR10, UP3, UR4, UR6, 0x3 ;  /* 0x00000006040a7291 */ /* 0x000fe4000f8618ff */
[----:B------:R-:W-:Y:S02]  /*9b90*/  IMAD R17, R7, UR4, R0 ;  /* 0x0000000407117c24 */ /* 0x000fe4000f8e0200 */
[----:B------:R-:W-:Y:S01]  /*9ba0*/  IMAD.WIDE.U32 R10, R6, UR4, R10 ;  /* 0x00000004060a7c25 */ /* 0x000fe2000f8e000a */
[----:B------:R-:W-:-:S03]  /*9bb0*/  ULEA.HI.X UR11, UR4, UR7, UR5, 0x3, UP3 ;  /* 0x00000007040b7291 */ /* 0x000fc600098f1c05 */
[----:B------:R-:W-:Y:S01]  /*9bc0*/  IMAD.U32 R30, RZ, RZ, UR10 ;  /* 0x0000000aff1e7e24 */ /* 0x000fe2000f8e00ff */
        /* <DEDUP_REMOVED lines=24> */
.L_x_743:
[----:B------:R-:W-:Y:S05]  /*9d50*/  BRA.U UP2, `(.L_x_741) ;  /* 0x0000000102547547 */ /* 0x000fea000b800000 */
[----:B------:R-:W1:Y:S01]  /*9d60*/  LDCU.64 UR20, c[0x0][0x388] ;  /* 0x00007100ff1477ac */ /* 0x000e620008000a00 */
[----:B------:R-:W-:Y:S01]  /*9d70*/  MOV R4, R2 ;  /* 0x0000000200047202 */ /* 0x000fe20000000f00 */
[----:B0-----:R-:W-:Y:S01]  /*9d80*/  IMAD R0, R6, UR5, RZ ;  /* 0x0000000506007c24 */ /* 0x001fe2000f8e02ff */
[----:B------:R-:W-:-:S03]  /*9d90*/  ULEA UR10, UP2, UR4, UR6, 0x3 ;  /* 0x00000006040a7291 */ /* 0x000fc6000f8418ff */
[----:B------:R-:W-:-:S04]  /*9da0*/  IMAD.WIDE.U32 R4, R6, UR4, R4 ;  /* 0x0000000406047c25 */ /* 0x000fc8000f8e0004 */
[----:B------:R-:W-:Y:S01]  /*9db0*/  IMAD R7, R7, UR4, R0 ;  /* 0x0000000407077c24 */ /* 0x000fe2000f8e0200 */
[----:B------:R-:W-:Y:S01]  /*9dc0*/  ULEA.HI.X UR4, UR4, UR7, UR5, 0x3, UP2 ;  /* 0x0000000704047291 */ /* 0x000fe200090f1c05 */
[----:B------:R-:W-:-:S03]  /*9dd0*/  MOV R2, UR10 ;  /* 0x0000000a00027c02 */ /* 0x000fc60008000f00 */
[----:B------:R-:W-:Y:S02]  /*9de0*/  IADD3 R5, PT, PT, R5, R7, RZ ;  /* 0x0000000705057210 */ /* 0x000fe40007ffe0ff */
[----:B------:R-:W-:Y:S01]  /*9df0*/  IMAD.U32 R3, RZ, RZ, UR4 ;  /* 0x00000004ff037e24 */ /* 0x000fe2000f8e00ff */
[----:B-1----:R-:W-:-:S04]  /*9e00*/  LEA R6, P0, R4, UR20, 0x3 ;  /* 0x0000001404067c11 */ /* 0x002fc8000f8018ff */
[----:B------:R-:W-:Y:S01]  /*9e10*/  LEA.HI.X R7, R4, UR21, R5, 0x3, P0 ;  /* 0x0000001504077c11 */ /* 0x000fe200080f1c05 */
[----:B------:R-:W2:Y:S04]  /*9e20*/  LDG.E.64.CONSTANT R2, desc[UR12][R2.64] ;  /* 0x0000000c02027981 */ /* 0x000ea8000c1e9b00 */
[----:B------:R-:W2:Y:S01]  /*9e30*/  LDG.E.64.CONSTANT R4, desc[UR12][R6.64] ;  /* 0x0000000c06047981 */ /* 0x000ea2000c1e9b00 */
[----:B------:R-:W-:Y:S02]  /*9e40*/  MOV R10, R19 ;  /* 0x00000013000a7202 */ /* 0x000fe40000000f00 */
[----:B------:R-:W-:Y:S01]  /*9e50*/  MOV R11, R18 ;  /* 0x00000012000b7202 */ /* 0x000fe20000000f00 */
[----:B--2---:R-:W-:Y:S02]  /*9e60*/  IMAD R5, R5, R2, RZ ;  /* 0x0000000205057224 */ /* 0x004fe400078e02ff */
[----:B------:R-:W-:-:S04]  /*9e70*/  IMAD.WIDE.U32 R10, R2, R4, R10 ;  /* 0x00000004020a7225 */ /* 0x000fc800078e000a */
[----:B------:R-:W-:Y:S01]  /*9e80*/  IMAD R5, R3, R4, R5 ;  /* 0x0000000403057224 */ /* 0x000fe200078e0205 */
[----:B------:R-:W-:-:S03]  /*9e90*/  MOV R19, R10 ;  /* 0x0000000a00137202 */ /* 0x000fc60000000f00 */
[----:B------:R-:W-:-:S07]  /*9ea0*/  IMAD.IADD R18, R11, 0x1, R5 ;  /* 0x000000010b127824 */ /* 0x000fce00078e0205 */
.L_x_741:
[----:B-----5:R-:W-:Y:S02]  /*9eb0*/  IMAD R5, R25, UR14, RZ ;  /* 0x0000000e19057c24 */ /* 0x020fe4000f8e02ff */
[----:B0-----:R-:W-:Y:S02]  /*9ec0*/  HFMA2 R7, -RZ, RZ, 0, 0 ;  /* 0x00000000ff077431 */ /* 0x001fe400000001ff */
[C---:B------:R-:W-:Y:S01]  /*9ed0*/  IMAD.WIDE.U32 R2, R24.reuse, UR14, RZ ;  /* 0x0000000e18027c25 */ /* 0x040fe2000f8e00ff */
[----:B------:R-:W-:Y:S01]  /*9ee0*/  MOV R8, RZ ;  /* 0x000000ff00087202 */ /* 0x000fe20000000f00 */
[----:B------:R-:W-:Y:S01]  /*9ef0*/  UMOV UR4, URZ ;  /* 0x000000ff00047c82 */ /* 0x000fe20008000000 */
[----:B------:R-:W-:Y:S01]  /*9f00*/  UMOV UR5, URZ ;  /* 0x000000ff00057c82 */ /* 0x000fe20008000000 */
[----:B------:R-:W-:-:S05]  /*9f10*/  IMAD R5, R24, UR15, R5 ;  /* 0x0000000f18057c24 */ /* 0x000fca000f8e0205 */
[----:B------:R-:W-:Y:S01]  /*9f20*/  IADD3 R5, PT, PT, R3, R5, RZ ;  /* 0x0000000503057210 */ /* 0x000fe20007ffe0ff */
[----:B------:R-:W-:Y:S06]  /*9f30*/  BRA.U !UP0, `(.L_x_744) ;  /* 0x0000000508747547 */ /* 0x000fec000b800000 */
[----:B------:R-:W0:Y:S01]  /*9f40*/  LDCU.64 UR4, c[0x0][0x388] ;  /* 0x00007100ff0477ac */ /* 0x000e220008000a00 */
[----:B------:R-:W1:Y:S01]  /*9f50*/  LDC.64 R10, c[0x0][0x3a8] ;  /* 0x0000ea00ff0a7b82 */ /* 0x000e620000000a00 */
[----:B------:R-:W-:Y:S01]  /*9f60*/  IMAD.MOV.U32 R7, RZ, RZ, RZ ;  /* 0x000000ffff077224 */ /* 0x000fe200078e00ff */
[----:B------:R-:W-:Y:S01]  /*9f70*/  MOV R8, RZ ;  /* 0x000000ff00087202 */ /* 0x000fe20000000f00 */
        /* <DEDUP_REMOVED lines=13> */
.L_x_745:
        /* <DEDUP_REMOVED lines=10> */
[----:B------:R-:W-:-:S05]  /*a0f0*/  IMAD.X R37, R35, 0x1, R42, P0 ;  /* 0x0000000123257824 */ /* 0x000fca00000e062a */
[----:B------:R0:W5:Y:S04]  /*a100*/  LDG.E.64.CONSTANT R50, desc[UR12][R36.64] ;  /* 0x0000000c24327981 */ /* 0x000168000c1e9b00 */
[----:B------:R-:W5:Y:S01]  /*a110*/  LDG.E.64.CONSTANT R34, desc[UR12][R24.64+-0x10] ;  /* 0xfffff00c18227981 */ /* 0x000f62000c1e9b00 */
[----:B------:R-:W-:Y:S02]  /*a120*/  MOV R40, R7 ;  /* 0x0000000700287202 */ /* 0x000fe40000000f00 */
[----:B------:R-:W-:Y:S01]  /*a130*/  MOV R41, R8 ;  /* 0x0000000800297202 */ /* 0x000fe20000000f00 */
        /* <DEDUP_REMOVED lines=8> */
[----:B------:R0:W4:Y:S01]  /*a1c0*/  LDG.E.64.CONSTANT R28, desc[UR12][R36.64] ;  /* 0x0000000c241c7981 */ /* 0x000122000c1e9b00 */
[----:B---3--:R-:W-:Y:S01]  /*a1d0*/  IMAD R31, R31, R32, RZ ;  /* 0x000000201f1f7224 */ /* 0x008fe200078e02ff */
[----:B------:R-:W-:-:S03]  /*a1e0*/  IADD3.X R39, PT, PT, R37, R42, RZ, P0, !PT ;  /* 0x0000002a25277210 */ /* 0x000fc600007fe4ff */
[-C--:B------:R-:W-:Y:S02]  /*a1f0*/  IMAD R47, R33, R30.reuse, R31 ;  /* 0x0000001e212f7224 */ /* 0x080fe400078e021f */
[----:B0-----:R-:W-:Y:S01]  /*a200*/  IMAD.WIDE.U32 R36, R32, R30, R40 ;  /* 0x0000001e20247225 */ /* 0x001fe200078e0028 */
[----:B------:R-:W-:Y:S01]  /*a210*/  IADD3 R40, P0, PT, R38, R11, RZ ;  /* 0x0000000b26287210 */ /* 0x000fe20007f1e0ff */
[----:B------:R-:W2:Y:S04]  /*a220*/  LDG.E.64.CONSTANT R30, desc[UR12][R24.64] ;  /* 0x0000000c181e7981 */ /* 0x000ea8000c1e9b00 */
[----:B------:R0:W2:Y:S01]  /*a230*/  LDG.E.64.CONSTANT R32, desc[UR12][R38.64] ;  /* 0x0000000c26207981 */ /* 0x0000a2000c1e9b00 */
[----:B------:R-:W-:Y:S01]  /*a240*/  IADD3 R37, PT, PT, R37, R47, RZ ;  /* 0x0000002f25257210 */ /* 0x000fe20007ffe0ff */
[----:B-----5:R-:W-:Y:S01]  /*a250*/  IMAD R47, R51, R34, RZ ;  /* 0x00000022332f7224 */ /* 0x020fe200078e02ff */
[----:B------:R-:W-:-:S03]  /*a260*/  IADD3.X R41, PT, PT, R39, R42, RZ, P0, !PT ;  /* 0x0000002a27297210 */ /* 0x000fc600007fe4ff */
[-C--:B------:R-:W-:Y:S02]  /*a270*/  IMAD R8, R35, R50.reuse, R47 ;  /* 0x0000003223087224 */ /* 0x080fe400078e022f */
[----:B------:R-:W-:Y:S01]  /*a280*/  IMAD.WIDE.U32 R50, R34, R50, R36 ;  /* 0x0000003222327225 */ /* 0x000fe200078e0024 */
[-C--:B0-----:R-:W-:Y:S01]  /*a290*/  IADD3 R38, P0, PT, R40, R11.reuse, RZ ;  /* 0x0000000b28267210 */ /* 0x081fe20007f1e0ff */
[----:B------:R-:W3:Y:S04]  /*a2a0*/  LDG.E.64.CONSTANT R34, desc[UR12][R24.64+0x8] ;  /* 0x0000080c18227981 */ /* 0x000ee8000c1e9b00 */
[----:B------:R-:W3:Y:S01]  /*a2b0*/  LDG.E.64.CONSTANT R36, desc[UR12][R40.64] ;  /* 0x0000000c28247981 */ /* 0x000ee2000c1e9b00 */
[----:B------:R-:W-:Y:S01]  /*a2c0*/  IMAD.X R39, R41, 0x1, R42, P0 ;  /* 0x0000000129277824 */ /* 0x000fe200000e062a */
[----:B------:R-:W-:-:S04]  /*a2d0*/  IADD3 R46, P0, PT, R38, R11, RZ ;  /* 0x0000000b262e7210 */ /* 0x000fc80007f1e0ff */
[----:B------:R-:W-:Y:S02]  /*a2e0*/  IADD3.X R47, PT, PT, R39, R42, RZ, P0, !PT ;  /* 0x0000002a272f7210 */ /* 0x000fe400007fe4ff */
[----:B------:R-:W5:Y:S04]  /*a2f0*/  LDG.E.64.CONSTANT R38, desc[UR12][R38.64] ;  /* 0x0000000c26267981 */ /* 0x000f68000c1e9b00 */
[----:B------:R0:W5:Y:S04]  /*a300*/  LDG.E.64.CONSTANT R40, desc[UR12][R24.64+0x10] ;  /* 0x0000100c18287981 */ /* 0x000168000c1e9b00 */
[----:B------:R-:W5:Y:S01]  /*a310*/  LDG.E.64.CONSTANT R46, desc[UR12][R46.64] ;  /* 0x0000000c2e2e7981 */ /* 0x000f62000c1e9b00 */
        /* <DEDUP_REMOVED lines=9> */
[----:B----4-:R-:W-:-:S04]  /*a3b0*/  IMAD R29, R29, R6, RZ ;  /* 0x000000061d1d7224 */ /* 0x010fc800078e02ff */
[-C--:B------:R-:W-:Y:S02]  /*a3c0*/  IMAD R29, R7, R28.reuse, R29 ;  /* 0x0000001c071d7224 */ /* 0x080fe400078e021d */
[----:B------:R-:W-:-:S05]  /*a3d0*/  IMAD.WIDE.U32 R6, R6, R28, R50 ;  /* 0x0000001c06067225 */ /* 0x000fca00078e0032 */
[----:B------:R-:W-:Y:S01]  /*a3e0*/  IADD3 R7, PT, PT, R7, R29, RZ ;  /* 0x0000001d07077210 */ /* 0x000fe20007ffe0ff */
[----:B--2---:R-:W-:Y:S02]  /*a3f0*/  IMAD R29, R33, R30, RZ ;  /* 0x0000001e211d7224 */ /* 0x004fe400078e02ff */
[----:B------:R-:W-:-:S04]  /*a400*/  IMAD.WIDE.U32 R6, R30, R32, R6 ;  /* 0x000000201e067225 */ /* 0x000fc800078e0006 */
[----:B------:R-:W-:-:S04]  /*a410*/  IMAD R29, R31, R32, R29 ;  /* 0x000000201f1d7224 */ /* 0x000fc800078e021d */
[----:B------:R-:W-:Y:S02]  /*a420*/  IMAD.IADD R7, R7, 0x1, R29 ;  /* 0x0000000107077824 */ /* 0x000fe400078e021d */
[----:B---3--:R-:W-:Y:S02]  /*a430*/  IMAD R29, R37, R34, RZ ;  /* 0x00000022251d7224 */ /* 0x008fe400078e02ff */
[----:B------:R-:W-:-:S04]  /*a440*/  IMAD.WIDE.U32 R6, R34, R36, R6 ;  /* 0x0000002422067225 */ /* 0x000fc800078e0006 */
[----:B------:R-:W-:-:S05]  /*a450*/  IMAD R29, R35, R36, R29 ;  /* 0x00000024231d7224 */ /* 0x000fca00078e021d */
[----:B------:R-:W-:Y:S01]  /*a460*/  IADD3 R7, PT, PT, R7, R29, RZ ;  /* 0x0000001d07077210 */ /* 0x000fe20007ffe0ff */
[----:B-----5:R-:W-:-:S04]  /*a470*/  IMAD R29, R39, R40, RZ ;  /* 0x00000028271d7224 */ /* 0x020fc800078e02ff */
        /* <DEDUP_REMOVED lines=9> */
.L_x_744:
        /* <DEDUP_REMOVED lines=18> */
[----:B------:R-:W-:Y:S02]  /*a630*/  IADD3 R17, PT, PT, R25, R17, RZ ;  /* 0x0000001119117210 */ /* 0x000fe40007ffe0ff */
[C---:B-1----:R-:W-:Y:S01]  /*a640*/  LEA R40, P0, R24.reuse, UR20, 0x3 ;  /* 0x0000001418287c11 */ /* 0x042fe2000f8018ff */
[----:B------:R-:W2:Y:S03]  /*a650*/  LDG.E.64.CONSTANT R30, desc[UR12][R38.64] ;  /* 0x0000000c261e7981 */ /* 0x000ea6000c1e9b00 */
[----:B------:R-:W-:Y:S01]  /*a660*/  LEA.HI.X R41, R24, UR21, R17, 0x3, P0 ;  /* 0x0000001518297c11 */ /* 0x000fe200080f1c11 */
[----:B------:R-:W-:Y:S01]  /*a670*/  IMAD.IADD R17, R35, 0x1, R29 ;  /* 0x0000000123117824 */ /* 0x000fe200078e021d */
[----:B------:R-:W-:Y:S01]  /*a680*/  IADD3 R50, P0, PT, R40, R34, RZ ;  /* 0x0000002228327210 */ /* 0x000fe20007f1e0ff */
[----:B------:R-:W3:Y:S04]  /*a690*/  LDG.E.64.CONSTANT R24, desc[UR12][R38.64+0x8] ;  /* 0x0000080c26187981 */ /* 0x000ee8000c1e9b00 */
[----:B------:R-:W2:Y:S01]  /*a6a0*/  LDG.E.64.CONSTANT R32, desc[UR12][R40.64] ;  /* 0x0000000c28207981 */ /* 0x000ea2000c1e9b00 */
[----:B------:R-:W-:-:S02]  /*a6b0*/  IADD3.X R51, PT, PT, R41, R17, RZ, P0, !PT ;  /* 0x0000001129337210 */ /* 0x000fc400007fe4ff */
[----:B------:R-:W-:-:S03]  /*a6c0*/  IADD3 R48, P0, PT, R50, R34, RZ ;  /* 0x0000002232307210 */ /* 0x000fc60007f1e0ff */
[----:B------:R-:W3:Y:S01]  /*a6d0*/  LDG.E.64.CONSTANT R28, desc[UR12][R50.64] ;  /* 0x0000000c321c7981 */ /* 0x000ee2000c1e9b00 */
[-C--:B------:R-:W-:Y:S02]  /*a6e0*/  IADD3.X R49, PT, PT, R51, R17.reuse, RZ, P0, !PT ;  /* 0x0000001133317210 */ /* 0x080fe400007fe4ff */
[----:B------:R-:W-:Y:S01]  /*a6f0*/  IADD3 R46, P0, PT, R48, R34, RZ ;  /* 0x00000022302e7210 */ /* 0x000fe20007f1e0ff */
[----:B------:R-:W4:Y:S04]  /*a700*/  LDG.E.64.CONSTANT R40, desc[UR12][R38.64+0x18] ;  /* 0x0000180c26287981 */ /* 0x000f28000c1e9b00 */
[----:B------:R-:W5:Y:S01]  /*a710*/  LDG.E.64.CONSTANT R34, desc[UR12][R38.64+0x10] ;  /* 0x0000100c26227981 */ /* 0x000f62000c1e9b00 */
[----:B------:R-:W-:-:S03]  /*a720*/  IADD3.X R47, PT, PT, R49, R17, RZ, P0, !PT ;  /* 0x00000011312f7210 */ /* 0x000fc600007fe4ff */
[----:B------:R-:W5:Y:S04]  /*a730*/  LDG.E.64.CONSTANT R36, desc[UR12][R48.64] ;  /* 0x0000000c30247981 */ /* 0x000f68000c1e9b00 */
[----:B------:R-:W4:Y:S01]  /*a740*/  LDG.E.64.CONSTANT R46, desc[UR12][R46.64] ;  /* 0x0000000c2e2e7981 */ /* 0x000f22000c1e9b00 */
[----:B------:R-:W-:Y:S01]  /*a750*/  IMAD.MOV.U32 R6, RZ, RZ, R7 ;  /* 0x000000ffff067224 */ /* 0x000fe200078e0007 */
[----:B------:R-:W-:Y:S01]  /*a760*/  MOV R7, R8 ;  /* 0x0000000800077202 */ /* 0x000fe20000000f00 */
[----:B------:R-:W-:-:S04]  /*a770*/  UIADD3 UR4, UP3, UPT, UR4, 0x4, URZ ;  /* 0x0000000404047890 */ /* 0x000fc8000ff7e0ff */
[----:B------:R-:W-:Y:S01]  /*a780*/  UIADD3.X UR5, UPT, UPT, URZ, UR5, URZ, UP3, !UPT ;  /* 0x00000005ff057290 */ /* 0x000fe20009ffe4ff */
[----:B--2---:R-:W-:Y:S02]  /*a790*/  IMAD R17, R33, R30, RZ ;  /* 0x0000001e21117224 */ /* 0x004fe400078e02ff */
[----:B------:R-:W-:-:S04]  /*a7a0*/  IMAD.WIDE.U32 R6, R30, R32, R6 ;  /* 0x000000201e067225 */ /* 0x000fc800078e0006 */
[----:B------:R-:W-:-:S05]  /*a7b0*/  IMAD R17, R31, R32, R17 ;  /* 0x000000201f117224 */ /* 0x000fca00078e0211 */
[----:B------:R-:W-:Y:S01]  /*a7c0*/  IADD3 R7, PT, PT, R7, R17, RZ ;  /* 0x0000001107077210 */ /* 0x000fe20007ffe0ff */
[----:B---3--:R-:W-:-:S04]  /*a7d0*/  IMAD R17, R29, R24, RZ ;  /* 0x000000181d117224 */ /* 0x008fc800078e02ff */
[-C--:B------:R-:W-:Y:S02]  /*a7e0*/  IMAD R17, R25, R28.reuse, R17 ;  /* 0x0000001c19117224 */ /* 0x080fe400078e0211 */
[----:B------:R-:W-:-:S04]  /*a7f0*/  IMAD.WIDE.U32 R24, R24, R28, R6 ;  /* 0x0000001c18187225 */ /* 0x000fc800078e0006 */
[----:B-----5:R-:W-:Y:S01]  /*a800*/  IMAD R7, R37, R34, RZ ;  /* 0x0000002225077224 */ /* 0x020fe200078e02ff */
[----:B------:R-:W-:-:S03]  /*a810*/  IADD3 R25, PT, PT, R25, R17, RZ ;  /* 0x0000001119197210 */ /* 0x000fc60007ffe0ff */
[-C--:B------:R-:W-:Y:S02]  /*a820*/  IMAD R7, R35, R36.reuse, R7 ;  /* 0x0000002423077224 */ /* 0x080fe400078e0207 */
[----:B------:R-:W-:-:S04]  /*a830*/  IMAD.WIDE.U32 R34, R34, R36, R24 ;  /* 0x0000002422227225 */ /* 0x000fc800078e0018 */
[----:B----4-:R-:W-:Y:S02]  /*a840*/  IMAD R17, R47, R40, RZ ;  /* 0x000000282f117224 */ /* 0x010fe400078e02ff */
[----:B------:R-:W-:Y:S02]  /*a850*/  IMAD.IADD R35, R35, 0x1, R7 ;  /* 0x0000000123237824 */ /* 0x000fe400078e0207 */
[-C--:B------:R-:W-:Y:S02]  /*a860*/  IMAD R17, R41, R46.reuse, R17 ;  /* 0x0000002e29117224 */ /* 0x080fe400078e0211 */
[----:B------:R-:W-:-:S05]  /*a870*/  IMAD.WIDE.U32 R40, R40, R46, R34 ;  /* 0x0000002e28287225 */ /* 0x000fca00078e0022 */
[----:B------:R-:W-:Y:S02]  /*a880*/  IADD3 R8, PT, PT, R41, R17, RZ ;  /* 0x0000001129087210 */ /* 0x000fe40007ffe0ff */
[----:B------:R-:W-:-:S07]  /*a890*/  MOV R7, R40 ;  /* 0x0000002800077202 */ /* 0x000fce0000000f00 */
.L_x_747:
        /* <DEDUP_REMOVED lines=39> */
.L_x_748:
        /* <DEDUP_REMOVED lines=22> */
.L_x_746:
[----:B------:R-:W-:Y:S02]  /*ac70*/  IMAD R5, R27, UR14, RZ ;  /* 0x0000000e1b057c24 */ /* 0x000fe4000f8e02ff */
[----:B------:R-:W-:Y:S02]  /*ac80*/  HFMA2 R17, -RZ, RZ, 0, 0 ;  /* 0x00000000ff117431 */ /* 0x000fe400000001ff */
[C---:B------:R-:W-:Y:S01]  /*ac90*/  IMAD.WIDE.U32 R2, R26.reuse, UR14, RZ ;  /* 0x0000000e1a027c25 */ /* 0x040fe2000f8e00ff */
[----:B------:R-:W-:Y:S01]  /*aca0*/  MOV R42, RZ ;  /* 0x000000ff002a7202 */ /* 0x000fe20000000f00 */
[----:B------:R-:W-:Y:S01]  /*acb0*/  UMOV UR4, URZ ;  /* 0x000000ff00047c82 */ /* 0x000fe20008000000 */
[----:B------:R-:W-:Y:S01]  /*acc0*/  UMOV UR5, URZ ;  /* 0x000000ff00057c82 */ /* 0x000fe20008000000 */
[----:B------:R-:W-:-:S05]  /*acd0*/  IMAD R5, R26, UR15, R5 ;  /* 0x0000000f1a057c24 */ /* 0x000fca000f8e0205 */
[----:B------:R-:W-:Y:S01]  /*ace0*/  IADD3 R5, PT, PT, R3, R5, RZ ;  /* 0x0000000503057210 */ /* 0x000fe20007ffe0ff */
[----:B------:R-:W-:Y:S06]  /*acf0*/  BRA.U !UP0, `(.L_x_749) ;  /* 0x0000000508747547 */ /* 0x000fec000b800000 */
[----:B------:R-:W1:Y:S01]  /*ad00*/  LDCU.64 UR4, c[0x0][0x388] ;  /* 0x00007100ff0477ac */ /* 0x000e620008000a00 */
[----:B0-----:R-:W0:Y:S01]  /*ad10*/  LDC.64 R10, c[0x0][0x3a8] ;  /* 0x0000ea00ff0a7b82 */ /* 0x001e220000000a00 */
[----:B------:R-:W-:Y:S01]  /*ad20*/  IMAD.MOV.U32 R17, RZ, RZ, RZ ;  /* 0x000000ffff117224 */ /* 0x000fe200078e00ff */
[----:B------:R-:W-:Y:S01]  /*ad30*/  MOV R42, RZ ;  /* 0x000000ff002a7202 */ /* 0x000fe20000000f00 */
[----:B------:R-:W-:-:S04]  /*ad40*/  UIADD3 UR10, UP2, UPT, UR6, 0x20, URZ ;  /* 0x00000020060a7890 */ /* 0x000fc8000ff5e0ff */
[----:B------:R-:W-:Y:S02]  /*ad50*/  UIADD3.X UR11, UPT, UPT, URZ, UR7, URZ, UP2, !UPT ;  /* 0x00000007ff0b7290 */ /* 0x000fe400097fe4ff */
[----:B------:R-:W-:-:S04]  /*ad60*/  MOV R24, UR10 ;  /* 0x0000000a00187c02 */ /* 0x000fc80008000f00 */
[----:B------:R-:W-:Y:S01]  /*ad70*/  IMAD.U32 R25, RZ, RZ, UR11 ;  /* 0x0000000bff197e24 */ /* 0x000fe2000f8e00ff */
[----:B-1----:R-:W-:Y:S01]  /*ad80*/  LEA R6, P0, R2, UR4, 0x3 ;  /* 0x0000000402067c11 */ /* 0x002fe2000f8018ff */
[----:B------:R-:W-:-:S03]  /*ad90*/  ULOP3.LUT UR4, UR8, 0xfffffff8, URZ, 0xc0, !UPT ;  /* 0xfffffff808047892 */ /* 0x000fc6000f8ec0ff */
[----:B------:R-:W-:Y:S01]  /*ada0*/  LEA.HI.X R0, R2, UR5, R5, 0x3, P0 ;  /* 0x0000000502007c11 */ /* 0x000fe200080f1c05 */
[----:B------:R-:W-:Y:S01]  /*adb0*/  ULOP3.LUT UR5, UR9, 0x7fffffff, URZ, 0xc0, !UPT ;  /* 0x7fffffff09057892 */ /* 0x000fe2000f8ec0ff */
[C-C-:B0-----:R-:W-:Y:S02]  /*adc0*/  SHF.L.U64.HI R44, R10.reuse, 0x3, R11.reuse ;  /* 0x000000030a2c7819 */ /* 0x141fe4000001020b */
[----:B------:R-:W-:Y:S01]  /*add0*/  UMOV UR10, UR4 ;  /* 0x00000004000a7c82 */ /* 0x000fe20008000000 */
[C---:B------:R-:W-:Y:S02]  /*ade0*/  SHF.L.U64.HI R52, R10.reuse, 0x6, R11 ;  /* 0x000000060a347819 */ /* 0x040fe4000001020b */
[----:B------:R-:W-:Y:S01]  /*adf0*/  SHF.L.U32 R11, R10, 0x3, RZ ;  /* 0x000000030a0b7819 */ /* 0x000fe200000006ff */
[----:B------:R-:W-:-:S06]  /*ae00*/  UMOV UR11, UR5 ;  /* 0x00000005000b7c82 */ /* 0x000fcc0008000000 */
.L_x_750:
        /* <DEDUP_REMOVED lines=13> */
[----:B------:R-:W5:Y:S04]  /*aee0*/  LDG.E.64.CONSTANT R46, desc[UR12][R24.64+0x18] ;  /* 0x0000180c182e7981 */ /* 0x000f68000c1e9b00 */
        /* <DEDUP_REMOVED lines=62> */
.L_x_749:
[----:B------:R-:W-:Y:S05]  /*b2d0*/  BRA.U !UP1, `(.L_x_751) ;  /* 0x0000000509d47547 */ /* 0x000fea000b800000 */
[----:B0-----:R-:W0:Y:S01]  /*b2e0*/  LDC.64 R10, c[0x0][0x3a8] ;  /* 0x0000ea00ff0a7b82 */ /* 0x001e220000000a00 */
        /* <DEDUP_REMOVED lines=20> */
[----:B------:R-:W-:Y:S01]  /*b430*/  LEA.HI.X R47, R24, UR21, R25, 0x3, P0 ;  /* 0x00000015182f7c11 */ /* 0x000fe200080f1c19 */
[----:B------:R-:W3:Y:S01]  /*b440*/  LDG.E.64.CONSTANT R28, desc[UR12][R38.64+0x8] ;  /* 0x0000080c261c7981 */ /* 0x000ee2000c1e9b00 */
[----:B------:R-:W-:-:S03]  /*b450*/  IADD3 R48, P0, PT, R46, R36, RZ ;  /* 0x000000242e307210 */ /* 0x000fc60007f1e0ff */
[----:B------:R-:W2:Y:S01]  /*b460*/  LDG.E.64.CONSTANT R34, desc[UR12][R46.64] ;  /* 0x0000000c2e227981 */ /* 0x000ea2000c1e9b00 */
[-C--:B------:R-:W-:Y:S02]  /*b470*/  IADD3.X R49, PT, PT, R47, R37.reuse, RZ, P0, !PT ;  /* 0x000000252f317210 */ /* 0x080fe400007fe4ff */
[-C--:B------:R-:W-:Y:S01]  /*b480*/  IADD3 R40, P0, PT, R48, R36.reuse, RZ ;  /* 0x0000002430287210 */ /* 0x080fe20007f1e0ff */
[----:B------:R-:W4:Y:S04]  /*b490*/  LDG.E.64.CONSTANT R24, desc[UR12][R38.64+0x10] ;  /* 0x0000100c26187981 */ /* 0x000f28000c1e9b00 */
[----:B------:R0:W3:Y:S01]  /*b4a0*/  LDG.E.64.CONSTANT R30, desc[UR12][R48.64] ;  /* 0x0000000c301e7981 */ /* 0x0000e2000c1e9b00 */
[-C--:B------:R-:W-:Y:S02]  /*b4b0*/  IADD3.X R41, PT, PT, R49, R37.reuse, RZ, P0, !PT ;  /* 0x0000002531297210 */ /* 0x080fe400007fe4ff */
[----:B------:R-:W-:Y:S01]  /*b4c0*/  IADD3 R36, P0, PT, R40, R36, RZ ;  /* 0x0000002428247210 */ /* 0x000fe20007f1e0ff */
[----:B------:R-:W5:Y:S04]  /*b4d0*/  LDG.E.64.CONSTANT R46, desc[UR12][R38.64+0x18] ;  /* 0x0000180c262e7981 */ /* 0x000f68000c1e9b00 */
[----:B------:R-:W4:Y:S01]  /*b4e0*/  LDG.E.64.CONSTANT R26, desc[UR12][R40.64] ;  /* 0x0000000c281a7981 */ /* 0x000f22000c1e9b00 */
[----:B------:R-:W-:-:S06]  /*b4f0*/  IADD3.X R37, PT, PT, R41, R37, RZ, P0, !PT ;  /* 0x0000002529257210 */ /* 0x000fcc00007fe4ff */
[----:B------:R-:W5:Y:S01]  /*b500*/  LDG.E.64.CONSTANT R36, desc[UR12][R36.64] ;  /* 0x0000000c24247981 */ /* 0x000f62000c1e9b00 */
[----:B0-----:R-:W-:Y:S01]  /*b510*/  MOV R49, R42 ;  /* 0x0000002a00317202 */ /* 0x001fe20000000f00 */
        /* <DEDUP_REMOVED lines=20> */
.L_x_752:
        /* <DEDUP_REMOVED lines=22> */
[----:B------:R0:W3:Y:S04]  /*b7c0*/  LDG.E.64.CONSTANT R24, desc[UR12][R32.64+0x8] ;  /* 0x0000080c20187981 */ /* 0x0000e8000c1e9b00 */
[----:B------:R-:W2:Y:S01]  /*b7d0*/  LDG.E.64.CONSTANT R30, desc[UR12][R34.64] ;  /* 0x0000000c221e7981 */ /* 0x000ea2000c1e9b00 */
[----:B------:R-:W-:-:S06]  /*b7e0*/  LEA.HI.X R27, R10, R35, R11, 0x3, P0 ;  /* 0x000000230a1b7211 */ /* 0x000fcc00000f1c0b */
[----:B------:R-:W3:Y:S01]  /*b7f0*/  LDG.E.64.CONSTANT R26, desc[UR12][R26.64] ;  /* 0x0000000c1a1a7981 */ /* 0x000ee2000c1e9b00 */
        /* <DEDUP_REMOVED lines=12> */
[----:B------:R-:W-:-:S07]  /*b8c0*/  IMAD.MOV.U32 R17, RZ, RZ, R24 ;  /* 0x000000ffff117224 */ /* 0x000fce00078e0018 */
.L_x_753:
        /* <DEDUP_REMOVED lines=22> */
.L_x_751:
[----:B------:R-:W-:Y:S01]  /*ba30*/  IMAD R3, R21, UR14, RZ ;  /* 0x0000000e15037c24 */ /* 0x000fe2000f8e02ff */
[----:B------:R-:W-:Y:S01]  /*ba40*/  MOV R4, RZ ;  /* 0x000000ff00047202 */ /* 0x000fe20000000f00 */
[C---:B0-----:R-:W-:Y:S01]  /*ba50*/  IMAD.WIDE.U32 R10, R20.reuse, UR14, RZ ;  /* 0x0000000e140a7c25 */ /* 0x041fe2000f8e00ff */
[----:B------:R-:W-:Y:S01]  /*ba60*/  UMOV UR4, URZ ;  /* 0x000000ff00047c82 */ /* 0x000fe20008000000 */
[----:B------:R-:W-:Y:S02]  /*ba70*/  UMOV UR5, URZ ;  /* 0x000000ff00057c82 */ /* 0x000fe40008000000 */
[----:B------:R-:W-:Y:S02]  /*ba80*/  IMAD R21, R20, UR15, R3 ;  /* 0x0000000f14157c24 */ /* 0x000fe4000f8e0203 */
[----:B------:R-:W-:-:S03]  /*ba90*/  HFMA2 R3, -RZ, RZ, 0, 0 ;  /* 0x00000000ff037431 */ /* 0x000fc600000001ff */
        /* <DEDUP_REMOVED lines=19> */
.L_x_755:
        /* <DEDUP_REMOVED lines=11> */
[----:B------:R-:W5:Y:S04]  /*bc80*/  LDG.E.64.CONSTANT R40, desc[UR12][R38.64] ;  /* 0x0000000c26287981 */ /* 0x000f68000c1e9b00 */
[----:B------:R-:W5:Y:S01]  /*bc90*/  LDG.E.64.CONSTANT R28, desc[UR12][R26.64+-0x10] ;  /* 0xfffff00c1a1c7981 */ /* 0x000f62000c1e9b00 */
[----:B------:R-:W-:Y:S02]  /*bca0*/  IADD3 R2, P0, PT, R38, R25, RZ ;  /* 0x0000001926027210 */ /* 0x000fe40007f1e0ff */
[----:B------:R-:W-:Y:S02]  /*bcb0*/  MOV R5, R4 ;  /* 0x0000000400057202 */ /* 0x000fe40000000f00 */
[----:B------:R-:W-:Y:S02]  /*bcc0*/  MOV R4, R3 ;  /* 0x0000000300047202 */ /* 0x000fe40000000f00 */
[----:B------:R-:W-:-:S02]  /*bcd0*/  IADD3.X R3, PT, PT, R39, R44, RZ, P0, !PT ;  /* 0x0000002c27037210 */ /* 0x000fc400007fe4ff */
[----:B------:R-:W4:Y:S04]  /*bce0*/  LDG.E.64.CONSTANT R38, desc[UR12][R26.64+0x18] ;  /* 0x0000180c1a267981 */ /* 0x000f28000c1e9b00 */
[----:B------:R-:W4:Y:S01]  /*bcf0*/  LDG.E.64.CONSTANT R46, desc[UR12][R2.64] ;  /* 0x0000000c022e7981 */ /* 0x000f22000c1e9b00 */
[----:B--2---:R-:W-:Y:S02]  /*bd00*/  IMAD R33, R33, R36, RZ ;  /* 0x0000002421217224 */ /* 0x004fe400078e02ff */
[----:B------:R-:W-:-:S04]  /*bd10*/  IMAD.WIDE.U32 R4, R36, R32, R4 ;  /* 0x0000002024047225 */ /* 0x000fc800078e0004 */
[----:B------:R-:W-:Y:S01]  /*bd20*/  IMAD R33, R37, R32, R33 ;  /* 0x0000002025217224 */ /* 0x000fe200078e0221 */
[-C--:B------:R-:W-:Y:S01]  /*bd30*/  IADD3 R32, P0, PT, R2, R25.reuse, RZ ;  /* 0x0000001902207210 */ /* 0x080fe20007f1e0ff */
[----:B---3--:R-:W-:Y:S02]  /*bd40*/  IMAD R31, R31, R34, RZ ;  /* 0x000000221f1f7224 */ /* 0x008fe400078e02ff */
[----:B------:R-:W-:Y:S01]  /*bd50*/  IMAD.IADD R5, R5, 0x1, R33 ;  /* 0x0000000105057824 */ /* 0x000fe200078e0221 */
[----:B------:R-:W-:Y:S01]  /*bd60*/  IADD3.X R33, PT, PT, R3, R44, RZ, P0, !PT ;  /* 0x0000002c03217210 */ /* 0x000fe200007fe4ff */
[-C--:B------:R-:W-:Y:S01]  /*bd70*/  IMAD R35, R35, R30.reuse, R31 ;  /* 0x0000001e23237224 */ /* 0x080fe200078e021f */
[----:B------:R-:W2:Y:S01]  /*bd80*/  LDG.E.64.CONSTANT R2, desc[UR12][R26.64] ;  /* 0x0000000c1a027981 */ /* 0x000ea2000c1e9b00 */
[----:B------:R-:W-:Y:S01]  /*bd90*/  IMAD.WIDE.U32 R30, R34, R30, R4 ;  /* 0x0000001e221e7225 */ /* 0x000fe200078e0004 */
[----:B------:R-:W-:Y:S02]  /*bda0*/  IADD3 R34, P0, PT, R32, R25, RZ ;  /* 0x0000001920227210 */ /* 0x000fe40007f1e0ff */
[----:B------:R0:W2:Y:S01]  /*bdb0*/  LDG.E.64.CONSTANT R4, desc[UR12][R32.64] ;  /* 0x0000000c20047981 */ /* 0x0000a2000c1e9b00 */
[----:B-----5:R-:W-:Y:S01]  /*bdc0*/  IMAD R51, R41, R28, RZ ;  /* 0x0000001c29337224 */ /* 0x020fe200078e02ff */
[----:B------:R-:W-:-:S02]  /*bdd0*/  IADD3 R31, PT, PT, R31, R35, RZ ;  /* 0x000000231f1f7210 */ /* 0x000fc40007ffe0ff */
[----:B------:R-:W-:Y:S01]  /*bde0*/  IADD3.X R35, PT, PT, R33, R44, RZ, P0, !PT ;  /* 0x0000002c21237210 */ /* 0x000fe200007fe4ff */
[-C--:B------:R-:W-:Y:S02]  /*bdf0*/  IMAD R51, R29, R40.reuse, R51 ;  /* 0x000000281d337224 */ /* 0x080fe400078e0233 */
[----:B------:R-:W-:Y:S02]  /*be00*/  IMAD.WIDE.U32 R40, R28, R40, R30 ;  /* 0x000000281c287225 */ /* 0x000fe400078e001e */
[----:B------:R-:W3:Y:S01]  /*be10*/  LDG.E.64.CONSTANT R28, desc[UR12][R26.64+0x8] ;  /* 0x0000080c1a1c7981 */ /* 0x000ee2000c1e9b00 */
[----:B0-----:R-:W-:-:S03]  /*be20*/  IADD3 R32, P0, PT, R34, R25, RZ ;  /* 0x0000001922207210 */ /* 0x001fc60007f1e0ff */
[----:B------:R-:W3:Y:S02]  /*be30*/  LDG.E.64.CONSTANT R30, desc[UR12][R34.64] ;  /* 0x0000000c221e7981 */ /* 0x000ee4000c1e9b00 */
[----:B------:R-:W-:Y:S01]  /*be40*/  IMAD.X R33, R35, 0x1, R44, P0 ;  /* 0x0000000123217824 */ /* 0x000fe200000e062c */
[----:B------:R-:W-:-:S04]  /*be50*/  IADD3 R36, P0, PT, R32, R25, RZ ;  /* 0x0000001920247210 */ /* 0x000fc80007f1e0ff */
[----:B------:R-:W-:Y:S02]  /*be60*/  IADD3.X R37, PT, PT, R33, R44, RZ, P0, !PT ;  /* 0x0000002c21257210 */ /* 0x000fe400007fe4ff */
[----:B------:R-:W5:Y:S04]  /*be70*/  LDG.E.64.CONSTANT R32, desc[UR12][R32.64] ;  /* 0x0000000c20207981 */ /* 0x000f68000c1e9b00 */
[----:B------:R0:W5:Y:S04]  /*be80*/  LDG.E.64.CONSTANT R34, desc[UR12][R26.64+0x10] ;  /* 0x0000100c1a227981 */ /* 0x000168000c1e9b00 */
[----:B------:R-:W5:Y:S01]  /*be90*/  LDG.E.64.CONSTANT R36, desc[UR12][R36.64] ;  /* 0x0000000c24247981 */ /* 0x000f62000c1e9b00 */
[----:B------:R-:W-:Y:S01]  /*bea0*/  IADD3 R41, PT, PT, R41, R51, RZ ;  /* 0x0000003329297210 */ /* 0x000fe20007ffe0ff */
[----:B----4-:R-:W-:-:S04]  /*beb0*/  IMAD R47, R47, R48, RZ ;  /* 0x000000302f2f7224 */ /* 0x010fc800078e02ff */
[-C--:B------:R-:W-:Y:S02]  /*bec0*/  IMAD R47, R49, R46.reuse, R47 ;  /* 0x0000002e312f7224 */ /* 0x080fe400078e022f */
[----:B------:R-:W-:-:S05]  /*bed0*/  IMAD.WIDE.U32 R40, R48, R46, R40 ;  /* 0x0000002e30287225 */ /* 0x000fca00078e0028 */
        /* <DEDUP_REMOVED lines=11> */
[----:B------:R-:W-:-:S04]  /*bf90*/  IMAD.WIDE.U32 R2, R2, R4, R40 ;  /* 0x0000000402027225 */ /* 0x000fc800078e0028 */
[----:B------:R-:W-:Y:S02]  /*bfa0*/  IMAD.IADD R3, R3, 0x1, R5 ;  /* 0x0000000103037824 */ /* 0x000fe400078e0205 */
[----:B---3--:R-:W-:Y:S02]  /*bfb0*/  IMAD R5, R31, R28, RZ ;  /* 0x0000001c1f057224 */ /* 0x008fe400078e02ff */
[----:B------:R-:W-:-:S04]  /*bfc0*/  IMAD.WIDE.U32 R2, R28, R30, R2 ;  /* 0x0000001e1c027225 */ /* 0x000fc800078e0002 */
[----:B------:R-:W-:-:S05]  /*bfd0*/  IMAD R5, R29, R30, R5 ;  /* 0x0000001e1d057224 */ /* 0x000fca00078e0205 */
[----:B------:R-:W-:Y:S01]  /*bfe0*/  IADD3 R3, PT, PT, R3, R5, RZ ;  /* 0x0000000503037210 */ /* 0x000fe20007ffe0ff */
[----:B-----5:R-:W-:Y:S02]  /*bff0*/  IMAD R5, R33, R34, RZ ;  /* 0x0000002221057224 */ /* 0x020fe400078e02ff */
        /* <DEDUP_REMOVED lines=9> */
.L_x_754:
        /* <DEDUP_REMOVED lines=23> */
[----:B------:R-:W3:Y:S01]  /*c200*/  LDG.E.64.CONSTANT R26, desc[UR12][R46.64] ;  /* 0x0000000c2e1a7981 */ /* 0x000ee2000c1e9b00 */
[----:B------:R-:W-:-:S03]  /*c210*/  IADD3 R50, P0, PT, R48, R36, RZ ;  /* 0x0000002430327210 */ /* 0x000fc60007f1e0ff */
[----:B------:R-:W3:Y:S01]  /*c220*/  LDG.E.64.CONSTANT R28, desc[UR12][R48.64] ;  /* 0x0000000c301c7981 */ /* 0x000ee2000c1e9b00 */
[-C--:B------:R-:W-:Y:S02]  /*c230*/  IADD3.X R51, PT, PT, R49, R5.reuse, RZ, P0, !PT ;  /* 0x0000000531337210 */ /* 0x080fe400007fe4ff */
[-C--:B------:R-:W-:Y:S01]  /*c240*/  IADD3 R34, P0, PT, R50, R36.reuse, RZ ;  /* 0x0000002432227210 */ /* 0x080fe20007f1e0ff */
[----:B------:R-:W4:Y:S04]  /*c250*/  LDG.E.64.CONSTANT R38, desc[UR12][R46.64+0x10] ;  /* 0x0000100c2e267981 */ /* 0x000f28000c1e9b00 */
[----:B------:R-:W2:Y:S01]  /*c260*/  LDG.E.64.CONSTANT R32, desc[UR12][R50.64] ;  /* 0x0000000c32207981 */ /* 0x000ea2000c1e9b00 */
[-C--:B------:R-:W-:Y:S02]  /*c270*/  IADD3.X R35, PT, PT, R51, R5.reuse, RZ, P0, !PT ;  /* 0x0000000533237210 */ /* 0x080fe400007fe4ff */
[----:B------:R-:W-:Y:S01]  /*c280*/  IADD3 R36, P0, PT, R34, R36, RZ ;  /* 0x0000002422247210 */ /* 0x000fe20007f1e0ff */
[----:B------:R-:W5:Y:S04]  /*c290*/  LDG.E.64.CONSTANT R48, desc[UR12][R46.64+0x18] ;  /* 0x0000180c2e307981 */ /* 0x000f68000c1e9b00 */
[----:B------:R-:W4:Y:S01]  /*c2a0*/  LDG.E.64.CONSTANT R40, desc[UR12][R34.64] ;  /* 0x0000000c22287981 */ /* 0x000f22000c1e9b00 */
[----:B------:R-:W-:-:S06]  /*c2b0*/  IADD3.X R37, PT, PT, R35, R5, RZ, P0, !PT ;  /* 0x0000000523257210 */ /* 0x000fcc00007fe4ff */
[----:B------:R-:W5:Y:S01]  /*c2c0*/  LDG.E.64.CONSTANT R36, desc[UR12][R36.64] ;  /* 0x0000000c24247981 */ /* 0x000f62000c1e9b00 */
[----:B------:R-:W-:Y:S01]  /*c2d0*/  IMAD.MOV.U32 R2, RZ, RZ, R3 ;  /* 0x000000ffff027224 */ /* 0x000fe200078e0003 */
        /* <DEDUP_REMOVED lines=20> */
.L_x_757:
        /* <DEDUP_REMOVED lines=23> */
[----:B------:R-:W3:Y:S01]  /*c590*/  LDG.E.64.CONSTANT R28, desc[UR12][R36.64] ;  /* 0x0000000c241c7981 */ /* 0x000ee2000c1e9b00 */
[----:B------:R-:W-:-:S06]  /*c5a0*/  LEA.HI.X R33, R24, R37, R25, 0x3, P0 ;  /* 0x0000002518217211 */ /* 0x000fcc00000f1c19 */
[----:B------:R-:W2:Y:S01]  /*c5b0*/  LDG.E.64.CONSTANT R32, desc[UR12][R32.64] ;  /* 0x0000000c20207981 */ /* 0x000ea2000c1e9b00 */
[----:B------:R-:W-:Y:S01]  /*c5c0*/  IMAD.MOV.U32 R5, RZ, RZ, R4 ;  /* 0x000000ffff057224 */ /* 0x000fe200078e0004 */
[----:B------:R-:W-:Y:S01]  /*c5d0*/  MOV R4, R3 ;  /* 0x0000000300047202 */ /* 0x000fe20000000f00 */
[----:B------:R-:W-:-:S04]  /*c5e0*/  UIADD3 UR4, UP3, UPT, UR4, 0x2, URZ ;  /* 0x0000000204047890 */ /* 0x000fc8000ff7e0ff */
[----:B------:R-:W-:Y:S01]  /*c5f0*/  UIADD3.X UR5, UPT, UPT, URZ, UR5, URZ, UP3, !UPT ;  /* 0x00000005ff057290 */ /* 0x000fe20009ffe4ff */
[----:B---3--:R-:W-:Y:S02]  /*c600*/  IMAD R29, R29, R26, RZ ;  /* 0x0000001a1d1d7224 */ /* 0x008fe400078e02ff */
[----:B------:R-:W-:-:S04]  /*c610*/  IMAD.WIDE.U32 R4, R26, R28, R4 ;  /* 0x0000001c1a047225 */ /* 0x000fc800078e0004 */
[----:B------:R-:W-:Y:S02]  /*c620*/  IMAD R29, R27, R28, R29 ;  /* 0x0000001c1b1d7224 */ /* 0x000fe400078e021d */
[----:B--2---:R-:W-:-:S03]  /*c630*/  IMAD R3, R33, R30, RZ ;  /* 0x0000001e21037224 */ /* 0x004fc600078e02ff */
[----:B------:R-:W-:Y:S01]  /*c640*/  IADD3 R5, PT, PT, R5, R29, RZ ;  /* 0x0000001d05057210 */ /* 0x000fe20007ffe0ff */
[-C--:B------:R-:W-:Y:S02]  /*c650*/  IMAD R3, R31, R32.reuse, R3 ;  /* 0x000000201f037224 */ /* 0x080fe400078e0203 */
[----:B------:R-:W-:-:S05]  /*c660*/  IMAD.WIDE.U32 R30, R30, R32, R4 ;  /* 0x000000201e1e7225 */ /* 0x000fca00078e0004 */
[----:B------:R-:W-:Y:S01]  /*c670*/  IADD3 R4, PT, PT, R31, R3, RZ ;  /* 0x000000031f047210 */ /* 0x000fe20007ffe0ff */
[----:B------:R-:W-:-:S07]  /*c680*/  IMAD.MOV.U32 R3, RZ, RZ, R30 ;  /* 0x000000ffff037224 */ /* 0x000fce00078e001e */
.L_x_758:
        /* <DEDUP_REMOVED lines=17> */
[----:B--2---:R-:W-:-:S04]  /*c7a0*/  IMAD R21, R21, R10, RZ ;  /* 0x0000000a15157224 */ /* 0x004fc800078e02ff */
[----:B------:R-:W-:-:S04]  /*c7b0*/  IMAD.WIDE.U32 R4, R10, R20, R4 ;  /* 0x000000140a047225 */ /* 0x000fc800078e0004 */
[----:B------:R-:W-:Y:S01]  /*c7c0*/  IMAD R21, R11, R20, R21 ;  /* 0x000000140b157224 */ /* 0x000fe200078e0215 */
[----:B------:R-:W-:-:S03]  /*c7d0*/  MOV R3, R4 ;  /* 0x0000000400037202 */ /* 0x000fc60000000f00 */
[----:B------:R-:W-:-:S07]  /*c7e0*/  IMAD.IADD R4, R5, 0x1, R21 ;  /* 0x0000000105047824 */ /* 0x000fce00078e0215 */
.L_x_756:
        /* <DEDUP_REMOVED lines=10> */
[----:B------:R-:W2:Y:S01]  /*c890*/  LDC.64 R22, c[0x0][0x3a8] ;  /* 0x0000ea00ff167b82 */ /* 0x000ea20000000a00 */
[----:B------:R-:W-:Y:S01]  /*c8a0*/  IMAD.MOV.U32 R48, RZ, RZ, RZ ;  /* 0x000000ffff307224 */ /* 0x000fe200078e00ff */
[----:B------:R-:W-:Y:S01]  /*c8b0*/  MOV R44, RZ ;  /* 0x000000ff002c7202 */ /* 0x000fe20000000f00 */
[----:B------:R-:W-:-:S04]  /*c8c0*/  UIADD3 UR10, UP2, UPT, UR6, 0x20, URZ ;  /* 0x00000020060a7890 */ /* 0x000fc8000ff5e0ff */
[----:B------:R-:W-:Y:S02]  /*c8d0*/  UIADD3.X UR11, UPT, UPT, URZ, UR7, URZ, UP2, !UPT ;  /* 0x00000007ff0b7290 */ /* 0x000fe400097fe4ff */
[----:B0-----:R-:W-:-:S04]  /*c8e0*/  MOV R24, UR10 ;  /* 0x0000000a00187c02 */ /* 0x001fc80008000f00 */
[----:B------:R-:W-:Y:S01]  /*c8f0*/  IMAD.U32 R25, RZ, RZ, UR11 ;  /* 0x0000000bff197e24 */ /* 0x000fe2000f8e00ff */
[----:B-1----:R-:W-:Y:S01]  /*c900*/  LEA R2, P0, R10, UR4, 0x3 ;  /* 0x000000040a027c11 */ /* 0x002fe2000f8018ff */
[----:B------:R-:W-:-:S03]  /*c910*/  ULOP3.LUT UR4, UR8, 0xfffffff8, URZ, 0xc0, !UPT ;  /* 0xfffffff808047892 */ /* 0x000fc6000f8ec0ff */
[----:B------:R-:W-:Y:S01]  /*c920*/  LEA.HI.X R0, R10, UR5, R21, 0x3, P0 ;  /* 0x000000050a007c11 */ /* 0x000fe200080f1c15 */
[----:B------:R-:W-:Y:S01]  /*c930*/  ULOP3.LUT UR5, UR9, 0x7fffffff, URZ, 0xc0, !UPT ;  /* 0x7fffffff09057892 */ /* 0x000fe2000f8ec0ff */
[C-C-:B--2---:R-:W-:Y:S02]  /*c940*/  SHF.L.U64.HI R5, R22.reuse, 0x3, R23.reuse ;  /* 0x0000000316057819 */ /* 0x144fe40000010217 */
[----:B------:R-:W-:Y:S01]  /*c950*/  UMOV UR10, UR4 ;  /* 0x00000004000a7c82 */ /* 0x000fe20008000000 */
[C---:B------:R-:W-:Y:S02]  /*c960*/  SHF.L.U64.HI R23, R22.reuse, 0x6, R23 ;  /* 0x0000000616177819 */ /* 0x040fe40000010217 */
[----:B------:R-:W-:Y:S01]  /*c970*/  SHF.L.U32 R6, R22, 0x3, RZ ;  /* 0x0000000316067819 */ /* 0x000fe200000006ff */
[----:B------:R-:W-:-:S06]  /*c980*/  UMOV UR11, UR5 ;  /* 0x00000005000b7c82 */ /* 0x000fcc0008000000 */
.L_x_760:
[----:B------:R-:W-:Y:S01]  /*c990*/  MOV R34, R2 ;  /* 0x0000000200227202 */ /* 0x000fe20000000f00 */
[----:B------:R-:W2:Y:S01]  /*c9a0*/  LDG.E.64.CONSTANT R38, desc[UR12][R24.64+-0x20] ;  /* 0xffffe00c18267981 */ /* 0x000ea2000c1e9b00 */
[----:B------:R-:W-:Y:S02]  /*c9b0*/  MOV R35, R0 ;  /* 0x0000000000237202 */ /* 0x000fe40000000f00 */
[----:B------:R-:W-:Y:S01]  /*c9c0*/  IADD3 R28, P0, PT, R2, R6, RZ ;  /* 0x00000006021c7210 */ /* 0x000fe20007f1e0ff */
[----:B------:R-:W3:Y:S04]  /*c9d0*/  LDG.E.64.CONSTANT R30, desc[UR12][R24.64+-0x18] ;  /* 0xffffe80c181e7981 */ /* 0x000ee8000c1e9b00 */
[----:B------:R0:W2:Y:S01]  /*c9e0*/  LDG.E.64.CONSTANT R36, desc[UR12][R34.64] ;  /* 0x0000000c22247981 */ /* 0x0000a2000c1e9b00 */
[----:B------:R-:W-:-:S02]  /*c9f0*/  IADD3.X R29, PT, PT, R0, R5, RZ, P0, !PT ;  /* 0x00000005001d7210 */ /* 0x000fc400007fe4ff */
[----:B------:R-:W-:Y:S01]  /*ca00*/  IADD3 R32, P0, PT, R28, R6, RZ ;  /* 0x000000061c207210 */ /* 0x000fe20007f1e0ff */
[----:B------:R-:W4:Y:S04]  /*ca10*/  LDG.E.64.CONSTANT R50, desc[UR12][R24.64+-0x8] ;  /* 0xfffff80c18327981 */ /* 0x000f28000c1e9b00 */
[----:B------:R-:W3:Y:S01]  /*ca20*/  LDG.E.64.CONSTANT R26, desc[UR12][R28.64] ;  /* 0x0000000c1c1a7981 */ /* 0x000ee2000c1e9b00 */
[----:B------:R-:W-:-:S03]  /*ca30*/  IMAD.X R33, R29, 0x1, R5, P0 ;  /* 0x000000011d217824 */ /* 0x000fc600000e0605 */
[----:B------:R-:W5:Y:S04]  /*ca40*/  LDG.E.64.CONSTANT R46, desc[UR12][R24.64] ;  /* 0x0000000c182e7981 */ /* 0x000f68000c1e9b00 */
[----:B------:R1:W4:Y:S04]  /*ca50*/  LDG.E.64.CONSTANT R40, desc[UR12][R32.64] ;  /* 0x0000000c20287981 */ /* 0x000328000c1e9b00 */
[----:B------:R-:W4:Y:S01]  /*ca60*/  LDG.E.64.CONSTANT R28, desc[UR12][R24.64+-0x10] ;  /* 0xfffff00c181c7981 */ /* 0x000f22000c1e9b00 */
[----:B0-----:R-:W-:Y:S02]  /*ca70*/  MOV R34, R48 ;  /* 0x0000003000227202 */ /* 0x001fe40000000f00 */
[----:B------:R-:W-:-:S02]  /*ca80*/  MOV R35, R44 ;  /* 0x0000002c00237202 */ /* 0x000fc40000000f00 */
[----:B-1----:R-:W-:-:S04]  /*ca90*/  IADD3 R32, P0, PT, R32, R6, RZ ;  /* 0x0000000620207210 */ /* 0x002fc80007f1e0ff */
[----:B------:R-:W-:-:S05]  /*caa0*/  IADD3.X R33, PT, PT, R33, R5, RZ, P0, !PT ;  /* 0x0000000521217210 */ /* 0x000fca00007fe4ff */
[----:B------:R0:W5:Y:S02]  /*cab0*/  LDG.E.64.CONSTANT R48, desc[UR12][R32.64] ;  /* 0x0000000c20307981 */ /* 0x000164000c1e9b00 */
[----:B0-----:R-:W-:-:S04]  /*cac0*/  IADD3 R32, P0, PT, R32, R6, RZ ;  /* 0x0000000620207210 */ /* 0x001fc80007f1e0ff */
[----:B------:R-:W-:Y:S01]  /*cad0*/  IADD3.X R33, PT, PT, R33, R5, RZ, P0, !PT ;  /* 0x0000000521217210 */ /* 0x000fe200007fe4ff */
[----:B--2---:R-:W-:Y:S02]  /*cae0*/  IMAD R37, R37, R38, RZ ;  /* 0x0000002625257224 */ /* 0x004fe400078e02ff */
[----:B------:R-:W-:-:S04]  /*caf0*/  IMAD.WIDE.U32 R34, R38, R36, R34 ;  /* 0x0000002426227225 */ /* 0x000fc800078e0022 */
[----:B------:R-:W-:Y:S02]  /*cb00*/  IMAD R37, R39, R36, R37 ;  /* 0x0000002427257224 */ /* 0x000fe400078e0225 */
[----:B---3--:R-:W-:Y:S01]  /*cb10*/  IMAD R27, R27, R30, RZ ;  /* 0x0000001e1b1b7224 */ /* 0x008fe200078e02ff */
[----:B------:R-:W2:Y:S01]  /*cb20*/  LDG.E.64.CONSTANT R38, desc[UR12][R24.64+0x18] ;  /* 0x0000180c18267981 */ /* 0x000ea2000c1e9b00 */
[----:B------:R-:W-:Y:S02]  /*cb30*/  IMAD.IADD R35, R35, 0x1, R37 ;  /* 0x0000000123237824 */ /* 0x000fe400078e0225 */
[-C--:B------:R-:W-:Y:S02]  /*cb40*/  IMAD R37, R31, R26.reuse, R27 ;  /* 0x0000001a1f257224 */ /* 0x080fe400078e021b */
[----:B------:R-:W-:Y:S01]  /*cb50*/  IMAD.WIDE.U32 R30, R30, R26, R34 ;  /* 0x0000001a1e1e7225 */ /* 0x000fe200078e0022 */
[----:B------:R-:W-:Y:S01]  /*cb60*/  IADD3 R34, P0, PT, R32, R6, RZ ;  /* 0x0000000620227210 */ /* 0x000fe20007f1e0ff */
[----:B------:R0:W3:Y:S03]  /*cb70*/  LDG.E.64.CONSTANT R26, desc[UR12][R32.64] ;  /* 0x0000000c201a7981 */ /* 0x0000e6000c1e9b00 */
        /* <DEDUP_REMOVED lines=11> */
[----:B------:R-:W2:Y:S04]  /*cc30*/  LDG.E.64.CONSTANT R32, desc[UR12][R32.64] ;  /* 0x0000000c20207981 */ /* 0x000ea8000c1e9b00 */
[----:B------:R0:W2:Y:S04]  /*cc40*/  LDG.E.64.CONSTANT R34, desc[UR12][R24.64+0x10] ;  /* 0x0000100c18227981 */ /* 0x0000a8000c1e9b00 */
[----:B------:R-:W2:Y:S01]  /*cc50*/  LDG.E.64.CONSTANT R36, desc[UR12][R36.64] ;  /* 0x0000000c24247981 */ /* 0x000ea2000c1e9b00 */
[----:B------:R-:W-:Y:S01]  /*cc60*/  IADD3 R41, PT, PT, R41, R44, RZ ;  /* 0x0000002c29297210 */ /* 0x000fe20007ffe0ff */
[----:B-----5:R-:W-:-:S04]  /*cc70*/  IMAD R49, R49, R50, RZ ;  /* 0x0000003231317224 */ /* 0x020fc800078e02ff */
        /* <DEDUP_REMOVED lines=11> */
[----:B---3--:R-:W-:-:S04]  /*cd30*/  IMAD R27, R27, R46, RZ ;  /* 0x0000002e1b1b7224 */ /* 0x008fc800078e02ff */
[-C--:B------:R-:W-:Y:S02]  /*cd40*/  IMAD R47, R47, R26.reuse, R27 ;  /* 0x0000001a2f2f7224 */ /* 0x080fe400078e021b */
[----:B------:R-:W-:-:S04]  /*cd50*/  IMAD.WIDE.U32 R26, R46, R26, R40 ;  /* 0x0000001a2e1a7225 */ /* 0x000fc800078e0028 */
[----:B------:R-:W-:Y:S02]  /*cd60*/  IMAD.IADD R27, R27, 0x1, R47 ;  /* 0x000000011b1b7824 */ /* 0x000fe400078e022f */
[----:B----4-:R-:W-:Y:S02]  /*cd70*/  IMAD R31, R31, R28, RZ ;  /* 0x0000001c1f1f7224 */ /* 0x010fe400078e02ff */
[----:B------:R-:W-:-:S04]  /*cd80*/  IMAD.WIDE.U32 R26, R28, R30, R26 ;  /* 0x0000001e1c1a7225 */ /* 0x000fc800078e001a */
[----:B------:R-:W-:-:S05]  /*cd90*/  IMAD R31, R29, R30, R31 ;  /* 0x0000001e1d1f7224 */ /* 0x000fca00078e021f */
[----:B------:R-:W-:Y:S01]  /*cda0*/  IADD3 R27, PT, PT, R27, R31, RZ ;  /* 0x0000001f1b1b7210 */ /* 0x000fe20007ffe0ff */
[----:B--2---:R-:W-:-:S04]  /*cdb0*/  IMAD R29, R33, R34, RZ ;  /* 0x00000022211d7224 */ /* 0x004fc800078e02ff */
[-C--:B------:R-:W-:Y:S02]  /*cdc0*/  IMAD R29, R35, R32.reuse, R29 ;  /* 0x00000020231d7224 */ /* 0x080fe400078e021d */
[----:B------:R-:W-:-:S04]  /*cdd0*/  IMAD.WIDE.U32 R26, R34, R32, R26 ;  /* 0x00000020221a7225 */ /* 0x000fc800078e001a */
[----:B------:R-:W-:Y:S01]  /*cde0*/  IMAD R31, R37, R38, RZ ;  /* 0x00000026251f7224 */ /* 0x000fe200078e02ff */
[----:B------:R-:W-:-:S03]  /*cdf0*/  IADD3 R27, PT, PT, R27, R29, RZ ;  /* 0x0000001d1b1b7210 */ /* 0x000fc60007ffe0ff */
[-C--:B------:R-:W-:Y:S02]  /*ce00*/  IMAD R31, R39, R36.reuse, R31 ;  /* 0x00000024271f7224 */ /* 0x080fe400078e021f */
[----:B------:R-:W-:-:S04]  /*ce10*/  IMAD.WIDE.U32 R48, R38, R36, R26 ;  /* 0x0000002426307225 */ /* 0x000fc800078e001a */
[----:B------:R-:W-:Y:S01]  /*ce20*/  IMAD.IADD R44, R49, 0x1, R31 ;  /* 0x00000001312c7824 */ /* 0x000fe200078e021f */
[----:B------:R-:W-:Y:S06]  /*ce30*/  BRA.U UP2, `(.L_x_760) ;  /* 0xfffffff902d47547 */ /* 0x000fec000b83ffff */
.L_x_759:
[----:B------:R-:W-:Y:S05]  /*ce40*/  BRA.U !UP1, `(.L_x_761) ;  /* 0x0000000509bc7547 */ /* 0x000fea000b800000 */
[----:B------:R-:W1:Y:S01]  /*ce50*/  LDC.64 R22, c[0x0][0x3a8] ;  /* 0x0000ea00ff167b82 */ /* 0x000e620000000a00 */
[----:B------:R-:W-:Y:S02]  /*ce60*/  UISETP.GE.U32.AND UP3, UPT, UR18, 0x4, UPT ;  /* 0x000000041200788c */ /* 0x000fe4000bf66070 */
[----:B------:R-:W-:Y:S02]  /*ce70*/  UISETP.NE.U32.AND UP2, UPT, UR19, URZ, UPT ;  /* 0x000000ff1300728c */ /* 0x000fe4000bf45070 */
[----:B------:R-:W-:Y:S02]  /*ce80*/  UISETP.GE.U32.AND.EX UP3, UPT, URZ, URZ, UPT, UP3 ;  /* 0x000000ffff00728c */ /* 0x000fe4000bf66130 */
[----:B------:R-:W-:-:S07]  /*ce90*/  UISETP.NE.AND.EX UP2, UPT, URZ, URZ, UPT, UP2 ;  /* 0x000000ffff00728c */ /* 0x000fce000bf45320 */
[----:B------:R-:W-:Y:S05]  /*cea0*/  BRA.U !UP3, `(.L_x_762) ;  /* 0x000000010bc07547 */ /* 0x000fea000b800000 */
[----:B------:R-:W2:Y:S01]  /*ceb0*/  LDCU.64 UR20, c[0x0][0x388] ;  /* 0x00007100ff1477ac */ /* 0x000ea20008000a00 */
[----:B------:R-:W-:Y:S01]  /*cec0*/  MOV R20, R10 ;  /* 0x0000000a00147202 */ /* 0x000fe20000000f00 */
[C---:B-1----:R-:W-:Y:S01]  /*ced0*/  IMAD R0, R22.reuse, UR5, RZ ;  /* 0x0000000516007c24 */ /* 0x042fe2000f8e02ff */
[----:B------:R-:W-:Y:S01]  /*cee0*/  SHF.L.U32 R27, R23, 0x3, RZ ;  /* 0x00000003171b7819 */ /* 0x000fe200000006ff */
[----:B------:R-:W-:Y:S01]  /*cef0*/  ULEA UR10, UP3, UR4, UR6, 0x3 ;  /* 0x00000006040a7291 */ /* 0x000fe2000f8618ff */
[----:B------:R-:W-:-:S03]  /*cf00*/  IMAD.WIDE.U32 R32, R22, 0x8, RZ ;  /* 0x0000000816207825 */ /* 0x000fc600078e00ff */
[----:B------:R-:W-:Y:S02]  /*cf10*/  ULEA.HI.X UR11, UR4, UR7, UR5, 0x3, UP3 ;  /* 0x00000007040b7291 */ /* 0x000fe400098f1c05 */
[----:B0-----:R-:W-:Y:S01]  /*cf20*/  IMAD.WIDE.U32 R24, R22, UR4, R20 ;  /* 0x0000000416187c25 */ /* 0x001fe2000f8e0014 */
[----:B------:R-:W-:-:S03]  /*cf30*/  MOV R40, UR10 ;  /* 0x0000000a00287c02 */ /* 0x000fc60008000f00 */
[----:B------:R-:W-:Y:S01]  /*cf40*/  IMAD R5, R23, UR4, R0 ;  /* 0x0000000417057c24 */ /* 0x000fe2000f8e0200 */
[----:B------:R-:W-:-:S03]  /*cf50*/  MOV R41, UR11 ;  /* 0x0000000b00297c02 */ /* 0x000fc60008000f00 */
[----:B------:R-:W-:Y:S01]  /*cf60*/  IMAD.IADD R5, R25, 0x1, R5 ;  /* 0x0000000119057824 */ /* 0x000fe200078e0205 */
[C---:B--2---:R-:W-:Y:S01]  /*cf70*/  LEA R46, P0, R24.reuse, UR20, 0x3 ;  /* 0x00000014182e7c11 */ /* 0x044fe2000f8018ff */
[----:B------:R-:W2:Y:S03]  /*cf80*/  LDG.E.64.CONSTANT R38, desc[UR12][R40.64] ;  /* 0x0000000c28267981 */ /* 0x000ea6000c1e9b00 */
[----:B------:R-:W-:Y:S01]  /*cf90*/  LEA.HI.X R47, R24, UR21, R5, 0x3, P0 ;  /* 0x00000015182f7c11 */ /* 0x000fe200080f1c05 */
[----:B------:R-:W3:Y:S01]  /*cfa0*/  LDG.E.64.CONSTANT R34, desc[UR12][R40.64+0x10] ;  /* 0x0000100c28227981 */ /* 0x000ee2000c1e9b00 */
[----:B------:R-:W-:Y:S02]  /*cfb0*/  IADD3 R5, PT, PT, R33, R27, RZ ;  /* 0x0000001b21057210 */ /* 0x000fe40007ffe0ff */
[-C--:B------:R-:W-:Y:S01]  /*cfc0*/  IADD3 R50, P0, PT, R46, R32.reuse, RZ ;  /* 0x000000202e327210 */ /* 0x080fe20007f1e0ff */
[----:B------:R-:W2:Y:S04]  /*cfd0*/  LDG.E.64.CONSTANT R24, desc[UR12][R46.64] ;  /* 0x0000000c2e187981 */ /* 0x000ea8000c1e9b00 */
[----:B------:R-:W-:Y:S01]  /*cfe0*/  IMAD.X R51, R47, 0x1, R5, P0 ;  /* 0x000000012f337824 */ /* 0x000fe200000e0605 */
[----:B------:R-:W4:Y:S01]  /*cff0*/  LDG.E.64.CONSTANT R26, desc[UR12][R40.64+0x8] ;  /* 0x0000080c281a7981 */ /* 0x000f22000c1e9b00 */
[----:B------:R-:W-:-:S03]  /*d000*/  IADD3 R30, P0, PT, R50, R32, RZ ;  /* 0x00000020321e7210 */ /* 0x000fc60007f1e0ff */
[----:B------:R-:W4:Y:S01]  /*d010*/  LDG.E.64.CONSTANT R28, desc[UR12][R50.64] ;  /* 0x0000000c321c7981 */ /* 0x000f22000c1e9b00 */
[----:B------:R-:W-:Y:S02]  /*d020*/  IADD3.X R31, PT, PT, R51, R5, RZ, P0, !PT ;  /* 0x00000005331f7210 */ /* 0x000fe400007fe4ff */
[----:B------:R-:W-:-:S03]  /*d030*/  IADD3 R32, P0, PT, R30, R32, RZ ;  /* 0x000000201e207210 */ /* 0x000fc60007f1e0ff */
[----:B------:R-:W3:Y:S01]  /*d040*/  LDG.E.64.CONSTANT R36, desc[UR12][R30.64] ;  /* 0x0000000c1e247981 */ /* 0x000ee2000c1e9b00 */
[----:B------:R-:W-:-:S03]  /*d050*/  IADD3.X R33, PT, PT, R31, R5, RZ, P0, !PT ;  /* 0x000000051f217210 */ /* 0x000fc600007fe4ff */
[----:B------:R-:W5:Y:S04]  /*d060*/  LDG.E.64.CONSTANT R40, desc[UR12][R40.64+0x18] ;  /* 0x0000180c28287981 */ /* 0x000f68000c1e9b00 */
[----:B------:R-:W5:Y:S01]  /*d070*/  LDG.E.64.CONSTANT R32, desc[UR12][R32.64] ;  /* 0x0000000c20207981 */ /* 0x000f62000c1e9b00 */
[----:B------:R-:W-:Y:S01]  /*d080*/  MOV R49, R44 ;  /* 0x0000002c00317202 */ /* 0x000fe20000000f00 */
[----:B------:R-:W-:-:S04]  /*d090*/  UIADD3 UR4, UP3, UPT, UR4, 0x4, URZ ;  /* 0x0000000404047890 */ /* 0x000fc8000ff7e0ff */
[----:B------:R-:W-:Y:S01]  /*d0a0*/  UIADD3.X UR5, UPT, UPT, URZ, UR5, URZ, UP3, !UPT ;  /* 0x00000005ff057290 */ /* 0x000fe20009ffe4ff */
[----:B--2---:R-:W-:Y:S02]  /*d0b0*/  IMAD R5, R25, R38, RZ ;  /* 0x0000002619057224 */ /* 0x004fe400078e02ff */
[----:B------:R-:W-:-:S04]  /*d0c0*/  IMAD.WIDE.U32 R48, R38, R24, R48 ;  /* 0x0000001826307225 */ /* 0x000fc800078e0030 */
[----:B------:R-:W-:-:S04]  /*d0d0*/  IMAD R5, R39, R24, R5 ;  /* 0x0000001827057224 */ /* 0x000fc800078e0205 */
[----:B------:R-:W-:Y:S02]  /*d0e0*/  IMAD.IADD R49, R49, 0x1, R5 ;  /* 0x0000000131317824 */ /* 0x000fe400078e0205 */
[----:B----4-:R-:W-:-:S04]  /*d0f0*/  IMAD R5, R29, R26, RZ ;  /* 0x0000001a1d057224 */ /* 0x010fc800078e02ff */
[-C--:B------:R-:W-:Y:S02]  /*d100*/  IMAD R5, R27, R28.reuse, R5 ;  /* 0x0000001c1b057224 */ /* 0x080fe400078e0205 */
[----:B------:R-:W-:-:S05]  /*d110*/  IMAD.WIDE.U32 R26, R26, R28, R48 ;  /* 0x0000001c1a1a7225 */ /* 0x000fca00078e0030 */
[----:B------:R-:W-:Y:S01]  /*d120*/  IADD3 R27, PT, PT, R27, R5, RZ ;  /* 0x000000051b1b7210 */ /* 0x000fe20007ffe0ff */
[----:B---3--:R-:W-:-:S04]  /*d130*/  IMAD R5, R37, R34, RZ ;  /* 0x0000002225057224 */ /* 0x008fc800078e02ff */
[-C--:B------:R-:W-:Y:S02]  /*d140*/  IMAD R5, R35, R36.reuse, R5 ;  /* 0x0000002423057224 */ /* 0x080fe400078e0205 */
[----:B------:R-:W-:-:S04]  /*d150*/  IMAD.WIDE.U32 R34, R34, R36, R26 ;  /* 0x0000002422227225 */ /* 0x000fc800078e001a */
[----:B-----5:R-:W-:Y:S01]  /*d160*/  IMAD R25, R33, R40, RZ ;  /* 0x0000002821197224 */ /* 0x020fe200078e02ff */
[----:B------:R-:W-:-:S03]  /*d170*/  IADD3 R35, PT, PT, R35, R5, RZ ;  /* 0x0000000523237210 */ /* 0x000fc60007ffe0ff */
[-C--:B------:R-:W-:Y:S02]  /*d180*/  IMAD R25, R41, R32.reuse, R25 ;  /* 0x0000002029197224 */ /* 0x080fe400078e0219 */
[----:B------:R-:W-:-:S05]  /*d190*/  IMAD.WIDE.U32 R48, R40, R32, R34 ;  /* 0x0000002028307225 */ /* 0x000fca00078e0022 */
[----:B------:R-:W-:-:S07]  /*d1a0*/  IADD3 R44, PT, PT, R49, R25, RZ ;  /* 0x00000019312c7210 */ /* 0x000fce0007ffe0ff */
.L_x_762:
[----:B------:R-:W-:Y:S05]  /*d1b0*/  BRA.U !UP2, `(.L_x_761) ;  /* 0x000000010ae07547 */ /* 0x000fea000b800000 */
[----:B------:R-:W-:Y:S02]  /*d1c0*/  UISETP.NE.U32.AND UP3, UPT, UR16, URZ, UPT ;  /* 0x000000ff1000728c */ /* 0x000fe4000bf65070 */
[----:B------:R-:W-:Y:S02]  /*d1d0*/  ULOP3.LUT UR10, UR8, 0x1, URZ, 0xc0, !UPT ;  /* 0x00000001080a7892 */ /* 0x000fe4000f8ec0ff */
[----:B------:R-:W-:Y:S02]  /*d1e0*/  UISETP.NE.AND.EX UP3, UPT, UR17, URZ, UPT, UP3 ;  /* 0x000000ff1100728c */ /* 0x000fe4000bf65330 */
[----:B------:R-:W-:-:S04]  /*d1f0*/  UISETP.NE.U32.AND UP2, UPT, UR10, 0x1, UPT ;  /* 0x000000010a00788c */ /* 0x000fc8000bf45070 */
[----:B------:R-:W-:-:S03]  /*d200*/  UISETP.NE.U32.AND.EX UP2, UPT, URZ, URZ, UPT, UP2 ;  /* 0x000000ffff00728c */ /* 0x000fc6000bf45120 */
[----:B------:R-:W-:Y:S08]  /*d210*/  BRA.U !UP3, `(.L_x_763) ;  /* 0x000000010b787547 */ /* 0x000ff0000b800000 */
[----:B------:R-:W2:Y:S01]  /*d220*/  LDCU.64 UR20, c[0x0][0x388] ;  /* 0x00007100ff1477ac */ /* 0x000ea20008000a00 */
[----:B0-----:R-:W-:Y:S01]  /*d230*/  MOV R25, R21 ;  /* 0x0000001500197202 */ /* 0x001fe20000000f00 */
[C---:B-1----:R-:W-:Y:S02]  /*d240*/  IMAD R0, R22.reuse, UR5, RZ ;  /* 0x0000000516007c24 */ /* 0x042fe4000f8e02ff */
[----:B------:R-:W-:Y:S01]  /*d250*/  IMAD.MOV.U32 R24, RZ, RZ, R10 ;  /* 0x000000ffff187224 */ /* 0x000fe200078e000a */
[----:B------:R-:W-:Y:S02]  /*d260*/  ULEA UR10, UP3, UR4, UR6, 0x3 ;  /* 0x00000006040a7291 */ /* 0x000fe4000f8618ff */
[----:B------:R-:W-:Y:S02]  /*d270*/  IMAD R5, R23, UR4, R0 ;  /* 0x0000000417057c24 */ /* 0x000fe4000f8e0200 */
[----:B------:R-:W-:Y:S01]  /*d280*/  IMAD.WIDE.U32 R24, R22, UR4, R24 ;  /* 0x0000000416187c25 */ /* 0x000fe2000f8e0018 */
[----:B------:R-:W-:Y:S01]  /*d290*/  ULEA.HI.X UR11, UR4, UR7, UR5, 0x3, UP3 ;  /* 0x00000007040b7291 */ /* 0x000fe200098f1c05 */
[----:B------:R-:W-:-:S03]  /*d2a0*/  MOV R32, UR10 ;  /* 0x0000000a00207c02 */ /* 0x000fc60008000f00 */
[----:B------:R-:W-:Y:S02]  /*d2b0*/  IADD3 R5, PT, PT, R25, R5, RZ ;  /* 0x0000000519057210 */ /* 0x000fe40007ffe0ff */
[----:B------:R-:W-:Y:S01]  /*d2c0*/  IMAD.U32 R33, RZ, RZ, UR11 ;  /* 0x0000000bff217e24 */ /* 0x000fe2000f8e00ff */
[----:B--2---:R-:W-:-:S04]  /*d2d0*/  LEA R34, P0, R24, UR20, 0x3 ;  /* 0x0000001418227c11 */ /* 0x004fc8000f8018ff */
[----:B------:R-:W2:Y:S01]  /*d2e0*/  LDG.E.64.CONSTANT R28, desc[UR12][R32.64+0x8] ;  /* 0x0000080c201c7981 */ /* 0x000ea2000c1e9b00 */
[----:B------:R-:W-:Y:S02]  /*d2f0*/  LEA.HI.X R35, R24, UR21, R5, 0x3, P0 ;  /* 0x0000001518237c11 */ /* 0x000fe400080f1c05 */
[C---:B------:R-:W-:Y:S01]  /*d300*/  LEA R30, P0, R22.reuse, R34, 0x3 ;  /* 0x00000022161e7211 */ /* 0x040fe200078018ff */
[----:B------:R-:W3:Y:S04]  /*d310*/  LDG.E.64.CONSTANT R24, desc[UR12][R32.64] ;  /* 0x0000000c20187981 */ /* 0x000ee8000c1e9b00 */
[----:B------:R-:W3:Y:S01]  /*d320*/  LDG.E.64.CONSTANT R26, desc[UR12][R34.64] ;  /* 0x0000000c221a7981 */ /* 0x000ee2000c1e9b00 */
[----:B------:R-:W-:-:S06]  /*d330*/  LEA.HI.X R31, R22, R35, R23, 0x3, P0 ;  /* 0x00000023161f7211 */ /* 0x000fcc00000f1c17 */
[----:B------:R-:W2:Y:S01]  /*d340*/  LDG.E.64.CONSTANT R30, desc[UR12][R30.64] ;  /* 0x0000000c1e1e7981 */ /* 0x000ea2000c1e9b00 */
        /* <DEDUP_REMOVED lines=10> */
[----:B------:R-:W-:-:S07]  /*d3f0*/  IADD3 R44, PT, PT, R49, R5, RZ ;  /* 0x00000005312c7210 */ /* 0x000fce0007ffe0ff */
.L_x_763:
[----:B------:R-:W-:Y:S05]  /*d400*/  BRA.U UP2, `(.L_x_761) ;  /* 0x00000001024c7547 */ /* 0x000fea000b800000 */
[----:B------:R-:W2:Y:S01]  /*d410*/  LDCU.64 UR20, c[0x0][0x388] ;  /* 0x00007100ff1477ac */ /* 0x000ea20008000a00 */
        /* <DEDUP_REMOVED lines=9> */
[----:B--2---:R-:W-:-:S04]  /*d4b0*/  LEA R22, P0, R20, UR20, 0x3 ;  /* 0x0000001414167c11 */ /* 0x004fc8000f8018ff */
[----:B------:R-:W2:Y:S01]  /*d4c0*/  LDG.E.64.CONSTANT R10, desc[UR12][R10.64] ;  /* 0x0000000c0a0a7981 */ /* 0x000ea2000c1e9b00 */
[----:B------:R-:W-:-:S05]  /*d4d0*/  LEA.HI.X R23, R20, UR21, R5, 0x3, P0 ;  /* 0x0000001514177c11 */ /* 0x000fca00080f1c05 */
[----:B------:R-:W2:Y:S01]  /*d4e0*/  LDG.E.64.CONSTANT R20, desc[UR12][R22.64] ;  /* 0x0000000c16147981 */ /* 0x000ea2000c1e9b00 */
[----:B------:R-:W-:Y:S02]  /*d4f0*/  IMAD.MOV.U32 R49, RZ, RZ, R44 ;  /* 0x000000ffff317224 */ /* 0x000fe400078e002c */
[----:B--2---:R-:W-:Y:S02]  /*d500*/  IMAD R5, R21, R10, RZ ;  /* 0x0000000a15057224 */ /* 0x004fe400078e02ff */
[----:B------:R-:W-:-:S04]  /*d510*/  IMAD.WIDE.U32 R48, R10, R20, R48 ;  /* 0x000000140a307225 */ /* 0x000fc800078e0030 */
[----:B------:R-:W-:-:S05]  /*d520*/  IMAD R5, R11, R20, R5 ;  /* 0x000000140b057224 */ /* 0x000fca00078e0205 */
[----:B------:R-:W-:-:S07]  /*d530*/  IADD3 R44, PT, PT, R49, R5, RZ ;  /* 0x00000005312c7210 */ /* 0x000fce0007ffe0ff */
.L_x_761:
[----:B------:R-:W-:Y:S02]  /*d540*/  IMAD R5, R13, UR14, RZ ;  /* 0x0000000e0d057c24 */ /* 0x000fe4000f8e02ff */
[----:B------:R-:W-:Y:S02]  /*d550*/  HFMA2 R0, -RZ, RZ, 0, 0 ;  /* 0x00000000ff007431 */ /* 0x000fe400000001ff */
[C---:B------:R-:W-:Y:S01]  /*d560*/  IMAD.WIDE.U32 R10, R12.reuse, UR14, RZ ;  /* 0x0000000e0c0a7c25 */ /* 0x040fe2000f8e00ff */
[----:B------:R-:W-:Y:S01]  /*d570*/  MOV R2, RZ ;  /* 0x000000ff00027202 */ /* 0x000fe20000000f00 */
[----:B------:R-:W-:Y:S01]  /*d580*/  UMOV UR4, URZ ;  /* 0x000000ff00047c82 */ /* 0x000fe20008000000 */
[----:B------:R-:W-:Y:S01]  /*d590*/  UMOV UR5, URZ ;  /* 0x000000ff00057c82 */ /* 0x000fe20008000000 */
[----:B------:R-:W-:-:S04]  /*d5a0*/  IMAD R5, R12, UR15, R5 ;  /* 0x0000000f0c057c24 */ /* 0x000fc8000f8e0205 */
[----:B------:R-:W-:Y:S01]  /*d5b0*/  IMAD.IADD R13, R11, 0x1, R5 ;  /* 0x000000010b0d7824 */ /* 0x000fe200078e0205 */
[----:B------:R-:W-:Y:S06]  /*d5c0*/  BRA.U !UP0, `(.L_x_764) ;  /* 0x0000000508747547 */ /* 0x000fec000b800000 */
[----:B------:R-:W2:Y:S01]  /*d5d0*/  LDCU.64 UR4, c[0x0][0x388] ;  /* 0x00007100ff0477ac */ /* 0x000ea20008000a00 */
[----:B------:R-:W3:Y:S01]  /*d5e0*/  LDC.64 R20, c[0x0][0x3a8] ;  /* 0x0000ea00ff147b82 */ /* 0x000ee20000000a00 */
[----:B------:R-:W-:Y:S01]  /*d5f0*/  MOV R0, RZ ;  /* 0x000000ff00007202 */ /* 0x000fe20000000f00 */
[----:B------:R-:W-:Y:S01]  /*d600*/  UIADD3 UR10, UP2, UPT, UR6, 0x20, URZ ;  /* 0x00000020060a7890 */ /* 0x000fe2000ff5e0ff */
[----:B------:R-:W-:-:S03]  /*d610*/  MOV R2, RZ ;  /* 0x000000ff00027202 */ /* 0x000fc60000000f00 */
[----:B------:R-:W-:Y:S02]  /*d620*/  UIADD3.X UR11, UPT, UPT, URZ, UR7, URZ, UP2, !UPT ;  /* 0x00000007ff0b7290 */ /* 0x000fe400097fe4ff */
[----:B-1----:R-:W-:-:S04]  /*d630*/  MOV R22, UR10 ;  /* 0x0000000a00167c02 */ /* 0x002fc80008000f00 */
[----:B------:R-:W-:Y:S02]  /*d640*/  MOV R23, UR11 ;  /* 0x0000000b00177c02 */ /* 0x000fe40008000f00 */
[----:B--2---:R-:W-:Y:S01]  /*d650*/  LEA R6, P0, R10, UR4, 0x3 ;  /* 0x000000040a067c11 */ /* 0x004fe2000f8018ff */
[----:B------:R-:W-:-:S03]  /*d660*/  ULOP3.LUT UR4, UR8, 0xfffffff8, URZ, 0xc0, !UPT ;  /* 0xfffffff808047892 */ /* 0x000fc6000f8ec0ff */
[----:B------:R-:W-:Y:S01]  /*d670*/  LEA.HI.X R5, R10, UR5, R13, 0x3, P0 ;  /* 0x000000050a057c11 */ /* 0x000fe200080f1c0d */
[----:B------:R-:W-:Y:S01]  /*d680*/  ULOP3.LUT UR5, UR9, 0x7fffffff, URZ, 0xc0, !UPT ;  /* 0x7fffffff09057892 */ /* 0x000fe2000f8ec0ff */
[C-C-:B---3--:R-:W-:Y:S02]  /*d690*/  SHF.L.U64.HI R49, R20.reuse, 0x3, R21.reuse ;  /* 0x0000000314317819 */ /* 0x148fe40000010215 */
[----:B------:R-:W-:Y:S01]  /*d6a0*/  UMOV UR10, UR4 ;  /* 0x00000004000a7c82 */ /* 0x000fe20008000000 */
[C---:B------:R-:W-:Y:S01]  /*d6b0*/  SHF.L.U64.HI R52, R20.reuse, 0x6, R21 ;  /* 0x0000000614347819 */ /* 0x040fe20000010215 */
[----:B------:R-:W-:Y:S02]  /*d6c0*/  IMAD.SHL.U32 R21, R20, 0x8, RZ ;  /* 0x0000000814157824 */ /* 0x000fe400078e00ff */
[----:B------:R-:W-:-:S05]  /*d6d0*/  UMOV UR11, UR5 ;  /* 0x00000005000b7c82 */ /* 0x000fca0008000000 */
.L_x_765:
[----:B0-----:R-:W-:Y:S01]  /*d6e0*/  MOV R24, R6 ;  /* 0x0000000600187202 */ /* 0x001fe20000000f00 */
[----:B------:R-:W2:Y:S01]  /*d6f0*/  LDG.E.64.CONSTANT R38, desc[UR12][R22.64+-0x20] ;  /* 0xffffe00c16267981 */ /* 0x000ea2000c1e9b00 */
[----:B------:R-:W-:-:S03]  /*d700*/  MOV R25, R5 ;  /* 0x0000000500197202 */ /* 0x000fc60000000f00 */
[----:B------:R-:W3:Y:S04]  /*d710*/  LDG.E.64.CONSTANT R30, desc[UR12][R22.64+-0x18] ;  /* 0xffffe80c161e7981 */ /* 0x000ee8000c1e9b00 */
[----:B------:R0:W2:Y:S01]  /*d720*/  LDG.E.64.CONSTANT R34, desc[UR12][R24.64] ;  /* 0x0000000c18227981 */ /* 0x0000a2000c1e9b00 */
[----:B------:R-:W-:Y:S02]  /*d730*/  MOV R32, R0 ;  /* 0x0000000000207202 */ /* 0x000fe40000000f00 */
[----:B------:R-:W-:Y:S01]  /*d740*/  MOV R33, R2 ;  /* 0x0000000200217202 */ /* 0x000fe20000000f00 */
[----:B------:R-:W4:Y:S04]  /*d750*/  LDG.E.64.CONSTANT R50, desc[UR12][R22.64+-0x8] ;  /* 0xfffff80c16327981 */ /* 0x000f28000c1e9b00 */
[----:B------:R-:W5:Y:S01]  /*d760*/  LDG.E.64.CONSTANT R40, desc[UR12][R22.64] ;  /* 0x0000000c16287981 */ /* 0x000f62000c1e9b00 */
[----:B0-----:R-:W-:-:S05]  /*d770*/  IADD3 R24, P0, PT, R6, R21, RZ ;  /* 0x0000001506187210 */ /* 0x001fca0007f1e0ff */
[----:B------:R-:W-:Y:S01]  /*d780*/  IMAD.X R25, R5, 0x1, R49, P0 ;  /* 0x0000000105197824 */ /* 0x000fe200000e0631 */
[----:B------:R-:W-:-:S04]  /*d790*/  IADD3 R28, P0, PT, R24, R21, RZ ;  /* 0x00000015181c7210 */ /* 0x000fc80007f1e0ff */
[----:B------:R-:W3:Y:S01]  /*d7a0*/  LDG.E.64.CONSTANT R26, desc[UR12][R24.64] ;  /* 0x0000000c181a7981 */ /* 0x000ee2000c1e9b00 */
[----:B------:R-:W-:-:S05]  /*d7b0*/  IADD3.X R29, PT, PT, R25, R49, RZ, P0, !PT ;  /* 0x00000031191d7210 */ /* 0x000fca00007fe4ff */
[----:B------:R0:W4:Y:S04]  /*d7c0*/  LDG.E.64.CONSTANT R36, desc[UR12][R28.64] ;  /* 0x0000000c1c247981 */ /* 0x000128000c1e9b00 */
[----:B------:R-:W4:Y:S01]  /*d7d0*/  LDG.E.64.CONSTANT R24, desc[UR12][R22.64+-0x10] ;  /* 0xfffff00c16187981 */ /* 0x000f22000c1e9b00 */
[----:B0-----:R-:W-:-:S05]  /*d7e0*/  IADD3 R28, P0, PT, R28, R21, RZ ;  /* 0x000000151c1c7210 */ /* 0x001fca0007f1e0ff */
[----:B------:R-:W-:-:S05]  /*d7f0*/  IMAD.X R29, R29, 0x1, R49, P0 ;  /* 0x000000011d1d7824 */ /* 0x000fca00000e0631 */
[----:B------:R0:W5:Y:S02]  /*d800*/  LDG.E.64.CONSTANT R46, desc[UR12][R28.64] ;  /* 0x0000000c1c2e7981 */ /* 0x000164000c1e9b00 */
[----:B0-----:R-:W-:-:S04]  /*d810*/  IADD3 R28, P0, PT, R28, R21, RZ ;  /* 0x000000151c1c7210 */ /* 0x001fc80007f1e0ff */
[----:B------:R-:W-:Y:S01]  /*d820*/  IADD3.X R29, PT, PT, R29, R49, RZ, P0, !PT ;  /* 0x000000311d1d7210 */ /* 0x000fe200007fe4ff */
[----:B--2---:R-:W-:Y:S02]  /*d830*/  IMAD R35, R35, R38, RZ ;  /* 0x0000002623237224 */ /* 0x004fe400078e02ff */
[----:B------:R-:W-:-:S04]  /*d840*/  IMAD.WIDE.U32 R32, R38, R34, R32 ;  /* 0x0000002226207225 */ /* 0x000fc800078e0020 */
[----:B------:R-:W-:Y:S02]  /*d850*/  IMAD R35, R39, R34, R35 ;  /* 0x0000002227237224 */ /* 0x000fe400078e0223 */
[----:B------:R0:W2:Y:S03]  /*d860*/  LDG.E.64.CONSTANT R38, desc[UR12][R28.64] ;  /* 0x0000000c1c267981 */ /* 0x0000a6000c1e9b00 */
[----:B------:R-:W-:Y:S02]  /*d870*/  IADD3 R33, PT, PT, R33, R35, RZ ;  /* 0x0000002321217210 */ /* 0x000fe40007ffe0ff */
[----:B------:R-:W2:Y:S01]  /*d880*/  LDG.E.64.CONSTANT R34, desc[UR12][R22.64+0x18] ;  /* 0x0000180c16227981 */ /* 0x000ea2000c1e9b00 */
[----:B---3--:R-:W-:-:S04]  /*d890*/  IMAD R27, R27, R30, RZ ;  /* 0x0000001e1b1b7224 */ /* 0x008fc800078e02ff */
[-C--:B------:R-:W-:Y:S02]  /*d8a0*/  IMAD R31, R31, R26.reuse, R27 ;  /* 0x0000001a1f1f7224 */ /* 0x080fe400078e021b */
[----:B------:R-:W-:Y:S01]  /*d8b0*/  IMAD.WIDE.U32 R26, R30, R26, R32 ;  /* 0x0000001a1e1a7225 */ /* 0x000fe200078e0020 */
[----:B------:R-:W-:-:S03]  /*d8c0*/  IADD3 R30, P0, PT, R28, R21, RZ ;  /* 0x000000151c1e7210 */ /* 0x000fc60007f1e0ff */
[----:B----4-:R-:W-:Y:S01]  /*d8d0*/  IMAD R33, R37, R24, RZ ;  /* 0x0000001825217224 */ /* 0x010fe200078e02ff */
[----:B------:R-:W-:Y:S01]  /*d8e0*/  IADD3 R27, PT, PT, R27, R31, RZ ;  /* 0x0000001f1b1b7210 */ /* 0x000fe20007ffe0ff */
[----:B------:R-:W-:Y:S02]  /*d8f0*/  IMAD.X R31, R29, 0x1, R49, P0 ;  /* 0x000000011d1f7824 */ /* 0x000fe400000e0631 */
[-C--:B------:R-:W-:Y:S02]  /*d900*/  IMAD R0, R25, R36.reuse, R33 ;  /* 0x0000002419007224 */ /* 0x080fe400078e0221 */
[----:B------:R-:W-:Y:S01]  /*d910*/  IMAD.WIDE.U32 R36, R24, R36, R26 ;  /* 0x0000002418247225 */ /* 0x000fe200078e001a */
[----:B0-----:R-:W-:Y:S01]  /*d920*/  IADD3 R28, P0, PT, R30, R21, RZ ;  /* 0x000000151e1c7210 */ /* 0x001fe20007f1e0ff */
[----:B------:R-:W3:Y:S04]  /*d930*/  LDG.E.64.CONSTANT R24, desc[UR12][R22.64+0x8] ;  /* 0x0000080c16187981 */ /* 0x000ee8000c1e9b00 */
[----:B------:R-:W3:Y:S01]  /*d940*/  LDG.E.64.CONSTANT R26, desc[UR12][R30.64] ;  /* 0x0000000c1e1a7981 */ /* 0x000ee2000c1e9b00 */
[----:B------:R-:W-:-:S02]  /*d950*/  IADD3.X R29, PT, PT, R31, R49, RZ, P0, !PT ;  /* 0x000000311f1d7210 */ /* 0x000fc400007fe4ff */
[----:B------:R-:W-:-:S04]  /*d960*/  IADD3 R32, P0, PT, R28, R21, RZ ;  /* 0x000000151c207210 */ /* 0x000fc80007f1e0ff */
[----:B------:R-:W-:Y:S02]  /*d970*/  IADD3.X R33, PT, PT, R29, R49, RZ, P0, !PT ;  /* 0x000000311d217210 */ /* 0x000fe400007fe4ff */
[----:B------:R-:W4:Y:S04]  /*d980*/  LDG.E.64.CONSTANT R28, desc[UR12][R28.64] ;  /* 0x0000000c1c1c7981 */ /* 0x000f28000c1e9b00 */
[----:B------:R0:W4:Y:S04]  /*d990*/  LDG.E.64.CONSTANT R30, desc[UR12][R22.64+0x10] ;  /* 0x0000100c161e7981 */ /* 0x000128000c1e9b00 */
[----:B------:R-:W4:Y:S01]  /*d9a0*/  LDG.E.64.CONSTANT R32, desc[UR12][R32.64] ;  /* 0x0000000c20207981 */ /* 0x000f22000c1e9b00 */
[----:B------:R-:W-:Y:S01]  /*d9b0*/  IADD3 R37, PT, PT, R37, R0, RZ ;  /* 0x0000000025257210 */ /* 0x000fe20007ffe0ff */
[----:B-----5:R-:W-:-:S04]  /*d9c0*/  IMAD R47, R47, R50, RZ ;  /* 0x000000322f2f7224 */ /* 0x020fc800078e02ff */
[-C--:B------:R-:W-:Y:S02]  /*d9d0*/  IMAD R47, R51, R46.reuse, R47 ;  /* 0x0000002e332f7224 */ /* 0x080fe400078e022f */
[----:B------:R-:W-:-:S04]  /*d9e0*/  IMAD.WIDE.U32 R36, R50, R46, R36 ;  /* 0x0000002e32247225 */ /* 0x000fc800078e0024 */
[----:B------:R-:W-:Y:S01]  /*d9f0*/  IMAD.IADD R37, R37, 0x1, R47 ;  /* 0x0000000125257824 */ /* 0x000fe200078e022f */
[----:B------:R-:W-:-:S04]  /*da00*/  UIADD3 UR10, UP2, UPT, UR10, -0x8, URZ ;  /* 0xfffffff80a0a7890 */ /* 0x000fc8000ff5e0ff */
[----:B------:R-:W-:Y:S02]  /*da10*/  UIADD3.X UR11, UPT, UPT, UR11, -0x1, URZ, UP2, !UPT ;  /* 0xffffffff0b0b7890 */ /* 0x000fe400097fe4ff */
[----:B------:R-:W-:-:S04]  /*da20*/  UISETP.NE.U32.AND UP2, UPT, UR10, URZ, UPT ;  /* 0x000000ff0a00728c */ /* 0x000fc8000bf45070 */
[----:B------:R-:W-:Y:S01]  /*da30*/  UISETP.NE.AND.EX UP2, UPT, UR11, URZ, UPT, UP2 ;  /* 0x000000ff0b00728c */ /* 0x000fe2000bf45320 */
[----:B0-----:R-:W-:Y:S02]  /*da40*/  IADD3 R22, P1, PT, R22, 0x40, RZ ;  /* 0x0000004016167810 */ /* 0x001fe40007f3e0ff */
[----:B------:R-:W-:-:S03]  /*da50*/  LEA R6, P0, R20, R6, 0x6 ;  /* 0x0000000614067211 */ /* 0x000fc600078030ff */
[----:B------:R-:W-:Y:S01]  /*da60*/  IMAD.X R23, RZ, RZ, R23, P1 ;  /* 0x000000ffff177224 */ /* 0x000fe200008e0617 */
[----:B------:R-:W-:Y:S01]  /*da70*/  IADD3.X R5, PT, PT, R5, R52, RZ, P0, !PT ;  /* 0x0000003405057210 */ /* 0x000fe200007fe4ff */
        /* <DEDUP_REMOVED lines=8> */
[----:B----4-:R-:W-:Y:S02]  /*db00*/  IMAD R27, R29, R30, RZ ;  /* 0x0000001e1d1b7224 */ /* 0x010fe400078e02ff */
[----:B------:R-:W-:-:S04]  /*db10*/  IMAD.WIDE.U32 R24, R30, R28, R24 ;  /* 0x0000001c1e187225 */ /* 0x000fc800078e0018 */
[----:B------:R-:W-:Y:S02]  /*db20*/  IMAD R27, R31, R28, R27 ;  /* 0x0000001c1f1b7224 */ /* 0x000fe400078e021b */
[----:B------:R-:W-:-:S03]  /*db30*/  IMAD R29, R33, R34, RZ ;  /* 0x00000022211d7224 */ /* 0x000fc600078e02ff */
[----:B------:R-:W-:Y:S01]  /*db40*/  IADD3 R25, PT, PT, R25, R27, RZ ;  /* 0x0000001b19197210 */ /* 0x000fe20007ffe0ff */
[-C--:B------:R-:W-:Y:S02]  /*db50*/  IMAD R29, R35, R32.reuse, R29 ;  /* 0x00000020231d7224 */ /* 0x080fe400078e021d */
[----:B------:R-:W-:-:S05]  /*db60*/  IMAD.WIDE.U32 R24, R34, R32, R24 ;  /* 0x0000002022187225 */ /* 0x000fca00078e0018 */
[----:B------:R-:W-:Y:S02]  /*db70*/  IADD3 R2, PT, PT, R25, R29, RZ ;  /* 0x0000001d19027210 */ /* 0x000fe40007ffe0ff */
[----:B------:R-:W-:Y:S01]  /*db80*/  MOV R0, R24 ;  /* 0x0000001800007202 */ /* 0x000fe20000000f00 */
[----:B------:R-:W-:Y:S06]  /*db90*/  BRA.U UP2, `(.L_x_765) ;  /* 0xfffffff902d07547 */ /* 0x000fec000b83ffff */
.L_x_764:
[----:B------:R-:W-:Y:S05]  /*dba0*/  BRA.U !UP1, `(.L_x_766) ;  /* 0x0000000509d87547 */ /* 0x000fea000b800000 */
[----:B------:R-:W2:Y:S01]  /*dbb0*/  LDC.64 R20, c[0x0][0x3a8] ;  /* 0x0000ea00ff147b82 */ /* 0x000ea20000000a00 */
[----:B------:R-:W-:Y:S02]  /*dbc0*/  UISETP.GE.U32.AND UP3, UPT, UR18, 0x4, UPT ;  /* 0x000000041200788c */ /* 0x000fe4000bf66070 */
[----:B------:R-:W-:Y:S02]  /*dbd0*/  UISETP.NE.U32.AND UP2, UPT, UR19, URZ, UPT ;  /* 0x000000ff1300728c */ /* 0x000fe4000bf45070 */
[----:B------:R-:W-:Y:S02]  /*dbe0*/  UISETP.GE.U32.AND.EX UP3, UPT, URZ, URZ, UPT, UP3 ;  /* 0x000000ffff00728c */ /* 0x000fe4000bf66130 */
[----:B------:R-:W-:-:S07]  /*dbf0*/  UISETP.NE.AND.EX UP2, UPT, URZ, URZ, UPT, UP2 ;  /* 0x000000ffff00728c */ /* 0x000fce000bf45320 */
[----:B------:R-:W-:Y:S05]  /*dc00*/  BRA.U !UP3, `(.L_x_767) ;  /* 0x000000010bcc7547 */ /* 0x000fea000b800000 */
[----:B------:R-:W3:Y:S01]  /*dc10*/  LDCU.64 UR20, c[0x0][0x388] ;  /* 0x00007100ff1477ac */ /* 0x000ee20008000a00 */
[C---:B--2---:R-:W-:Y:S01]  /*dc20*/  IMAD R6, R20.reuse, UR5, RZ ;  /* 0x0000000514067c24 */ /* 0x044fe2000f8e02ff */
[C---:B0-----:R-:W-:Y:S01]  /*dc30*/  SHF.L.U32 R25, R21.reuse, 0x3, RZ ;  /* 0x0000000315197819 */ /* 0x041fe200000006ff */
[----:B------:R-:W-:Y:S01]  /*dc40*/  IMAD.MOV.U32 R12, RZ, RZ, R10 ;  /* 0x000000ffff0c7224 */ /* 0x000fe200078e000a */
[----:B------:R-:W-:Y:S02]  /*dc50*/  ULEA UR10, UP3, UR4, UR6, 0x3 ;  /* 0x00000006040a7291 */ /* 0x000fe4000f8618ff */
[----:B------:R-:W-:Y:S02]  /*dc60*/  IMAD R5, R21, UR4, R6 ;  /* 0x0000000415057c24 */ /* 0x000fe4000f8e0206 */
[----:B-1----:R-:W-:Y:S01]  /*dc70*/  IMAD.WIDE.U32 R22, R20, UR4, R12 ;  /* 0x0000000414167c25 */ /* 0x002fe2000f8e000c */
[----:B------:R-:W-:Y:S01]  /*dc80*/  ULEA.HI.X UR11, UR4, UR7, UR5, 0x3, UP3 ;  /* 0x00000007040b7291 */ /* 0x000fe200098f1c05 */
[----:B------:R-:W-:-:S02]  /*dc90*/  MOV R38, UR10 ;  /* 0x0000000a00267c02 */ /* 0x000fc40008000f00 */
[----:B------:R-:W-:Y:S01]  /*dca0*/  IMAD.WIDE.U32 R28, R20, 0x8, RZ ;  /* 0x00000008141c7825 */ /* 0x000fe200078e00ff */
[----:B------:R-:W-:-:S03]  /*dcb0*/  IADD3 R5, PT, PT, R23, R5, RZ ;  /* 0x0000000517057210 */ /* 0x000fc60007ffe0ff */
[----:B------:R-:W-:Y:S01]  /*dcc0*/  IMAD.U32 R39, RZ, RZ, UR11 ;  /* 0x0000000bff277e24 */ /* 0x000fe2000f8e00ff */
[----:B---3--:R-:W-:-:S04]  /*dcd0*/  LEA R40, P0, R22, UR20, 0x3 ;  /* 0x0000001416287c11 */ /* 0x008fc8000f8018ff */
[----:B------:R-:W2:Y:S01]  /*dce0*/  LDG.E.64.CONSTANT R36, desc[UR12][R38.64] ;  /* 0x0000000c26247981 */ /* 0x000ea2000c1e9b00 */
[----:B------:R-:W-:Y:S02]  /*dcf0*/  LEA.HI.X R41, R22, UR21, R5, 0x3, P0 ;  /* 0x0000001516297c11 */ /* 0x000fe400080f1c05 */
[----:B------:R-:W-:Y:S01]  /*dd00*/  IADD3 R5, PT, PT, R29, R25, RZ ;  /* 0x000000191d057210 */ /* 0x000fe20007ffe0ff */
[----:B------:R-:W3:Y:S01]  /*dd10*/  LDG.E.64.CONSTANT R22, desc[UR12][R38.64+0x8] ;  /* 0x0000080c26167981 */ /* 0x000ee2000c1e9b00 */
[----:B------:R-:W-:-:S03]  /*dd20*/  IADD3 R26, P0, PT, R40, R28, RZ ;  /* 0x0000001c281a7210 */ /* 0x000fc60007f1e0ff */
[----:B------:R-:W2:Y:S01]  /*dd30*/  LDG.E.64.CONSTANT R34, desc[UR12][R40.64] ;  /* 0x0000000c28227981 */ /* 0x000ea2000c1e9b00 */
[----:B------:R-:W-:-:S03]  /*dd40*/  IADD3.X R27, PT, PT, R41, R5, RZ, P0, !PT ;  /* 0x00000005291b7210 */ /* 0x000fc600007fe4ff */
[----:B------:R-:W4:Y:S04]  /*dd50*/  LDG.E.64.CONSTANT R30, desc[UR12][R38.64+0x10] ;  /* 0x0000100c261e7981 */ /* 0x000f28000c1e9b00 */
[----:B------:R0:W3:Y:S04]  /*dd60*/  LDG.E.64.CONSTANT R24, desc[UR12][R26.64] ;  /* 0x0000000c1a187981 */ /* 0x0000e8000c1e9b00 */
[----:B------:R-:W5:Y:S01]  /*dd70*/  LDG.E.64.CONSTANT R38, desc[UR12][R38.64+0x18] ;  /* 0x0000180c26267981 */ /* 0x000f62000c1e9b00 */
[----:B0-----:R-:W-:-:S04]  /*dd80*/  IADD3 R26, P0, PT, R26, R28, RZ ;  /* 0x0000001c1a1a7210 */ /* 0x001fc80007f1e0ff */
[----:B------:R-:W-:Y:S02]  /*dd90*/  IADD3.X R27, PT, PT, R27, R5, RZ, P0, !PT ;  /* 0x000000051b1b7210 */ /* 0x000fe400007fe4ff */
[----:B------:R-:W-:-:S03]  /*dda0*/  IADD3 R28, P0, PT, R26, R28, RZ ;  /* 0x0000001c1a1c7210 */ /* 0x000fc60007f1e0ff */
[----:B------:R0:W4:Y:S02]  /*ddb0*/  LDG.E.64.CONSTANT R32, desc[UR12][R26.64] ;  /* 0x0000000c1a207981 */ /* 0x000124000c1e9b00 */
[----:B------:R-:W-:-:S06]  /*ddc0*/  IMAD.X R29, R27, 0x1, R5, P0 ;  /* 0x000000011b1d7824 */ /* 0x000fcc00000e0605 */
[----:B------:R-:W5:Y:S01]  /*ddd0*/  LDG.E.64.CONSTANT R28, desc[UR12][R28.64] ;  /* 0x0000000c1c1c7981 */ /* 0x000f62000c1e9b00 */
[----:B0-----:R-:W-:Y:S02]  /*dde0*/  MOV R26, R0 ;  /* 0x00000000001a7202 */ /* 0x001fe40000000f00 */
[----:B------:R-:W-:Y:S01]  /*ddf0*/  MOV R27, R2 ;  /* 0x00000002001b7202 */ /* 0x000fe20000000f00 */
[----:B------:R-:W-:-:S04]  /*de00*/  UIADD3 UR4, UP3, UPT, UR4, 0x4, URZ ;  /* 0x0000000404047890 */ /* 0x000fc8000ff7e0ff */
[----:B------:R-:W-:Y:S01]  /*de10*/  UIADD3.X UR5, UPT, UPT, URZ, UR5, URZ, UP3, !UPT ;  /* 0x00000005ff057290 */ /* 0x000fe20009ffe4ff */
[----:B--2---:R-:W-:Y:S02]  /*de20*/  IMAD R5, R35, R36, RZ ;  /* 0x0000002423057224 */ /* 0x004fe400078e02ff */
[----:B------:R-:W-:-:S04]  /*de30*/  IMAD.WIDE.U32 R26, R36, R34, R26 ;  /* 0x00000022241a7225 */ /* 0x000fc800078e001a */
[----:B------:R-:W-:Y:S02]  /*de40*/  IMAD R5, R37, R34, R5 ;  /* 0x0000002225057224 */ /* 0x000fe400078e0205 */
[----:B------:R-:W-:-:S03]  /*de50*/  IMAD.MOV.U32 R34, RZ, RZ, R26 ;  /* 0x000000ffff227224 */ /* 0x000fc600078e001a */
[----:B------:R-:W-:Y:S01]  /*de60*/  IADD3 R35, PT, PT, R27, R5, RZ ;  /* 0x000000051b237210 */ /* 0x000fe20007ffe0ff */
[----:B---3--:R-:W-:-:S04]  /*de70*/  IMAD R5, R25, R22, RZ ;  /* 0x0000001619057224 */ /* 0x008fc800078e02ff */
        /* <DEDUP_REMOVED lines=10> */
[----:B------:R-:W-:Y:S01]  /*df20*/  IMAD.MOV.U32 R0, RZ, RZ, R28 ;  /* 0x000000ffff007224 */ /* 0x000fe200078e001c */
[----:B------:R-:W-:-:S07]  /*df30*/  IADD3 R2, PT, PT, R29, R23, RZ ;  /* 0x000000171d027210 */ /* 0x000fce0007ffe0ff */
.L_x_767:
[----:B------:R-:W-:Y:S05]  /*df40*/  BRA.U !UP2, `(.L_x_766) ;  /* 0x000000010af07547 */ /* 0x000fea000b800000 */
[----:B------:R-:W-:Y:S02]  /*df50*/  UISETP.NE.U32.AND UP3, UPT, UR16, URZ, UPT ;  /* 0x000000ff1000728c */ /* 0x000fe4000bf65070 */
[----:B------:R-:W-:Y:S02]  /*df60*/  ULOP3.LUT UR10, UR8, 0x1, URZ, 0xc0, !UPT ;  /* 0x00000001080a7892 */ /* 0x000fe4000f8ec0ff */
[----:B------:R-:W-:Y:S02]  /*df70*/  UISETP.NE.AND.EX UP3, UPT, UR17, URZ, UPT, UP3 ;  /* 0x000000ff1100728c */ /* 0x000fe4000bf65330 */
[----:B------:R-:W-:-:S04]  /*df80*/  UISETP.NE.U32.AND UP2, UPT, UR10, 0x1, UPT ;  /* 0x000000010a00788c */ /* 0x000fc8000bf45070 */
[----:B------:R-:W-:-:S03]  /*df90*/  UISETP.NE.U32.AND.EX UP2, UPT, URZ, URZ, UPT, UP2 ;  /* 0x000000ffff00728c */ /* 0x000fc6000bf45120 */
[----:B------:R-:W-:Y:S08]  /*dfa0*/  BRA.U !UP3, `(.L_x_768) ;  /* 0x000000010b807547 */ /* 0x000ff0000b800000 */
[----:B------:R-:W3:Y:S01]  /*dfb0*/  LDCU.64 UR20, c[0x0][0x388] ;  /* 0x00007100ff1477ac */ /* 0x000ee20008000a00 */
[----:B-1----:R-:W-:Y:S01]  /*dfc0*/  MOV R22, R10 ;  /* 0x0000000a00167202 */ /* 0x002fe20000000f00 */
[C---:B--2---:R-:W-:Y:S01]  /*dfd0*/  IMAD R6, R20.reuse, UR5, RZ ;  /* 0x0000000514067c24 */ /* 0x044fe2000f8e02ff */
        /* <DEDUP_REMOVED lines=8> */
[----:B---3--:R-:W-:-:S03]  /*e060*/  LEA R30, P0, R22, UR20, 0x3 ;  /* 0x00000014161e7c11 */ /* 0x008fc6000f8018ff */
[----:B------:R-:W2:Y:S01]  /*e070*/  LDG.E.64.CONSTANT R26, desc[UR12][R32.64+0x8] ;  /* 0x0000080c201a7981 */ /* 0x000ea2000c1e9b00 */
[----:B------:R-:W-:Y:S02]  /*e080*/  LEA.HI.X R31, R22, UR21, R5, 0x3, P0 ;  /* 0x00000015161f7c11 */ /* 0x000fe400080f1c05 */
[C---:B------:R-:W-:Y:S01]  /*e090*/  LEA R28, P0, R20.reuse, R30, 0x3 ;  /* 0x0000001e141c7211 */ /* 0x040fe200078018ff */
[----:B------:R-:W3:Y:S03]  /*e0a0*/  LDG.E.64.CONSTANT R22, desc[UR12][R32.64] ;  /* 0x0000000c20167981 */ /* 0x000ee6000c1e9b00 */
[----:B------:R-:W-:Y:S01]  /*e0b0*/  LEA.HI.X R29, R20, R31, R21, 0x3, P0 ;  /* 0x0000001f141d7211 */ /* 0x000fe200000f1c15 */
[----:B0-----:R-:W3:Y:S05]  /*e0c0*/  LDG.E.64.CONSTANT R24, desc[UR12][R30.64] ;  /* 0x0000000c1e187981 */ /* 0x001eea000c1e9b00 */
[----:B------:R-:W2:Y:S01]  /*e0d0*/  LDG.E.64.CONSTANT R28, desc[UR12][R28.64] ;  /* 0x0000000c1c1c7981 */ /* 0x000ea2000c1e9b00 */
[----:B------:R-:W-:-:S02]  /*e0e0*/  MOV R34, R0 ;  /* 0x0000000000227202 */ /* 0x000fc40000000f00 */
[----:B------:R-:W-:Y:S01]  /*e0f0*/  MOV R35, R2 ;  /* 0x0000000200237202 */ /* 0x000fe20000000f00 */
        /* <DEDUP_REMOVED lines=9> */
[----:B------:R-:W-:Y:S02]  /*e190*/  IADD3 R2, PT, PT, R27, R5, RZ ;  /* 0x000000051b027210 */ /* 0x000fe40007ffe0ff */
[----:B------:R-:W-:-:S07]  /*e1a0*/  MOV R0, R26 ;  /* 0x0000001a00007202 */ /* 0x000fce0000000f00 */
.L_x_768:
[----:B------:R-:W-:Y:S05]  /*e1b0*/  BRA.U UP2, `(.L_x_766) ;  /* 0x0000000102547547 */ /* 0x000fea000b800000 */
[----:B------:R-:W3:Y:S01]  /*e1c0*/  LDCU.64 UR20, c[0x0][0x388] ;  /* 0x00007100ff1477ac */ /* 0x000ee20008000a00 */
[----:B------:R-:W-:Y:S01]  /*e1d0*/  MOV R12, R10 ;  /* 0x0000000a000c7202 */ /* 0x000fe20000000f00 */
[----:B--2---:R-:W-:Y:S01]  /*e1e0*/  IMAD R6, R20, UR5, RZ ;  /* 0x0000000514067c24 */ /* 0x004fe2000f8e02ff */
[----:B------:R-:W-:-:S03]  /*e1f0*/  ULEA UR10, UP2, UR4, UR6, 0x3 ;  /* 0x00000006040a7291 */ /* 0x000fc6000f8418ff */
[----:B------:R-:W-:-:S04]  /*e200*/  IMAD.WIDE.U32 R12, R20, UR4, R12 ;  /* 0x00000004140c7c25 */ /* 0x000fc8000f8e000c */
[----:B------:R-:W-:Y:S01]  /*e210*/  IMAD R5, R21, UR4, R6 ;  /* 0x0000000415057c24 */ /* 0x000fe2000f8e0206 */
[----:B------:R-:W-:Y:S01]  /*e220*/  ULEA.HI.X UR4, UR4, UR7, UR5, 0x3, UP2 ;  /* 0x0000000704047291 */ /* 0x000fe200090f1c05 */
[----:B------:R-:W-:Y:S02]  /*e230*/  MOV R10, UR10 ;  /* 0x0000000a000a7c02 */ /* 0x000fe40008000f00 */
[----:B------:R-:W-:-:S03]  /*e240*/  IMAD.IADD R5, R13, 0x1, R5 ;  /* 0x000000010d057824 */ /* 0x000fc600078e0205 */
[----:B------:R-:W-:Y:S02]  /*e250*/  MOV R11, UR4 ;  /* 0x00000004000b7c02 */ /* 0x000fe40008000f00 */
[----:B---3--:R-:W-:-:S04]  /*e260*/  LEA R20, P0, R12, UR20, 0x3 ;  /* 0x000000140c147c11 */ /* 0x008fc8000f8018ff */
[----:B------:R-:W-:Y:S01]  /*e270*/  LEA.HI.X R21, R12, UR21, R5, 0x3, P0 ;  /* 0x000000150c157c11 */ /* 0x000fe200080f1c05 */
        /* <DEDUP_REMOVED lines=9> */
.L_x_766:
[----:B------:R-:W3:Y:S01]  /*e310*/  LDC.64 R10, c[0x0][0x3a8] ;  /* 0x0000ea00ff0a7b82 */ /* 0x000ee20000000a00 */
[----:B------:R-:W-:Y:S02]  /*e320*/  IMAD R5, R15, UR14, RZ ;  /* 0x0000000e0f057c24 */ /* 0x000fe4000f8e02ff */
[----:B------:R-:W-:Y:S02]  /*e330*/  HFMA2 R6, -RZ, RZ, 0, 0 ;  /* 0x00000000ff067431 */ /* 0x000fe400000001ff */
[C---:B------:R-:W-:Y:S01]  /*e340*/  IMAD.WIDE.U32 R12, R14.reuse, UR14, RZ ;  /* 0x0000000e0e0c7c25 */ /* 0x040fe2000f8e00ff */
[----:B------:R-:W-:Y:S01]  /*e350*/  UMOV UR4, URZ ;  /* 0x000000ff00047c82 */ /* 0x000fe20008000000 */
[----:B------:R-:W-:Y:S02]  /*e360*/  UMOV UR5, URZ ;  /* 0x000000ff00057c82 */ /* 0x000fe40008000000 */
[----:B------:R-:W-:Y:S02]  /*e370*/  IMAD R15, R14, UR15, R5 ;  /* 0x0000000f0e0f7c24 */ /* 0x000fe4000f8e0205 */
[----:B------:R-:W-:-:S03]  /*e380*/  IMAD.MOV.U32 R5, RZ, RZ, RZ ;  /* 0x000000ffff057224 */ /* 0x000fc600078e00ff */
[----:B------:R-:W-:Y:S01]  /*e390*/  IADD3 R15, PT, PT, R13, R15, RZ ;  /* 0x0000000f0d0f7210 */ /* 0x000fe20007ffe0ff */
[----:B------:R-:W-:Y:S06]  /*e3a0*/  BRA.U !UP0, `(.L_x_769) ;  /* 0x0000000508747547 */ /* 0x000fec000b800000 */
[----:B------:R-:W4:Y:S01]  /*e3b0*/  LDCU.64 UR4, c[0x0][0x388] ;  /* 0x00007100ff0477ac */ /* 0x000f220008000a00 */
[C---:B--23--:R-:W-:Y:S01]  /*e3c0*/  IMAD.WIDE.U32 R20, R10.reuse, 0x8, RZ ;  /* 0x000000080a147825 */ /* 0x04cfe200078e00ff */
[----:B-1----:R-:W-:Y:S01]  /*e3d0*/  SHF.L.U32 R23, R11, 0x3, RZ ;  /* 0x000000030b177819 */ /* 0x002fe200000006ff */
[----:B------:R-:W-:Y:S01]  /*e3e0*/  UIADD3 UR10, UP0, UPT, UR6, 0x20, URZ ;  /* 0x00000020060a7890 */ /* 0x000fe2000ff1e0ff */
[----:B------:R-:W-:Y:S01]  /*e3f0*/  SHF.L.U64.HI R51, R10, 0x6, R11 ;  /* 0x000000060a337819 */ /* 0x000fe2000001020b */
[----:B------:R-:W-:Y:S01]  /*e400*/  IMAD.MOV.U32 R5, RZ, RZ, RZ ;  /* 0x000000ffff057224 */ /* 0x000fe200078e00ff */
[----:B------:R-:W-:Y:S02]  /*e410*/  MOV R6, RZ ;  /* 0x000000ff00067202 */ /* 0x000fe40000000f00 */
[----:B------:R-:W-:Y:S02]  /*e420*/  IADD3 R52, PT, PT, R21, R23, RZ ;  /* 0x0000001715347210 */ /* 0x000fe40007ffe0ff */
[----:B------:R-:W-:-:S02]  /*e430*/  MOV R22, UR10 ;  /* 0x0000000a00167c02 */ /* 0x000fc40008000f00 */
[----:B----4-:R-:W-:Y:S01]  /*e440*/  LEA R50, P0, R12, UR4, 0x3 ;  /* 0x000000040c327c11 */ /* 0x010fe2000f8018ff */
[----:B------:R-:W-:-:S03]  /*e450*/  ULOP3.LUT UR4, UR8, 0xfffffff8, URZ, 0xc0, !UPT ;  /* 0xfffffff808047892 */ /* 0x000fc6000f8ec0ff */
[----:B------:R-:W-:Y:S01]  /*e460*/  LEA.HI.X R49, R12, UR5, R15, 0x3, P0 ;  /* 0x000000050c317c11 */ /* 0x000fe200080f1c0f */
[----:B------:R-:W-:Y:S02]  /*e470*/  ULOP3.LUT UR5, UR9, 0x7fffffff, URZ, 0xc0, !UPT ;  /* 0x7fffffff09057892 */ /* 0x000fe4000f8ec0ff */
[----:B------:R-:W-:-:S05]  /*e480*/  UIADD3.X UR9, UPT, UPT, URZ, UR7, URZ, UP0, !UPT ;  /* 0x00000007ff097290 */ /* 0x000fca00087fe4ff */
[----:B------:R-:W-:Y:S01]  /*e490*/  UMOV UR10, UR5 ;  /* 0x00000005000a7c82 */ /* 0x000fe20008000000 */
[----:B------:R-:W-:Y:S01]  /*e4a0*/  MOV R23, UR9 ;  /* 0x0000000900177c02 */ /* 0x000fe20008000f00 */
[----:B------:R-:W-:-:S06]  /*e4b0*/  UMOV UR9, UR4 ;  /* 0x0000000400097c82 */ /* 0x000fcc0008000000 */
.L_x_770:
[----:B0-----:R-:W-:Y:S01]  /*e4c0*/  IMAD.MOV.U32 R24, RZ, RZ, R50 ;  /* 0x000000ffff187224 */ /* 0x001fe200078e0032 */
        /* <DEDUP_REMOVED lines=10> */
[----:B------:R0:W5:Y:S04]  /*e570*/  LDG.E.64.CONSTANT R34, desc[UR12][R36.64] ;  /* 0x0000000c24227981 */ /* 0x000168000c1e9b00 */
[----:B------:R-:W5:Y:S01]  /*e580*/  LDG.E.64.CONSTANT R32, desc[UR12][R22.64+-0x10] ;  /* 0xfffff00c16207981 */ /* 0x000f62000c1e9b00 */
[----:B0-----:R-:W-:-:S05]  /*e590*/  IADD3 R36, P0, PT, R36, R20, RZ ;  /* 0x0000001424247210 */ /* 0x001fca0007f1e0ff */
[----:B------:R-:W-:-:S05]  /*e5a0*/  IMAD.X R37, R37, 0x1, R52, P0 ;  /* 0x0000000125257824 */ /* 0x000fca00000e0634 */
[----:B------:R-:W4:Y:S01]  /*e5b0*/  LDG.E.64.CONSTANT R38, desc[UR12][R36.64] ;  /* 0x0000000c24267981 */ /* 0x000f22000c1e9b00 */
[----:B------:R-:W-:Y:S02]  /*e5c0*/  MOV R46, R6 ;  /* 0x00000006002e7202 */ /* 0x000fe40000000f00 */
[----:B------:R-:W-:Y:S01]  /*e5d0*/  MOV R47, R5 ;  /* 0x00000005002f7202 */ /* 0x000fe20000000f00 */
[----:B--2---:R-:W-:Y:S02]  /*e5e0*/  IMAD R25, R25, R26, RZ ;  /* 0x0000001a19197224 */ /* 0x004fe400078e02ff */
[----:B------:R-:W-:-:S04]  /*e5f0*/  IMAD.WIDE.U32 R46, R26, R24, R46 ;  /* 0x000000181a2e7225 */ /* 0x000fc800078e002e */
[----:B------:R-:W-:Y:S01]  /*e600*/  IMAD R25, R27, R24, R25 ;  /* 0x000000181b197224 */ /* 0x000fe200078e0219 */
[----:B------:R-:W-:Y:S01]  /*e610*/  IADD3 R24, P0, PT, R36, R20, RZ ;  /* 0x0000001424187210 */ /* 0x000fe20007f1e0ff */
[----:B---3--:R-:W-:-:S03]  /*e620*/  IMAD R5, R31, R28, RZ ;  /* 0x0000001c1f057224 */ /* 0x008fc600078e02ff */
[----:B------:R-:W-:Y:S01]  /*e630*/  IADD3 R47, PT, PT, R47, R25, RZ ;  /* 0x000000192f2f7210 */ /* 0x000fe20007ffe0ff */
[----:B------:R-:W-:Y:S02]  /*e640*/  IMAD.X R25, R37, 0x1, R52, P0 ;  /* 0x0000000125197824 */ /* 0x000fe400000e0634 */
[-C--:B------:R-:W-:Y:S02]  /*e650*/  IMAD R5, R29, R30.reuse, R5 ;  /* 0x0000001e1d057224 */ /* 0x080fe400078e0205 */
[----:B------:R-:W-:Y:S01]  /*e660*/  IMAD.WIDE.U32 R30, R28, R30, R46 ;  /* 0x0000001e1c1e7225 */ /* 0x000fe200078e002e */
[----:B------:R0:W2:Y:S04]  /*e670*/  LDG.E.64.CONSTANT R26, desc[UR12][R24.64] ;  /* 0x0000000c181a7981 */ /* 0x0000a8000c1e9b00 */
[----:B------:R-:W2:Y:S01]  /*e680*/  LDG.E.64.CONSTANT R28, desc[UR12][R22.64] ;  /* 0x0000000c161c7981 */ /* 0x000ea2000c1e9b00 */
[----:B------:R-:W-:Y:S01]  /*e690*/  IADD3 R31, PT, PT, R31, R5, RZ ;  /* 0x000000051f1f7210 */ /* 0x000fe20007ffe0ff */
[----:B-----5:R-:W-:Y:S01]  /*e6a0*/  IMAD R5, R35, R32, RZ ;  /* 0x0000002023057224 */ /* 0x020fe200078e02ff */
[----:B0-----:R-:W-:-:S03]  /*e6b0*/  IADD3 R24, P0, PT, R24, R20, RZ ;  /* 0x0000001418187210 */ /* 0x001fc60007f1e0ff */
[----:B------:R-:W-:Y:S01]  /*e6c0*/  IMAD R5, R33, R34, R5 ;  /* 0x0000002221057224 */ /* 0x000fe200078e0205 */
[----:B------:R-:W-:Y:S01]  /*e6d0*/  IADD3.X R25, PT, PT, R25, R52, RZ, P0, !PT ;  /* 0x0000003419197210 */ /* 0x000fe200007fe4ff */
[----:B------:R-:W-:Y:S02]  /*e6e0*/  IMAD.WIDE.U32 R30, R32, R34, R30 ;  /* 0x00000022201e7225 */ /* 0x000fe400078e001e */
[----:B------:R-:W3:Y:S04]  /*e6f0*/  LDG.E.64.CONSTANT R34, desc[UR12][R22.64+0x8] ;  /* 0x0000080c16227981 */ /* 0x000ee8000c1e9b00 */
[----:B------:R0:W3:Y:S01]  /*e700*/  LDG.E.64.CONSTANT R32, desc[UR12][R24.64] ;  /* 0x0000000c18207981 */ /* 0x0000e2000c1e9b00 */
[----:B------:R-:W-:Y:S01]  /*e710*/  IADD3 R31, PT, PT, R31, R5, RZ ;  /* 0x000000051f1f7210 */ /* 0x000fe20007ffe0ff */
[----:B----4-:R-:W-:Y:S01]  /*e720*/  IMAD R5, R39, R40, RZ ;  /* 0x0000002827057224 */ /* 0x010fe200078e02ff */
[----:B0-----:R-:W-:-:S03]  /*e730*/  IADD3 R24, P0, PT, R24, R20, RZ ;  /* 0x0000001418187210 */ /* 0x001fc60007f1e0ff */
[-C--:B------:R-:W-:Y:S02]  /*e740*/  IMAD R5, R41, R38.reuse, R5 ;  /* 0x0000002629057224 */ /* 0x080fe400078e0205 */
[----:B------:R-:W-:Y:S02]  /*e750*/  IMAD.X R25, R25, 0x1, R52, P0 ;  /* 0x0000000119197824 */ /* 0x000fe400000e0634 */
[----:B------:R-:W-:Y:S01]  /*e760*/  IMAD.WIDE.U32 R38, R40, R38, R30 ;  /* 0x0000002628267225 */ /* 0x000fe200078e001e */
[----:B------:R-:W-:Y:S01]  /*e770*/  IADD3 R30, P0, PT, R24, R20, RZ ;  /* 0x00000014181e7210 */ /* 0x000fe20007f1e0ff */
[----:B------:R-:W4:Y:S04]  /*e780*/  LDG.E.64.CONSTANT R40, desc[UR12][R22.64+0x10] ;  /* 0x0000100c16287981 */ /* 0x000f28000c1e9b00 */
[----:B------:R-:W4:Y:S01]  /*e790*/  LDG.E.64.CONSTANT R36, desc[UR12][R24.64] ;  /* 0x0000000c18247981 */ /* 0x000f22000c1e9b00 */
[----:B------:R-:W-:-:S06]  /*e7a0*/  IADD3.X R31, PT, PT, R25, R52, RZ, P0, !PT ;  /* 0x00000034191f7210 */ /* 0x000fcc00007fe4ff */
[----:B------:R-:W5:Y:S04]  /*e7b0*/  LDG.E.64.CONSTANT R30, desc[UR12][R30.64] ;  /* 0x0000000c1e1e7981 */ /* 0x000f68000c1e9b00 */
[----:B------:R0:W5:Y:S01]  /*e7c0*/  LDG.E.64.CONSTANT R24, desc[UR12][R22.64+0x18] ;  /* 0x0000180c16187981 */ /* 0x000162000c1e9b00 */
        /* <DEDUP_REMOVED lines=25> */
[----:B------:R-:W-:Y:S01]  /*e960*/  IADD3 R5, PT, PT, R25, R29, RZ ;  /* 0x0000001d19057210 */ /* 0x000fe20007ffe0ff */
[----:B------:R-:W-:Y:S06]  /*e970*/  BRA.U UP0, `(.L_x_770) ;  /* 0xfffffff900d07547 */ /* 0x000fec000b83ffff */
.L_x_769:
[----:B------:R-:W-:Y:S05]  /*e980*/  BRA.U !UP1, `(.L_x_733) ;  /* 0x0000000509d07547 */ /* 0x000fea000b800000 */
[----:B------:R-:W-:Y:S02]  /*e990*/  UISETP.GE.U32.AND UP1, UPT, UR18, 0x4, UPT ;  /* 0x000000041200788c */ /* 0x000fe4000bf26070 */
[----:B------:R-:W-:Y:S02]  /*e9a0*/  UISETP.NE.U32.AND UP0, UPT, UR19, URZ, UPT ;  /* 0x000000ff1300728c */ /* 0x000fe4000bf05070 */
[----:B------:R-:W-:Y:S02]  /*e9b0*/  UISETP.GE.U32.AND.EX UP1, UPT, URZ, URZ, UPT, UP1 ;  /* 0x000000ffff00728c */ /* 0x000fe4000bf26110 */
[----:B------:R-:W-:-:S07]  /*e9c0*/  UISETP.NE.AND.EX UP0, UPT, URZ, URZ, UPT, UP0 ;  /* 0x000000ffff00728c */ /* 0x000fce000bf05300 */
[----:B------:R-:W-:Y:S05]  /*e9d0*/  BRA.U !UP1, `(.L_x_771) ;  /* 0x0000000109c87547 */ /* 0x000fea000b800000 */
[----:B------:R-:W4:Y:S01]  /*e9e0*/  LDCU.64 UR14, c[0x0][0x388] ;  /* 0x00007100ff0e77ac */ /* 0x000f220008000a00 */
[----:B------:R-:W-:Y:S01]  /*e9f0*/  MOV R14, R12 ;  /* 0x0000000c000e7202 */ /* 0x000fe20000000f00 */
[C---:B-1-3--:R-:W-:Y:S01]  /*ea00*/  IMAD R22, R10.reuse, UR5, RZ ;  /* 0x000000050a167c24 */ /* 0x04afe2000f8e02ff */
[C---:B------:R-:W-:Y:S01]  /*ea10*/  SHF.L.U32 R29, R10.reuse, 0x3, RZ ;  /* 0x000000030a1d7819 */ /* 0x040fe200000006ff */
[----:B------:R-:W-:Y:S01]  /*ea20*/  ULEA UR9, UP1, UR4, UR6, 0x3 ;  /* 0x0000000604097291 */ /* 0x000fe2000f8218ff */
[C---:B------:R-:W-:Y:S01]  /*ea30*/  SHF.L.U64.HI R27, R10.reuse, 0x3, R11 ;  /* 0x000000030a1b7819 */ /* 0x040fe2000001020b */
[----:B--2---:R-:W-:Y:S02]  /*ea40*/  IMAD.WIDE.U32 R20, R10, UR4, R14 ;  /* 0x000000040a147c25 */ /* 0x004fe4000f8e000e */
[----:B------:R-:W-:Y:S02]  /*ea50*/  ULEA.HI.X UR10, UR4, UR7, UR5, 0x3, UP1 ;  /* 0x00000007040a7291 */ /* 0x000fe400088f1c05 */
[----:B------:R-:W-:-:S02]  /*ea60*/  IMAD R23, R11, UR4, R22 ;  /* 0x000000040b177c24 */ /* 0x000fc4000f8e0216 */
[----:B------:R-:W-:Y:S02]  /*ea70*/  IMAD.U32 R36, RZ, RZ, UR9 ;  /* 0x00000009ff247e24 */ /* 0x000fe4000f8e00ff */
[----:B------:R-:W-:Y:S02]  /*ea80*/  MOV R37, UR10 ;  /* 0x0000000a00257c02 */ /* 0x000fe40008000f00 */
[----:B------:R-:W-:Y:S02]  /*ea90*/  IADD3 R21, PT, PT, R21, R23, RZ ;  /* 0x0000001715157210 */ /* 0x000fe40007ffe0ff */
[C---:B----4-:R-:W-:Y:S01]  /*eaa0*/  LEA R38, P0, R20.reuse, UR14, 0x3 ;  /* 0x0000000e14267c11 */ /* 0x050fe2000f8018ff */
[----:B------:R-:W2:Y:S03]  /*eab0*/  LDG.E.64.CONSTANT R34, desc[UR12][R36.64] ;  /* 0x0000000c24227981 */ /* 0x000ea6000c1e9b00 */
[----:B------:R-:W-:Y:S01]  /*eac0*/  LEA.HI.X R39, R20, UR15, R21, 0x3, P0 ;  /* 0x0000000f14277c11 */ /* 0x000fe200080f1c15 */
[----:B------:R-:W3:Y:S01]  /*ead0*/  LDG.E.64.CONSTANT R30, desc[UR12][R36.64+0x8] ;  /* 0x0000080c241e7981 */ /* 0x000ee2000c1e9b00 */
[----:B------:R-:W-:-:S03]  /*eae0*/  IADD3 R22, P0, PT, R38, R29, RZ ;  /* 0x0000001d26167210 */ /* 0x000fc60007f1e0ff */
[----:B------:R-:W2:Y:S01]  /*eaf0*/  LDG.E.64.CONSTANT R32, desc[UR12][R38.64] ;  /* 0x0000000c26207981 */ /* 0x000ea2000c1e9b00 */
[----:B------:R-:W-:-:S03]  /*eb00*/  IADD3.X R23, PT, PT, R39, R27, RZ, P0, !PT ;  /* 0x0000001b27177210 */ /* 0x000fc600007fe4ff */
[----:B0-----:R-:W4:Y:S04]  /*eb10*/  LDG.E.64.CONSTANT R24, desc[UR12][R36.64+0x10] ;  /* 0x0000100c24187981 */ /* 0x001f28000c1e9b00 */
[----:B------:R0:W3:Y:S04]  /*eb20*/  LDG.E.64.CONSTANT R20, desc[UR12][R22.64] ;  /* 0x0000000c16147981 */ /* 0x0000e8000c1e9b00 */
[----:B------:R-:W5:Y:S01]  /*eb30*/  LDG.E.64.CONSTANT R36, desc[UR12][R36.64+0x18] ;  /* 0x0000180c24247981 */ /* 0x000f62000c1e9b00 */
[----:B0-----:R-:W-:-:S05]  /*eb40*/  IADD3 R22, P0, PT, R22, R29, RZ ;  /* 0x0000001d16167210 */ /* 0x001fca0007f1e0ff */
[----:B------:R-:W-:Y:S01]  /*eb50*/  IMAD.X R23, R23, 0x1, R27, P0 ;  /* 0x0000000117177824 */ /* 0x000fe200000e061b */
[----:B------:R-:W-:-:S04]  /*eb60*/  IADD3 R26, P0, PT, R22, R29, RZ ;  /* 0x0000001d161a7210 */ /* 0x000fc80007f1e0ff */
[----:B------:R0:W4:Y:S01]  /*eb70*/  LDG.E.64.CONSTANT R28, desc[UR12][R22.64] ;  /* 0x0000000c161c7981 */ /* 0x000122000c1e9b00 */
[----:B------:R-:W-:-:S06]  /*eb80*/  IADD3.X R27, PT, PT, R23, R27, RZ, P0, !PT ;  /* 0x0000001b171b7210 */ /* 0x000fcc00007fe4ff */
[----:B------:R-:W5:Y:S01]  /*eb90*/  LDG.E.64.CONSTANT R26, desc[UR12][R26.64] ;  /* 0x0000000c1a1a7981 */ /* 0x000f62000c1e9b00 */
[----:B0-----:R-:W-:Y:S02]  /*eba0*/  MOV R22, R6 ;  /* 0x0000000600167202 */ /* 0x001fe40000000f00 */
[----:B------:R-:W-:Y:S01]  /*ebb0*/  MOV R23, R5 ;  /* 0x0000000500177202 */ /* 0x000fe20000000f00 */
[----:B------:R-:W-:-:S04]  /*ebc0*/  UIADD3 UR4, UP1, UPT, UR4, 0x4, URZ ;  /* 0x0000000404047890 */ /* 0x000fc8000ff3e0ff */
[----:B------:R-:W-:Y:S01]  /*ebd0*/  UIADD3.X UR5, UPT, UPT, URZ, UR5, URZ, UP1, !UPT ;  /* 0x00000005ff057290 */ /* 0x000fe20008ffe4ff */
[----:B--2---:R-:W-:Y:S02]  /*ebe0*/  IMAD R33, R33, R34, RZ ;  /* 0x0000002221217224 */ /* 0x004fe400078e02ff */
[----:B------:R-:W-:-:S04]  /*ebf0*/  IMAD.WIDE.U32 R22, R34, R32, R22 ;  /* 0x0000002022167225 */ /* 0x000fc800078e0016 */
[----:B------:R-:W-:Y:S01]  /*ec00*/  IMAD R33, R35, R32, R33 ;  /* 0x0000002023217224 */ /* 0x000fe200078e0221 */
[----:B------:R-:W-:Y:S01]  /*ec10*/  MOV R32, R22 ;  /* 0x0000001600207202 */ /* 0x000fe20000000f00 */
[----:B---3--:R-:W-:Y:S02]  /*ec20*/  IMAD R5, R21, R30, RZ ;  /* 0x0000001e15057224 */ /* 0x008fe400078e02ff */
[----:B------:R-:W-:Y:S02]  /*ec30*/  IMAD.IADD R33, R23, 0x1, R33 ;  /* 0x0000000117217824 */ /* 0x000fe400078e0221 */
        /* <DEDUP_REMOVED lines=12> */
.L_x_771:
        /* <DEDUP_REMOVED lines=9> */
[C---:B-1-3--:R-:W-:Y:S01]  /*ed90*/  IMAD R22, R10.reuse, UR5, RZ ;  /* 0x000000050a167c24 */ /* 0x04afe2000f8e02ff */
[----:B------:R-:W-:Y:S01]  /*eda0*/  MOV R21, R15 ;  /* 0x0000000f00157202 */ /* 0x000fe20000000f00 */
[----:B------:R-:W-:Y:S02]  /*edb0*/  ULEA UR8, UP1, UR4, UR6, 0x3 ;  /* 0x0000000604087291 */ /* 0x000fe4000f8218ff */
[----:B------:R-:W-:Y:S02]  /*edc0*/  IMAD R23, R11, UR4, R22 ;  /* 0x000000040b177c24 */ /* 0x000fe4000f8e0216 */
[----:B------:R-:W-:Y:S01]  /*edd0*/  IMAD.WIDE.U32 R20, R10, UR4, R20 ;  /* 0x000000040a147c25 */ /* 0x000fe2000f8e0014 */
[----:B------:R-:W-:Y:S01]  /*ede0*/  ULEA.HI.X UR9, UR4, UR7, UR5, 0x3, UP1 ;  /* 0x0000000704097291 */ /* 0x000fe200088f1c05 */
[----:B------:R-:W-:-:S02]  /*edf0*/  MOV R28, UR8 ;  /* 0x00000008001c7c02 */ /* 0x000fc40008000f00 */
[----:B------:R-:W-:-:S03]  /*ee00*/  IMAD.IADD R23, R21, 0x1, R23 ;  /* 0x0000000115177824 */ /* 0x000fc600078e0217 */
[----:B------:R-:W-:Y:S02]  /*ee10*/  MOV R29, UR9 ;  /* 0x00000009001d7c02 */ /* 0x000fe40008000f00 */
[----:B----4-:R-:W-:-:S03]  /*ee20*/  LEA R26, P0, R20, UR10, 0x3 ;  /* 0x0000000a141a7c11 */ /* 0x010fc6000f8018ff */
[----:B------:R-:W2:Y:S01]  /*ee30*/  LDG.E.64.CONSTANT R30, desc[UR12][R28.64+0x8] ;  /* 0x0000080c1c1e7981 */ /* 0x000ea2000c1e9b00 */
[----:B------:R-:W-:Y:S02]  /*ee40*/  LEA.HI.X R27, R20, UR11, R23, 0x3, P0 ;  /* 0x0000000b141b7c11 */ /* 0x000fe400080f1c17 */
[C---:B0-----:R-:W-:Y:S01]  /*ee50*/  LEA R24, P0, R10.reuse, R26, 0x3 ;  /* 0x0000001a0a187211 */ /* 0x041fe200078018ff */
[----:B------:R-:W3:Y:S04]  /*ee60*/  LDG.E.64.CONSTANT R20, desc[UR12][R28.64] ;  /* 0x0000000c1c147981 */ /* 0x000ee8000c1e9b00 */
[----:B------:R-:W3:Y:S01]  /*ee70*/  LDG.E.64.CONSTANT R22, desc[UR12][R26.64] ;  /* 0x0000000c1a167981 */ /* 0x000ee2000c1e9b00 */
[----:B------:R-:W-:-:S06]  /*ee80*/  LEA.HI.X R25, R10, R27, R11, 0x3, P0 ;  /* 0x0000001b0a197211 */ /* 0x000fcc00000f1c0b */
[----:B------:R-:W2:Y:S01]  /*ee90*/  LDG.E.64.CONSTANT R24, desc[UR12][R24.64] ;  /* 0x0000000c18187981 */ /* 0x000ea2000c1e9b00 */
[----:B------:R-:W-:Y:S01]  /*eea0*/  MOV R32, R6 ;  /* 0x0000000600207202 */ /* 0x000fe20000000f00 */
[----:B------:R-:W-:Y:S01]  /*eeb0*/  IMAD.MOV.U32 R33, RZ, RZ, R5 ;  /* 0x000000ffff217224 */ /* 0x000fe200078e0005 */
        /* <DEDUP_REMOVED lines=9> */
[----:B------:R-:W-:Y:S02]  /*ef50*/  IADD3 R5, PT, PT, R31, R5, RZ ;  /* 0x000000051f057210 */ /* 0x000fe40007ffe0ff */
[----:B------:R-:W-:-:S07]  /*ef60*/  MOV R6, R30 ;  /* 0x0000001e00067202 */ /* 0x000fce0000000f00 */
.L_x_772:
[----:B------:R-:W-:Y:S05]  /*ef70*/  BRA.U UP0, `(.L_x_733) ;  /* 0x0000000100547547 */ /* 0x000fea000b800000 */
[----:B------:R-:W4:Y:S01]  /*ef80*/  LDCU.64 UR8, c[0x0][0x388] ;  /* 0x00007100ff0877ac */ /* 0x000f220008000a00 */
[C---:B---3--:R-:W-:Y:S02]  /*ef90*/  IMAD R14, R10.reuse, UR5, RZ ;  /* 0x000000050a0e7c24 */ /* 0x048fe4000f8e02ff */
        /* <DEDUP_REMOVED lines=8> */
[----:B----4-:R-:W-:-:S04]  /*f020*/  LEA R14, P0, R12, UR8, 0x3 ;  /* 0x000000080c0e7c11 */ /* 0x010fc8000f8018ff */
[----:B------:R-:W3:Y:S01]  /*f030*/  LDG.E.64.CONSTANT R10, desc[UR12][R10.64] ;  /* 0x0000000c0a0a7981 */ /* 0x000ee2000c1e9b00 */
[----:B------:R-:W-:-:S05]  /*f040*/  LEA.HI.X R15, R12, UR9, R13, 0x3, P0 ;  /* 0x000000090c0f7c11 */ /* 0x000fca00080f1c0d */
[----:B------:R-:W3:Y:S01]  /*f050*/  LDG.E.64.CONSTANT R12, desc[UR12][R14.64] ;  /* 0x0000000c0e0c7981 */ /* 0x000ee2000c1e9b00 */
[----:B--2---:R-:W-:Y:S01]  /*f060*/  MOV R21, R5 ;  /* 0x0000000500157202 */ /* 0x004fe20000000f00 */
[----:B------:R-:W-:Y:S02]  /*f070*/  IMAD.MOV.U32 R20, RZ, RZ, R6 ;  /* 0x000000ffff147224 */ /* 0x000fe400078e0006 */
[----:B---3--:R-:W-:Y:S02]  /*f080*/  IMAD R13, R13, R10, RZ ;  /* 0x0000000a0d0d7224 */ /* 0x008fe400078e02ff */
[----:B------:R-:W-:-:S04]  /*f090*/  IMAD.WIDE.U32 R20, R10, R12, R20 ;  /* 0x0000000c0a147225 */ /* 0x000fc800078e0014 */
[----:B------:R-:W-:Y:S01]  /*f0a0*/  IMAD R13, R11, R12, R13 ;  /* 0x0000000c0b0d7224 */ /* 0x000fe200078e020d */
[----:B------:R-:W-:-:S04]  /*f0b0*/  MOV R6, R20 ;  /* 0x0000001400067202 */ /* 0x000fc80000000f00 */
[----:B------:R-:W-:-:S07]  /*f0c0*/  IADD3 R5, PT, PT, R21, R13, RZ ;  /* 0x0000000d15057210 */ /* 0x000fce0007ffe0ff */
.L_x_733:
[----:B---3--:R-:W3:Y:S01]  /*f0d0*/  LDC.64 R10, c[0x0][0x3b8] ;  /* 0x0000ee00ff0a7b82 */ /* 0x008ee20000000a00 */
[-C--:B------:R-:W-:Y:S02]  /*f0e0*/  LOP3.LUT R19, R19, R18.reuse, RZ, 0x3c, !PT ;  /* 0x0000001213137212 */ /* 0x080fe400078e3cff */
[----:B------:R-:W-:Y:S01]  /*f0f0*/  MOV R14, R17 ;  /* 0x00000011000e7202 */ /* 0x000fe20000000f00 */
[----:B------:R-:W-:Y:S01]  /*f100*/  IMAD.MOV.U32 R17, RZ, RZ, R9 ;  /* 0x000000ffff117224 */ /* 0x000fe200078e0009 */
[----:B------:R-:W-:Y:S01]  /*f110*/  LOP3.LUT R18, R19, R18, RZ, 0x3c, !PT ;  /* 0x0000001213127212 */ /* 0x000fe200078e3cff */
[----:B------:R-:W-:Y:S01]  /*f120*/  IMAD.MOV.U32 R9, RZ, RZ, R4 ;  /* 0x000000ffff097224 */ /* 0x000fe200078e0004 */
[----:B------:R-:W-:Y:S02]  /*f130*/  MOV R12, R7 ;  /* 0x00000007000c7202 */ /* 0x000fe40000000f00 */
[----:B------:R-:W-:Y:S02]  /*f140*/  MOV R13, R8 ;  /* 0x00000008000d7202 */ /* 0x000fe40000000f00 */
[----:B------:R-:W-:-:S02]  /*f150*/  MOV R7, R5 ;  /* 0x0000000500077202 */ /* 0x000fc40000000f00 */
[----:B------:R-:W-:Y:S02]  /*f160*/  MOV R15, R42 ;  /* 0x0000002a000f7202 */ /* 0x000fe40000000f00 */
[----:B------:R-:W-:Y:S02]  /*f170*/  LOP3.LUT R19, R19, R18, RZ, 0x3c, !PT ;  /* 0x0000001213137212 */ /* 0x000fe400078e3cff */
[----:B------:R-:W-:Y:S02]  /*f180*/  MOV R8, R3 ;  /* 0x0000000300087202 */ /* 0x000fe40000000f00 */
[----:B------:R-:W-:Y:S02]  /*f190*/  MOV R4, R0 ;  /* 0x0000000000047202 */ /* 0x000fe40000000f00 */
[----:B------:R-:W-:Y:S01]  /*f1a0*/  MOV R5, R2 ;  /* 0x0000000200057202 */ /* 0x000fe20000000f00 */
[----:B---3--:R-:W-:-:S04]  /*f1b0*/  IMAD.WIDE.U32 R10, R45, 0x8, R10 ;  /* 0x000000082d0a7825 */ /* 0x008fc800078e000a */
[----:B-12---:R-:W-:Y:S01]  /*f1c0*/  IMAD.WIDE.U32 R20, R43, 0x10, R10 ;  /* 0x000000102b147825 */ /* 0x006fe200078e000a */
[----:B------:R-:W-:-:S03]  /*f1d0*/  MOV R11, R44 ;  /* 0x0000002c000b7202 */ /* 0x000fc60000000f00 */
[----:B------:R-:W-:Y:S01]  /*f1e0*/  IMAD.MOV.U32 R10, RZ, RZ, R48 ;  /* 0x000000ffff0a7224 */ /* 0x000fe200078e0030 */
[----:B------:R-:W-:Y:S04]  /*f1f0*/  STG.E.128 desc[UR12][R20.64], R16 ;  /* 0x0000001014007986 */ /* 0x000fe8000c101d0c */
[----:B------:R-:W-:Y:S04]  /*f200*/  STG.E.128 desc[UR12][R20.64+0x800], R12 ;  /* 0x0008000c14007986 */ /* 0x000fe8000c101d0c */
[----:B------:R-:W-:Y:S04]  /*f210*/  STG.E.128 desc[UR12][R20.64+0x1000], R8 ;  /* 0x0010000814007986 */ /* 0x000fe8000c101d0c */
[----:B------:R-:W-:Y:S01]  /*f220*/  STG.E.128 desc[UR12][R20.64+0x1800], R4 ;  /* 0x0018000414007986 */ /* 0x000fe2000c101d0c */
[----:B------:R-:W-:Y:S05]  /*f230*/  EXIT ;  /* 0x000000000000794d */ /* 0x000fea0003800000 */
.L_x_773:
        /* <DEDUP_REMOVED lines=12> */
.L_x_3496:


//--------------------- .text._ZN2at6native29vectorized_elementwise_kernelILi4EZZNS0_61_GLOBAL__N__ae8afa13_23_FlattenIndicesKernel_cu_7dd49032_311421_flatten_indices_implINS2_18CUDAKernelLauncherElLl0EEENS_6TensorERKS5_N3c108ArrayRefIlEEENKUlvE0_clEvEUllE_St5arrayIPcLm2EEEEviT0_T1_ --------------------------
	.section	.text._ZN2at6native29vectorized_elementwise_kernelILi4EZZNS0_61_GLOBAL__N__ae8afa13_23_FlattenIndicesKernel_cu_7dd49032_311421_flatten_indices_implINS2_18CUDAKernelLauncherElLl0EEENS_6TensorERKS5_N3c108ArrayRefIlEEENKUlvE0_clEvEUllE_St5arrayIPcLm2EEEEviT0_T1_,"ax",@progbits
	.align	128
        .global         _ZN2at6native29vectorized_elementwise_kernelILi4EZZNS0_61_GLOBAL__N__ae8afa13_23_FlattenIndicesKernel_cu_7dd49032_311421_flatten_indices_implINS2_18CUDAKernelLauncherElLl0EEENS_6TensorERKS5_N3c108ArrayRefIlEEENKUlvE0_clEvEUllE_St5arrayIPcLm2EEEEviT0_T1_
        .type           _ZN2at6native29vectorized_elementwise_kernelILi4EZZNS0_61_GLOBAL__N__ae8afa13_23_FlattenIndicesKernel_cu_7dd49032_311421_flatten_indices_implINS2_18CUDAKernelLauncherElLl0EEENS_6TensorERKS5_N3c108ArrayRefIlEEENKUlvE0_clEvEUllE_St5arrayIPcLm2EEEEviT0_T1_,@function
        .size           _ZN2at6native29vectorized_elementwise_kernelILi4EZZNS0_61_GLOBAL__N__ae8afa13_23_FlattenIndicesKernel_cu_7dd49032_311421_flatten_indices_implINS2_18CUDAKernelLauncherElLl0EEENS_6TensorERKS5_N3c108ArrayRefIlEEENKUlvE0_clEvEUllE_St5arrayIPcLm2EEEEviT0_T1_,(.L_x_3497 - _ZN2at6native29vectorized_elementwise_kernelILi4EZZNS0_61_GLOBAL__N__ae8afa13_23_FlattenIndicesKernel_cu_7dd49032_311421_flatten_indices_implINS2_18CUDAKernelLauncherElLl0EEENS_6TensorERKS5_N3c108ArrayRefIlEEENKUlvE0_clEvEUllE_St5arrayIPcLm2EEEEviT0_T1_)
        .other          _ZN2at6native29vectorized_elementwise_kernelILi4EZZNS0_61_GLOBAL__N__ae8afa13_23_FlattenIndicesKernel_cu_7dd49032_311421_flatten_indices_implINS2_18CUDAKernelLauncherElLl0EEENS_6TensorERKS5_N3c108ArrayRefIlEEENKUlvE0_clEvEUllE_St5arrayIPcLm2EEEEviT0_T1_,@"STO_CUDA_ENTRY STV_DEFAULT"
_ZN2at6native29vectorized_elementwise_kernelILi4EZZNS0_61_GLOBAL__N__ae8afa13_23_FlattenIndicesKernel_cu_7dd49032_311421_flatten_indices_implINS2_18CUDAKernelLauncherElLl0EEENS_6TensorERKS5_N3c108ArrayRefIlEEENKUlvE0_clEvEUllE_St5arrayIPcLm2EEEEviT0_T1_:
.text._ZN2at6native29vectorized_elementwise_kernelILi4EZZNS0_61_GLOBAL__N__ae8afa13_23_FlattenIndicesKernel_cu_7dd49032_311421_flatten_indices_implINS2_18CUDAKernelLauncherElLl0EEENS_6TensorERKS5_N3c108ArrayRefIlEEENKUlvE0_clEvEUllE_St5arrayIPcLm2EEEEviT0_T1_:
        /* <DEDUP_REMOVED lines=111> */
.L_x_779:
        /* <DEDUP_REMOVED lines=76> */
.L_x_778:
        /* <DEDUP_REMOVED lines=59> */
.L_x_780:
        /* <DEDUP_REMOVED lines=43> */
.L_x_781:
        /* <DEDUP_REMOVED lines=23> */
.L_x_777:
[----:B------:R-:W-:Y:S05]  /*1380*/  BSYNC.RECONVERGENT B0 ;  /* 0x0000000000007941 */ /* 0x000fea0003800200 */
.L_x_776:
        /* <DEDUP_REMOVED lines=38> */
.L_x_785:
        /* <DEDUP_REMOVED lines=78> */
.L_x_784:
        /* <DEDUP_REMOVED lines=60> */
.L_x_786:
        /* <DEDUP_REMOVED lines=43> */
.L_x_787:
        /* <DEDUP_REMOVED lines=23> */
.L_x_783:
[----:B------:R-:W-:Y:S05]  /*22b0*/  BSYNC.RECONVERGENT B0 ;  /* 0x0000000000007941 */ /* 0x000fea0003800200 */
.L_x_782:
        /* <DEDUP_REMOVED lines=38> */
.L_x_791:
        /* <DEDUP_REMOVED lines=79> */
.L_x_790:
        /* <DEDUP_REMOVED lines=59> */
.L_x_792:
        /* <DEDUP_REMOVED lines=42> */
.L_x_793:
        /* <DEDUP_REMOVED lines=21> */
.L_x_789:
[----:B------:R-:W-:Y:S05]  /*31b0*/  BSYNC.RECONVERGENT B0 ;  /* 0x0000000000007941 */ /* 0x000fea0003800200 */
.L_x_788:
        /* <DEDUP_REMOVED lines=35> */
.L_x_797:
        /* <DEDUP_REMOVED lines=78> */
.L_x_796:
        /* <DEDUP_REMOVED lines=60> */
.L_x_798:
        /* <DEDUP_REMOVED lines=43> */
.L_x_799:
        /* <DEDUP_REMOVED lines=23> */
.L_x_795:
[----:B------:R-:W-:Y:S05]  /*40b0*/  BSYNC.RECONVERGENT B0 ;  /* 0x0000000000007941 */ /* 0x000fea0003800200 */
.L_x_794:
        /* <DEDUP_REMOVED lines=35> */
.L_x_803:
        /* <DEDUP_REMOVED lines=77> */
.L_x_802:
        /* <DEDUP_REMOVED lines=60> */
.L_x_804:
        /* <DEDUP_REMOVED lines=43> */
.L_x_805:
        /* <DEDUP_REMOVED lines=23> */
.L_x_801:
[----:B------:R-:W-:Y:S05]  /*4fa0*/  BSYNC.RECONVERGENT B0 ;  /* 0x0000000000007941 */ /* 0x000fea0003800200 */
.L_x_800:
        /* <DEDUP_REMOVED lines=35> */
.L_x_809:
        /* <DEDUP_REMOVED lines=76> */
.L_x_808:
        /* <DEDUP_REMOVED lines=60> */
.L_x_810:
        /* <DEDUP_REMOVED lines=43> */
.L_x_811:
        /* <DEDUP_REMOVED lines=23> */
.L_x_807:
[----:B------:R-:W-:Y:S05]  /*5e80*/  BSYNC.RECONVERGENT B0 ;  /* 0x0000000000007941 */ /* 0x000fea0003800200 */
.L_x_806:
        /* <DEDUP_REMOVED lines=38> */
.L_x_815:
        /* <DEDUP_REMOVED lines=76> */
.L_x_814:
        /* <DEDUP_REMOVED lines=59> */
.L_x_816:
        /* <DEDUP_REMOVED lines=41> */
.L_x_817:
        /* <DEDUP_REMOVED lines=23> */
.L_x_813:
[----:B------:R-:W-:Y:S05]  /*6d60*/  BSYNC.RECONVERGENT B0 ;  /* 0x0000000000007941 */ /* 0x000fea0003800200 */
.L_x_812:
        /* <DEDUP_REMOVED lines=32> */
.L_x_820:
        /* <DEDUP_REMOVED lines=76> */
.L_x_819:
        /* <DEDUP_REMOVED lines=59> */
.L_x_821:
        /* <DEDUP_REMOVED lines=19> */
[----:B------:R-:W-:Y:S02]  /*7910*/  LEA.HI.X R27, R20, UR11, R23, 0x3, P0 ;  /* 0x0000000b141b7c11 */ /* 0x000fe400080f1c17 */
[----:B------:R-:W-:Y:S02]  /*7920*/  MOV R29, UR7 ;  /* 0x00000007001d7c02 */ /* 0x000fe40008000f00 */
[C---:B--2---:R-:W-:Y:S01]  /*7930*/  LEA R24, P0, R18.reuse, R26, 0x3 ;  /* 0x0000001a12187211 */ /* 0x044fe200078018ff */
[----:B------:R-:W2:Y:S04]  /*7940*/  LDG.E.64.CONSTANT R22, desc[UR12][R26.64] ;  /* 0x0000000c1a167981 */ /* 0x000ea8000c1e9b00 */
[----:B------:R-:W2:Y:S01]  /*7950*/  LDG.E.64.CONSTANT R20, desc[UR12][R28.64] ;  /* 0x0000000c1c147981 */ /* 0x000ea2000c1e9b00 */
[----:B------:R-:W-:-:S03]  /*7960*/  LEA.HI.X R25, R18, R27, R19, 0x3, P0 ;  /* 0x0000001b12197211 */ /* 0x000fc600000f1c13 */
[----:B------:R-:W3:Y:S04]  /*7970*/  LDG.E.64.CONSTANT R30, desc[UR12][R28.64+0x8] ;  /* 0x0000080c1c1e7981 */ /* 0x000ee8000c1e9b00 */
[----:B------:R-:W3:Y:S01]  /*7980*/  LDG.E.64.CONSTANT R24, desc[UR12][R24.64] ;  /* 0x0000000c18187981 */ /* 0x000ee2000c1e9b00 */
[----:B------:R-:W-:Y:S01]  /*7990*/  MOV R33, R42 ;  /* 0x0000002a00217202 */ /* 0x000fe20000000f00 */
        /* <DEDUP_REMOVED lines=12> */
.L_x_822:
[----:B------:R-:W-:Y:S05]  /*7a60*/  BRA.U UP0, `(.L_x_818) ;  /* 0x0000000100587547 */ /* 0x000fea000b800000 */
[----:B------:R-:W5:Y:S01]  /*7a70*/  LDCU.64 UR6, c[0x0][0x3a0] ;  /* 0x00007400ff0677ac */ /* 0x000f620008000a00 */
[----:B------:R-:W-:Y:S01]  /*7a80*/  MOV R16, R14 ;  /* 0x0000000e00107202 */ /* 0x000fe20000000f00 */
[C---:B----4-:R-:W-:Y:S01]  /*7a90*/  IMAD R0, R18.reuse, UR5, RZ ;  /* 0x0000000512007c24 */ /* 0x050fe2000f8e02ff */
[----:B------:R-:W4:Y:S03]  /*7aa0*/  LDCU.64 UR10, c[0x0][0x388] ;  /* 0x00007100ff0a77ac */ /* 0x000f260008000a00 */
[----:B------:R-:W-:-:S04]  /*7ab0*/  IMAD.WIDE.U32 R16, R18, UR4, R16 ;  /* 0x0000000412107c25 */ /* 0x000fc8000f8e0010 */
[----:B------:R-:W-:-:S05]  /*7ac0*/  IMAD R15, R19, UR4, R0 ;  /* 0x00000004130f7c24 */ /* 0x000fca000f8e0200 */
        /* <DEDUP_REMOVED lines=13> */
[----:B------:R-:W-:Y:S01]  /*7ba0*/  IMAD R17, R15, R16, R17 ;  /* 0x000000100f117224 */ /* 0x000fe200078e0211 */
[----:B------:R-:W-:-:S03]  /*7bb0*/  MOV R43, R20 ;  /* 0x00000014002b7202 */ /* 0x000fc60000000f00 */
[----:B------:R-:W-:-:S07]  /*7bc0*/  IMAD.IADD R42, R21, 0x1, R17 ;  /* 0x00000001152a7824 */ /* 0x000fce00078e0211 */
.L_x_818:
[----:B------:R-:W-:Y:S05]  /*7bd0*/  BSYNC.RECONVERGENT B0 ;  /* 0x0000000000007941 */ /* 0x000fea0003800200 */
.L_x_775:
[----:B------:R-:W0:Y:S01]  /*7be0*/  LDCU UR4, c[0x0][0x380] ;  /* 0x00007000ff0477ac */ /* 0x000e220008000800 */
[----:B------:R-:W-:Y:S01]  /*7bf0*/  LOP3.LUT R43, R43, R42, RZ, 0x3c, !PT ;  /* 0x0000002a2b2b7212 */ /* 0x000fe200078e3cff */
[----:B------:R-:W-:Y:S01]  /*7c00*/  BSSY.RECONVERGENT B0, `(.L_x_823) ;  /* 0x0000049000007945 */ /* 0x000fe20003800200 */
[----:B------:R-:W-:-:S03]  /*7c10*/  LOP3.LUT R13, R13, R12, RZ, 0x3c, !PT ;  /* 0x0000000c0d0d7212 */ /* 0x000fc600078e3cff */
[----:B------:R-:W-:Y:S01]  /*7c20*/  BSSY.RELIABLE B1, `(.L_x_824) ;  /* 0x0000040000017945 */ /* 0x000fe20003800100 */
[----:B------:R-:W-:Y:S02]  /*7c30*/  LOP3.LUT R11, R11, R10, RZ, 0x3c, !PT ;  /* 0x0000000a0b0b7212 */ /* 0x000fe400078e3cff */
[----:B------:R-:W-:Y:S02]  /*7c40*/  LOP3.LUT R9, R9, R8, RZ, 0x3c, !PT ;  /* 0x0000000809097212 */ /* 0x000fe400078e3cff */
[----:B------:R-:W-:Y:S02]  /*7c50*/  LOP3.LUT R7, R7, R6, RZ, 0x3c, !PT ;  /* 0x0000000607077212 */ /* 0x000fe400078e3cff */
[----:B------:R-:W-:Y:S02]  /*7c60*/  LOP3.LUT R5, R5, R4, RZ, 0x3c, !PT ;  /* 0x0000000405057212 */ /* 0x000fe400078e3cff */
[----:B------:R-:W-:Y:S02]  /*7c70*/  LOP3.LUT R42, R43, R42, RZ, 0x3c, !PT ;  /* 0x0000002a2b2a7212 */ /* 0x000fe400078e3cff */
[----:B------:R-:W-:-:S02]  /*7c80*/  LOP3.LUT R12, R13, R12, RZ, 0x3c, !PT ;  /* 0x0000000c0d0c7212 */ /* 0x000fc400078e3cff */
[----:B------:R-:W-:Y:S02]  /*7c90*/  LOP3.LUT R10, R11, R10, RZ, 0x3c, !PT ;  /* 0x0000000a0b0a7212 */ /* 0x000fe400078e3cff */
[----:B0----5:R-:W-:Y:S02]  /*7ca0*/  IADD3 R15, PT, PT, -R45, UR4, RZ ;  /* 0x000000042d0f7c10 */ /* 0x021fe4000fffe1ff */
        /* <DEDUP_REMOVED lines=11> */
[----:B------:R-:W-:Y:S02]  /*7d60*/  MOV R16, R3 ;  /* 0x0000000300107202 */ /* 0x000fe40000000f00 */
[----:B------:R-:W-:Y:S01]  /*7d70*/  MOV R17, R2 ;  /* 0x0000000200117202 */ /* 0x000fe20000000f00 */
[----:B------:R-:W-:Y:S06]  /*7d80*/  @P0 BRA `(.L_x_825) ;  /* 0x0000000000300947 */ /* 0x000fec0003800000 */
[----:B------:R-:W0:Y:S01]  /*7d90*/  LDC.64 R2, c[0x0][0x3b8] ;  /* 0x0000ee00ff027b82 */ /* 0x000e220000000a00 */
[----:B----4-:R-:W-:Y:S01]  /*7da0*/  IMAD.IADD R19, R45, 0x1, R44 ;  /* 0x000000012d137824 */ /* 0x010fe200078e022c */
[----:B------:R-:W-:-:S04]  /*7db0*/  IADD3 R44, PT, PT, R44, 0x80, RZ ;  /* 0x000000802c2c7810 */ /* 0x000fc80007ffe0ff */
        /* <DEDUP_REMOVED lines=9> */
.L_x_825:
[----:B------:R-:W-:-:S13]  /*7e50*/  ISETP.GE.U32.AND P0, PT, R44, R15, PT ;  /* 0x0000000f2c00720c */ /* 0x000fda0003f06070 */
[----:B------:R-:W-:Y:S05]  /*7e60*/  @P0 BRA `(.L_x_827) ;  /* 0x0000000000300947 */ /* 0x000fea0003800000 */
[----:B0-----:R-:W0:Y:S01]  /*7e70*/  LDC.64 R2, c[0x0][0x3b8] ;  /* 0x0000ee00ff027b82 */ /* 0x001e220000000a00 */
[----:B------:R-:W-:Y:S01]  /*7e80*/  IMAD.IADD R5, R45, 0x1, R44 ;  /* 0x000000012d057824 */ /* 0x000fe200078e022c */
[----:B------:R-:W-:-:S03]  /*7e90*/  IADD3 R44, PT, PT, R44, 0x80, RZ ;  /* 0x000000802c2c7810 */ /* 0x000fc60007ffe0ff */
[----:B0-----:R-:W-:-:S05]  /*7ea0*/  IMAD.WIDE.U32 R2, R5, 0x8, R2 ;  /* 0x0000000805027825 */ /* 0x001fca00078e0002 */
[----:B------:R0:W-:Y:S02]  /*7eb0*/  STG.E.64 desc[UR12][R2.64], R48 ;  /* 0x0000003002007986 */ /* 0x0001e4000c101b0c */
.L_x_826:
[----:B------:R-:W-:-:S13]  /*7ec0*/  ISETP.GE.U32.AND P0, PT, R44, R15, PT ;  /* 0x0000000f2c00720c */ /* 0x000fda0003f06070 */
[----:B------:R-:W-:Y:S05]  /*7ed0*/  @P0 BRA `(.L_x_828) ;  /* 0x0000000000300947 */ /* 0x000fea0003800000 */
[----:B0-----:R-:W0:Y:S01]  /*7ee0*/  LDC.64 R2, c[0x0][0x3b8] ;  /* 0x0000ee00ff027b82 */ /* 0x001e220000000a00 */
[----:B------:R-:W-:Y:S02]  /*7ef0*/  IADD3 R5, PT, PT, R45, R44, RZ ;  /* 0x0000002c2d057210 */ /* 0x000fe40007ffe0ff */
[----:B------:R-:W-:-:S03]  /*7f00*/  IADD3 R44, PT, PT, R44, 0x80, RZ ;  /* 0x000000802c2c7810 */ /* 0x000fc60007ffe0ff */
[----:B0-----:R-:W-:-:S05]  /*7f10*/  IMAD.WIDE.U32 R2, R5, 0x8, R2 ;  /* 0x0000000805027825 */ /* 0x001fca00078e0002 */
[----:B------:R0:W-:Y:S02]  /*7f20*/  STG.E.64 desc[UR12][R2.64], R6 ;  /* 0x0000000602007986 */ /* 0x0001e4000c101b0c */
.L_x_827:
[----:B------:R-:W-:-:S13]  /*7f30*/  ISETP.GE.U32.AND P0, PT, R44, R15, PT ;  /* 0x0000000f2c00720c */ /* 0x000fda0003f06070 */
[----:B------:R-:W-:Y:S05]  /*7f40*/  @P0 BRA `(.L_x_829) ;  /* 0x0000000000340947 */ /* 0x000fea0003800000 */
[----:B0-----:R-:W0:Y:S01]  /*7f50*/  LDC.64 R2, c[0x0][0x3b8] ;  /* 0x0000ee00ff027b82 */ /* 0x001e220000000a00 */
[----:B------:R-:W-:Y:S01]  /*7f60*/  IMAD.IADD R5, R45, 0x1, R44 ;  /* 0x000000012d057824 */ /* 0x000fe200078e022c */
[----:B------:R-:W-:-:S03]  /*7f70*/  IADD3 R44, PT, PT, R44, 0x80, RZ ;  /* 0x000000802c2c7810 */ /* 0x000fc60007ffe0ff */
[----:B0-----:R-:W-:-:S05]  /*7f80*/  IMAD.WIDE.U32 R2, R5, 0x8, R2 ;  /* 0x0000000805027825 */ /* 0x001fca00078e0002 */
[----:B------:R0:W-:Y:S02]  /*7f90*/  STG.E.64 desc[UR12][R2.64], R8 ;  /* 0x0000000802007986 */ /* 0x0001e4000c101b0c */
.L_x_828:
[----:B------:R-:W-:-:S13]  /*7fa0*/  ISETP.GE.U32.AND P0, PT, R44, R15, PT ;  /* 0x0000000f2c00720c */ /* 0x000fda0003f06070 */
[----:B------:R-:W-:Y:S05]  /*7fb0*/  @P0 BREAK.RELIABLE B1 ;  /* 0x0000000000010942 */ /* 0x000fea0003800100 */
[----:B------:R-:W-:Y:S05]  /*7fc0*/  @P0 BRA `(.L_x_830) ;  /* 0x0000000000300947 */ /* 0x000fea0003800000 */
[----:B0-----:R-:W0:Y:S01]  /*7fd0*/  LDC.64 R2, c[0x0][0x3b8] ;  /* 0x0000ee00ff027b82 */ /* 0x001e220000000a00 */
[----:B------:R-:W-:Y:S02]  /*7fe0*/  IADD3 R5, PT, PT, R45, R44, RZ ;  /* 0x0000002c2d057210 */ /* 0x000fe40007ffe0ff */
[----:B------:R-:W-:-:S03]  /*7ff0*/  IADD3 R44, PT, PT, R44, 0x80, RZ ;  /* 0x000000802c2c7810 */ /* 0x000fc60007ffe0ff */
[----:B0-----:R-:W-:-:S05]  /*8000*/  IMAD.WIDE.U32 R2, R5, 0x8, R2 ;  /* 0x0000000805027825 */ /* 0x001fca00078e0002 */
[----:B------:R0:W-:Y:S02]  /*8010*/  STG.E.64 desc[UR12][R2.64], R10 ;  /* 0x0000000a02007986 */ /* 0x0001e4000c101b0c */
.L_x_829:
[----:B------:R-:W-:Y:S05]  /*8020*/  BSYNC.RELIABLE B1 ;  /* 0x0000000000017941 */ /* 0x000fea0003800100 */
.L_x_824:
[----:B------:R-:W-:-:S13]  /*8030*/  ISETP.GE.U32.AND P0, PT, R44, R15, PT ;  /* 0x0000000f2c00720c */ /* 0x000fda0003f06070 */
[----:B0-----:R-:W0:Y:S01]  /*8040*/  @!P0 LDC.64 R2, c[0x0][0x3b8] ;  /* 0x0000ee00ff028b82 */ /* 0x001e220000000a00 */
[----:B------:R-:W-:Y:S01]  /*8050*/  @!P0 IMAD.IADD R5, R45, 0x1, R44 ;  /* 0x000000012d058824 */ /* 0x000fe200078e022c */
[----:B------:R-:W-:-:S03]  /*8060*/  @!P0 IADD3 R44, PT, PT, R44, 0x80, RZ ;  /* 0x000000802c2c8810 */ /* 0x000fc60007ffe0ff */
[----:B0-----:R-:W-:-:S05]  /*8070*/  @!P0 IMAD.WIDE.U32 R2, R5, 0x8, R2 ;  /* 0x0000000805028825 */ /* 0x001fca00078e0002 */
[----:B------:R0:W-:Y:S02]  /*8080*/  @!P0 STG.E.64 desc[UR12][R2.64], R12 ;  /* 0x0000000c02008986 */ /* 0x0001e4000c101b0c */
.L_x_830:
[----:B------:R-:W-:Y:S05]  /*8090*/  BSYNC.RECONVERGENT B0 ;  /* 0x0000000000007941 */ /* 0x000fea0003800200 */
.L_x_823:
        /* <DEDUP_REMOVED lines=8> */
.L_x_774:
[----:B------:R-:W0:Y:S01]  /*8120*/  LDCU.64 UR8, c[0x0][0x398] ;  /* 0x00007300ff0877ac */ /* 0x000e220008000a00 */
[----:B------:R-:W1:Y:S01]  /*8130*/  S2R R9, SR_TID.X ;  /* 0x0000000000097919 */ /* 0x000e620000002100 */
[----:B------:R-:W-:Y:S01]  /*8140*/  HFMA2 R44, -RZ, RZ, 0, 0 ;  /* 0x00000000ff2c7431 */ /* 0x000fe200000001ff */
[----:B------:R-:W-:Y:S01]  /*8150*/  CS2R R30, SRZ ;  /* 0x00000000001e7805 */ /* 0x000fe2000001ff00 */
[----:B------:R-:W-:Y:S01]  /*8160*/  HFMA2 R0, -RZ, RZ, 0, 0 ;  /* 0x00000000ff007431 */ /* 0x000fe200000001ff */
[----:B------:R-:W-:Y:S01]  /*8170*/  CS2R R20, SRZ ;  /* 0x0000000000147805 */ /* 0x000fe2000001ff00 */
[----:B------:R-:W-:Y:S01]  /*8180*/  IMAD.MOV.U32 R46, RZ, RZ, RZ ;  /* 0x000000ffff2e7224 */ /* 0x000fe200078e00ff */
[----:B------:R-:W-:Y:S02]  /*8190*/  CS2R R42, SRZ ;  /* 0x00000000002a7805 */ /* 0x000fe4000001ff00 */
        /* <DEDUP_REMOVED lines=21> */
[----:B------:R2:W5:Y:S01]  /*82f0*/  LDG.E.ENL2.256 R12, R16, desc[UR12][R2.64+0x1000] ;  /* 0xfe00800c0210797e */ /* 0x000562000812190c */
[----:B------:R-:W-:Y:S01]  /*8300*/  UIADD3.X UR23, UPT, UPT, UR9, -0x1, URZ, UP2, !UPT ;  /* 0xffffffff09177890 */ /* 0x000fe200097fe4ff */
[----:B------:R-:W-:Y:S01]  /*8310*/  MOV R5, RZ ;  /* 0x000000ff00057202 */ /* 0x000fe20000000f00 */
[----:B------:R-:W-:Y:S02]  /*8320*/  UISETP.NE.U32.AND UP1, UPT, UR18, URZ, UPT ;  /* 0x000000ff1200728c */ /* 0x000fe4000bf25070 */
[----:B------:R-:W-:Y:S02]  /*8330*/  UIADD3 UR16, UP2, UPT, UR19, -0x1, URZ ;  /* 0xffffffff13107890 */ /* 0x000fe4000ff5e0ff */
[----:B------:R-:W-:-:S02]  /*8340*/  UISETP.NE.AND.EX UP1, UPT, URZ, URZ, UPT, UP1 ;  /* 0x000000ffff00728c */ /* 0x000fc4000bf25310 */
[----:B------:R-:W-:Y:S01]  /*8350*/  UIADD3.X UR17, UPT, UPT, URZ, -0x1, URZ, UP2, !UPT ;  /* 0xffffffffff117890 */ /* 0x000fe200097fe4ff */
[----:B--2---:R-:W-:Y:S02]  /*8360*/  IMAD R3, R25, UR14, RZ ;  /* 0x0000000e19037c24 */ /* 0x004fe4000f8e02ff */
[----:B------:R-:W-:-:S04]  /*8370*/  IMAD.WIDE.U32 R6, R24, UR14, RZ ;  /* 0x0000000e18067c25 */ /* 0x000fc8000f8e00ff */
[----:B------:R-:W-:Y:S02]  /*8380*/  IMAD R11, R24, UR15, R3 ;  /* 0x0000000f180b7c24 */ /* 0x000fe4000f8e0203 */
[----:B------:R-:W-:-:S03]  /*8390*/  IMAD.MOV.U32 R3, RZ, RZ, RZ ;  /* 0x000000ffff037224 */ /* 0x000fc600078e00ff */
[----:B------:R-:W-:Y:S01]  /*83a0*/  IADD3 R11, PT, PT, R7, R11, RZ ;  /* 0x0000000b070b7210 */ /* 0x000fe20007ffe0ff */
[----:B---3--:R-:W-:Y:S06]  /*83b0*/  BRA.U !UP0, `(.L_x_832) ;  /* 0x0000000508847547 */ /* 0x008fec000b800000 */
[----:B------:R-:W0:Y:S01]  /*83c0*/  LDC.64 R24, c[0x0][0x3a8] ;  /* 0x0000ea00ff187b82 */ /* 0x000e220000000a00 */
[----:B------:R-:W1:Y:S01]  /*83d0*/  LDCU.64 UR20, c[0x0][0x388] ;  /* 0x00007100ff1477ac */ /* 0x000e620008000a00 */
[----:B------:R-:W-:Y:S01]  /*83e0*/  MOV R3, RZ ;  /* 0x000000ff00037202 */ /* 0x000fe20000000f00 */
[----:B------:R-:W-:Y:S01]  /*83f0*/  UMOV UR10, 0x20 ;  /* 0x00000020000a7882 */ /* 0x000fe20000000000 */
[----:B------:R-:W-:Y:S01]  /*8400*/  UMOV UR11, 0x0 ;  /* 0x00000000000b7882 */ /* 0x000fe20000000000 */
[----:B------:R-:W-:Y:S02]  /*8410*/  ULOP3.LUT UR4, UR8, 0xfffffff8, URZ, 0xc0, !UPT ;  /* 0xfffffff808047892 */ /* 0x000fe4000f8ec0ff */
[----:B------:R-:W-:Y:S02]  /*8420*/  UIMAD.WIDE.U32 UR10, UR6, 0x1, UR10 ;  /* 0x00000001060a78a5 */ /* 0x000fe4000f8e000a */
[----:B------:R-:W-:-:S04]  /*8430*/  ULOP3.LUT UR5, UR9, 0x7fffffff, URZ, 0xc0, !UPT ;  /* 0x7fffffff09057892 */ /* 0x000fc8000f8ec0ff */
[----:B------:R-:W-:Y:S01]  /*8440*/  MOV R4, UR10 ;  /* 0x0000000a00047c02 */ /* 0x000fe20008000f00 */
[----:B------:R-:W-:Y:S02]  /*8450*/  UIADD3 UR10, UPT, UPT, UR11, UR7, URZ ;  /* 0x000000070b0a7290 */ /* 0x000fe4000fffe0ff */
[----:B------:R-:W-:Y:S01]  /*8460*/  MOV R5, UR11 ;  /* 0x0000000b00057c02 */ /* 0x000fe20008000f00 */
[----:B------:R-:W-:Y:S01]  /*8470*/  HFMA2 R5, -RZ, RZ, 0, 0 ;  /* 0x00000000ff057431 */ /* 0x000fe200000001ff */
[C---:B-1----:R-:W-:Y:S01]  /*8480*/  LEA R2, P0, R6.reuse, UR20, 0x3 ;  /* 0x0000001406027c11 */ /* 0x042fe2000f8018ff */
[----:B------:R-:W-:Y:S01]  /*8490*/  IMAD.MOV.U32 R28, RZ, RZ, R4 ;  /* 0x000000ffff1c7224 */ /* 0x000fe200078e0004 */
[----:B------:R-:W-:Y:S01]  /*84a0*/  UMOV UR11, UR5 ;  /* 0x00000005000b7c82 */ /* 0x000fe20008000000 */
[----:B------:R-:W-:Y:S01]  /*84b0*/  IMAD.U32 R29, RZ, RZ, UR10 ;  /* 0x0000000aff1d7e24 */ /* 0x000fe2000f8e00ff */
[----:B------:R-:W-:Y:S01]  /*84c0*/  LEA.HI.X R0, R6, UR21, R11, 0x3, P0 ;  /* 0x0000001506007c11 */ /* 0x000fe200080f1c0b */
[----:B------:R-:W-:Y:S01]  /*84d0*/  UMOV UR10, UR4 ;  /* 0x00000004000a7c82 */ /* 0x000fe20008000000 */
[----:B0-----:R-:W-:-:S02]  /*84e0*/  SHF.L.U64.HI R8, R24, 0x3, R25 ;  /* 0x0000000318087819 */ /* 0x001fc40000010219 */
[C---:B------:R-:W-:Y:S02]  /*84f0*/  SHF.L.U64.HI R44, R24.reuse, 0x6, R25 ;  /* 0x00000006182c7819 */ /* 0x040fe40000010219 */
[----:B------:R-:W-:-:S07]  /*8500*/  SHF.L.U32 R25, R24, 0x3, RZ ;  /* 0x0000000318197819 */ /* 0x000fce00000006ff */
.L_x_833:
        /* <DEDUP_REMOVED lines=76> */
.L_x_832:
        /* <DEDUP_REMOVED lines=23> */
[----:B------:R-:W3:Y:S01]  /*8b40*/  LDG.E.64.CONSTANT R28, desc[UR12][R46.64] ;  /* 0x0000000c2e1c7981 */ /* 0x000ee2000c1e9b00 */
[----:B------:R-:W-:-:S03]  /*8b50*/  IADD3 R48, P0, PT, R40, R36, RZ ;  /* 0x0000002428307210 */ /* 0x000fc60007f1e0ff */
[----:B------:R-:W3:Y:S01]  /*8b60*/  LDG.E.64.CONSTANT R30, desc[UR12][R40.64] ;  /* 0x0000000c281e7981 */ /* 0x000ee2000c1e9b00 */
[----:B------:R-:W-:Y:S02]  /*8b70*/  IADD3.X R49, PT, PT, R41, R43, RZ, P0, !PT ;  /* 0x0000002b29317210 */ /* 0x000fe400007fe4ff */
        /* <DEDUP_REMOVED lines=18> */
[----:B------:R-:W-:-:S04]  /*8ca0*/  IMAD.WIDE.U32 R32, R32, R34, R2 ;  /* 0x0000002220207225 */ /* 0x000fc800078e0002 */
[----:B----4-:R-:W-:Y:S01]  /*8cb0*/  IMAD R3, R39, R36, RZ ;  /* 0x0000002427037224 */ /* 0x010fe200078e02ff */
[----:B------:R-:W-:-:S03]  /*8cc0*/  IADD3 R33, PT, PT, R33, R5, RZ ;  /* 0x0000000521217210 */ /* 0x000fc60007ffe0ff */
[-C--:B------:R-:W-:Y:S02]  /*8cd0*/  IMAD R3, R37, R38.reuse, R3 ;  /* 0x0000002625037224 */ /* 0x080fe400078e0203 */
[----:B------:R-:W-:-:S04]  /*8ce0*/  IMAD.WIDE.U32 R36, R36, R38, R32 ;  /* 0x0000002624247225 */ /* 0x000fc800078e0020 */
[----:B------:R-:W-:Y:S01]  /*8cf0*/  IMAD R5, R43, R40, RZ ;  /* 0x000000282b057224 */ /* 0x000fe200078e02ff */
[----:B------:R-:W-:-:S03]  /*8d00*/  IADD3 R37, PT, PT, R37, R3, RZ ;  /* 0x0000000325257210 */ /* 0x000fc60007ffe0ff */
[-C--:B------:R-:W-:Y:S02]  /*8d10*/  IMAD R5, R41, R42.reuse, R5 ;  /* 0x0000002a29057224 */ /* 0x080fe400078e0205 */
[----:B------:R-:W-:-:S04]  /*8d20*/  IMAD.WIDE.U32 R40, R40, R42, R36 ;  /* 0x0000002a28287225 */ /* 0x000fc800078e0024 */
[----:B------:R-:W-:Y:S01]  /*8d30*/  IMAD.IADD R3, R41, 0x1, R5 ;  /* 0x0000000129037824 */ /* 0x000fe200078e0205 */
[----:B------:R-:W-:-:S07]  /*8d40*/  MOV R5, R40 ;  /* 0x0000002800057202 */ /* 0x000fce0000000f00 */
.L_x_835:
        /* <DEDUP_REMOVED lines=38> */
.L_x_836:
        /* <DEDUP_REMOVED lines=16> */
[----:B--2---:R-:W-:-:S04]  /*90b0*/  IMAD R11, R11, R6, RZ ;  /* 0x000000060b0b7224 */ /* 0x004fc800078e02ff */
[----:B------:R-:W-:-:S04]  /*90c0*/  IMAD.WIDE.U32 R2, R6, R10, R2 ;  /* 0x0000000a06027225 */ /* 0x000fc800078e0002 */
[----:B------:R-:W-:Y:S02]  /*90d0*/  IMAD R11, R7, R10, R11 ;  /* 0x0000000a070b7224 */ /* 0x000fe400078e020b */
[----:B------:R-:W-:-:S03]  /*90e0*/  IMAD.MOV.U32 R5, RZ, RZ, R2 ;  /* 0x000000ffff057224 */ /* 0x000fc600078e0002 */
[----:B------:R-:W-:-:S07]  /*90f0*/  IADD3 R3, PT, PT, R3, R11, RZ ;  /* 0x0000000b03037210 */ /* 0x000fce0007ffe0ff */
.L_x_834:
[----:B------:R-:W-:Y:S01]  /*9100*/  UISETP.GE.U32.AND UP0, UPT, UR22, 0x7, UPT ;  /* 0x000000071600788c */ /* 0x000fe2000bf06070 */
[----:B------:R-:W-:Y:S02]  /*9110*/  IMAD R7, R27, UR14, RZ ;  /* 0x0000000e1b077c24 */ /* 0x000fe4000f8e02ff */
[----:B------:R-:W-:Y:S02]  /*9120*/  HFMA2 R6, -RZ, RZ, 0, 0 ;  /* 0x00000000ff067431 */ /* 0x000fe400000001ff */
[C---:B------:R-:W-:Y:S01]  /*9130*/  IMAD.WIDE.U32 R10, R26.reuse, UR14, RZ ;  /* 0x0000000e1a0a7c25 */ /* 0x040fe2000f8e00ff */
[----:B------:R-:W-:Y:S01]  /*9140*/  UISETP.GE.U32.AND.EX UP0, UPT, UR23, URZ, UPT, UP0 ;  /* 0x000000ff1700728c */ /* 0x000fe2000bf06100 */
[----:B------:R-:W-:Y:S01]  /*9150*/  MOV R4, RZ ;  /* 0x000000ff00047202 */ /* 0x000fe20000000f00 */
[----:B------:R-:W-:Y:S01]  /*9160*/  UMOV UR4, URZ ;  /* 0x000000ff00047c82 */ /* 0x000fe20008000000 */
[----:B------:R-:W-:Y:S01]  /*9170*/  IMAD R7, R26, UR15, R7 ;  /* 0x0000000f1a077c24 */ /* 0x000fe2000f8e0207 */
[----:B------:R-:W-:-:S03]  /*9180*/  UMOV UR5, URZ ;  /* 0x000000ff00057c82 */ /* 0x000fc60008000000 */
[----:B0-----:R-:W-:Y:S02]  /*9190*/  IMAD.IADD R25, R11, 0x1, R7 ;  /* 0x000000010b197824 */ /* 0x001fe400078e0207 */
[----:B------:R-:W-:Y:S05]  /*91a0*/  BRA.U !UP0, `(.L_x_837) ;  /* 0x0000000508707547 */ /* 0x000fea000b800000 */
[----:B------:R-:W0:Y:S01]  /*91b0*/  LDCU.64 UR4, c[0x0][0x388] ;  /* 0x00007100ff0477ac */ /* 0x000e220008000a00 */
[----:B------:R-:W1:Y:S01]  /*91c0*/  LDC.64 R26, c[0x0][0x3a8] ;  /* 0x0000ea00ff1a7b82 */ /* 0x000e620000000a00 */
[----:B------:R-:W-:Y:S01]  /*91d0*/  MOV R6, RZ ;  /* 0x000000ff00067202 */ /* 0x000fe20000000f00 */
[----:B------:R-:W-:Y:S01]  /*91e0*/  UIADD3 UR10, UP2, UPT, UR6, 0x20, URZ ;  /* 0x00000020060a7890 */ /* 0x000fe2000ff5e0ff */
[----:B------:R-:W-:-:S03]  /*91f0*/  MOV R4, RZ ;  /* 0x000000ff00047202 */ /* 0x000fc60000000f00 */
[----:B------:R-:W-:Y:S02]  /*9200*/  UIADD3.X UR11, UPT, UPT, URZ, UR7, URZ, UP2, !UPT ;  /* 0x00000007ff0b7290 */ /* 0x000fe400097fe4ff */
[----:B------:R-:W-:-:S04]  /*9210*/  MOV R28, UR10 ;  /* 0x0000000a001c7c02 */ /* 0x000fc80008000f00 */
[----:B------:R-:W-:Y:S02]  /*9220*/  MOV R29, UR11 ;  /* 0x0000000b001d7c02 */ /* 0x000fe40008000f00 */
[----:B0-----:R-:W-:Y:S01]  /*9230*/  LEA R2, P0, R10, UR4, 0x3 ;  /* 0x000000040a027c11 */ /* 0x001fe2000f8018ff */
[----:B------:R-:W-:-:S03]  /*9240*/  ULOP3.LUT UR4, UR8, 0xfffffff8, URZ, 0xc0, !UPT ;  /* 0xfffffff808047892 */ /* 0x000fc6000f8ec0ff */
[----:B------:R-:W-:Y:S01]  /*9250*/  LEA.HI.X R0, R10, UR5, R25, 0x3, P0 ;  /* 0x000000050a007c11 */ /* 0x000fe200080f1c19 */
[----:B------:R-:W-:Y:S01]  /*9260*/  ULOP3.LUT UR5, UR9, 0x7fffffff, URZ, 0xc0, !UPT ;  /* 0x7fffffff09057892 */ /* 0x000fe2000f8ec0ff */
[C-C-:B-1----:R-:W-:Y:S02]  /*9270*/  SHF.L.U64.HI R8, R26.reuse, 0x3, R27.reuse ;  /* 0x000000031a087819 */ /* 0x142fe4000001021b */
[----:B------:R-:W-:Y:S01]  /*9280*/  UMOV UR10, UR4 ;  /* 0x00000004000a7c82 */ /* 0x000fe20008000000 */
[C---:B------:R-:W-:Y:S01]  /*9290*/  SHF.L.U64.HI R44, R26.reuse, 0x6, R27 ;  /* 0x000000061a2c7819 */ /* 0x040fe2000001021b */
[----:B------:R-:W-:Y:S02]  /*92a0*/  IMAD.SHL.U32 R27, R26, 0x8, RZ ;  /* 0x000000081a1b7824 */ /* 0x000fe400078e00ff */
[----:B------:R-:W-:-:S05]  /*92b0*/  UMOV UR11, UR5 ;  /* 0x00000005000b7c82 */ /* 0x000fca0008000000 */
.L_x_838:
[----:B------:R-:W-:Y:S01]  /*92c0*/  MOV R30, R2 ;  /* 0x00000002001e7202 */ /* 0x000fe20000000f00 */
[----:B------:R-:W2:Y:S01]  /*92d0*/  LDG.E.64.CONSTANT R40, desc[UR12][R28.64+-0x20] ;  /* 0xffffe00c1c287981 */ /* 0x000ea2000c1e9b00 */
[----:B------:R-:W-:Y:S02]  /*92e0*/  MOV R31, R0 ;  /* 0x00000000001f7202 */ /* 0x000fe40000000f00 */
[-C--:B------:R-:W-:Y:S01]  /*92f0*/  IADD3 R46, P0, PT, R2, R27.reuse, RZ ;  /* 0x0000001b022e7210 */ /* 0x080fe20007f1e0ff */
[----:B------:R-:W3:Y:S04]  /*9300*/  LDG.E.64.CONSTANT R34, desc[UR12][R28.64+-0x18] ;  /* 0xffffe80c1c227981 */ /* 0x000ee8000c1e9b00 */
[----:B------:R-:W2:Y:S01]  /*9310*/  LDG.E.64.CONSTANT R30, desc[UR12][R30.64] ;  /* 0x0000000c1e1e7981 */ /* 0x000ea2000c1e9b00 */
[----:B------:R-:W-:Y:S01]  /*9320*/  IMAD.X R47, R0, 0x1, R8, P0 ;  /* 0x00000001002f7824 */ /* 0x000fe200000e0608 */
[----:B------:R-:W-:-:S02]  /*9330*/  IADD3 R38, P0, PT, R46, R27, RZ ;  /* 0x0000001b2e267210 */ /* 0x000fc40007f1e0ff */
[----:B------:R-:W4:Y:S04]  /*9340*/  LDG.E.64.CONSTANT R36, desc[UR12][R28.64+-0x10] ;  /* 0xfffff00c1c247981 */ /* 0x000f28000c1e9b00 */
[----:B------:R-:W3:Y:S01]  /*9350*/  LDG.E.64.CONSTANT R32, desc[UR12][R46.64] ;  /* 0x0000000c2e207981 */ /* 0x000ee2000c1e9b00 */
[----:B------:R-:W-:Y:S02]  /*9360*/  IADD3.X R39, PT, PT, R47, R8, RZ, P0, !PT ;  /* 0x000000082f277210 */ /* 0x000fe400007fe4ff */
[----:B------:R-:W-:Y:S01]  /*9370*/  MOV R42, R6 ;  /* 0x00000006002a7202 */ /* 0x000fe20000000f00 */
[----:B------:R-:W4:Y:S04]  /*9380*/  LDG.E.64.CONSTANT R48, desc[UR12][R28.64+0x18] ;  /* 0x0000180c1c307981 */ /* 0x000f28000c1e9b00 */
[----:B------:R0:W4:Y:S01]  /*9390*/  LDG.E.64.CONSTANT R50, desc[UR12][R38.64] ;  /* 0x0000000c26327981 */ /* 0x000122000c1e9b00 */
[----:B------:R-:W-:-:S02]  /*93a0*/  MOV R43, R4 ;  /* 0x00000004002b7202 */ /* 0x000fc40000000f00 */
[----:B0-----:R-:W-:-:S05]  /*93b0*/  IADD3 R38, P0, PT, R38, R27, RZ ;  /* 0x0000001b26267210 */ /* 0x001fca0007f1e0ff */
[----:B------:R-:W-:Y:S02]  /*93c0*/  IMAD.X R39, R39, 0x1, R8, P0 ;  /* 0x0000000127277824 */ /* 0x000fe400000e0608 */
[----:B--2---:R-:W-:Y:S02]  /*93d0*/  IMAD R7, R31, R40, RZ ;  /* 0x000000281f077224 */ /* 0x004fe400078e02ff */
[----:B------:R-:W-:-:S04]  /*93e0*/  IMAD.WIDE.U32 R42, R40, R30, R42 ;  /* 0x0000001e282a7225 */ /* 0x000fc800078e002a */
[----:B------:R-:W-:Y:S01]  /*93f0*/  IMAD R31, R41, R30, R7 ;  /* 0x0000001e291f7224 */ /* 0x000fe200078e0207 */
[----:B------:R-:W-:Y:S01]  /*9400*/  IADD3 R40, P0, PT, R38, R27, RZ ;  /* 0x0000001b26287210 */ /* 0x000fe20007f1e0ff */
[----:B------:R-:W2:Y:S03]  /*9410*/  LDG.E.64.CONSTANT R6, desc[UR12][R28.64+-0x8] ;  /* 0xfffff80c1c067981 */ /* 0x000ea6000c1e9b00 */
[----:B------:R-:W-:Y:S02]  /*9420*/  IADD3 R43, PT, PT, R43, R31, RZ ;  /* 0x0000001f2b2b7210 */ /* 0x000fe40007ffe0ff */
        /* <DEDUP_REMOVED lines=9> */
[----:B----4-:R-:W-:-:S02]  /*94c0*/  IMAD R47, R51, R36, RZ ;  /* 0x00000024332f7224 */ /* 0x010fc400078e02ff */
[----:B------:R-:W-:Y:S02]  /*94d0*/  IMAD.X R43, R41, 0x1, R8, P0 ;  /* 0x00000001292b7824 */ /* 0x000fe400000e0608 */
[-C--:B------:R-:W-:Y:S02]  /*94e0*/  IMAD R4, R37, R50.reuse, R47 ;  /* 0x0000003225047224 */ /* 0x080fe400078e022f */
[----:B------:R-:W-:Y:S02]  /*94f0*/  IMAD.WIDE.U32 R50, R36, R50, R38 ;  /* 0x0000003224327225 */ /* 0x000fe400078e0026 */
[----:B------:R-:W4:Y:S01]  /*9500*/  LDG.E.64.CONSTANT R36, desc[UR12][R28.64+0x8] ;  /* 0x0000080c1c247981 */ /* 0x000f22000c1e9b00 */
[----:B0-----:R-:W-:-:S03]  /*9510*/  IADD3 R40, P0, PT, R42, R27, RZ ;  /* 0x0000001b2a287210 */ /* 0x001fc60007f1e0ff */
[----:B------:R-:W4:Y:S01]  /*9520*/  LDG.E.64.CONSTANT R38, desc[UR12][R42.64] ;  /* 0x0000000c2a267981 */ /* 0x000f22000c1e9b00 */
[----:B------:R-:W-:Y:S02]  /*9530*/  IADD3.X R41, PT, PT, R43, R8, RZ, P0, !PT ;  /* 0x000000082b297210 */ /* 0x000fe400007fe4ff */
        /* <DEDUP_REMOVED lines=35> */
.L_x_837:
        /* <DEDUP_REMOVED lines=54> */
[----:B------:R-:W-:-:S07]  /*9ad0*/  IMAD.IADD R4, R7, 0x1, R29 ;  /* 0x0000000107047824 */ /* 0x000fce00078e021d */
.L_x_840:
        /* <DEDUP_REMOVED lines=37> */
.L_x_841:
        /* <DEDUP_REMOVED lines=15> */
[----:B------:R-:W-:Y:S01]  /*9e20*/  MOV R7, R4 ;  /* 0x0000000400077202 */ /* 0x000fe20000000f00 */
[----:B--2---:R-:W-:Y:S02]  /*9e30*/  IMAD R25, R25, R10, RZ ;  /* 0x0000000a19197224 */ /* 0x004fe400078e02ff */
[----:B------:R-:W-:-:S04]  /*9e40*/  IMAD.WIDE.U32 R6, R10, R24, R6 ;  /* 0x000000180a067225 */ /* 0x000fc800078e0006 */
[----:B------:R-:W-:-:S05]  /*9e50*/  IMAD R25, R11, R24, R25 ;  /* 0x000000180b197224 */ /* 0x000fca00078e0219 */
[----:B------:R-:W-:-:S07]  /*9e60*/  IADD3 R4, PT, PT, R7, R25, RZ ;  /* 0x0000001907047210 */ /* 0x000fce0007ffe0ff */
.L_x_839:
[----:B-----5:R-:W-:Y:S01]  /*9e70*/  IMAD R7, R21, UR14, RZ ;  /* 0x0000000e15077c24 */ /* 0x020fe2000f8e02ff */
[----:B------:R-:W-:Y:S01]  /*9e80*/  UMOV UR4, URZ ;  /* 0x000000ff00047c82 */ /* 0x000fe20008000000 */
[----:B------:R-:W-:Y:S01]  /*9e90*/  IMAD.WIDE.U32 R10, R20, UR14, RZ ;  /* 0x0000000e140a7c25 */ /* 0x000fe2000f8e00ff */
[----:B------:R-:W-:-:S03]  /*9ea0*/  UMOV UR5, URZ ;  /* 0x000000ff00057c82 */ /* 0x000fc60008000000 */
[----:B------:R-:W-:Y:S02]  /*9eb0*/  IMAD R21, R20, UR15, R7 ;  /* 0x0000000f14157c24 */ /* 0x000fe4000f8e0207 */
[----:B------:R-:W-:Y:S02]  /*9ec0*/  HFMA2 R7, -RZ, RZ, 0, 0 ;  /* 0x00000000ff077431 */ /* 0x000fe400000001ff */
[----:B------:R-:W-:Y:S01]  /*9ed0*/  IMAD.MOV.U32 R2, RZ, RZ, RZ ;  /* 0x000000ffff027224 */ /* 0x000fe200078e00ff */
[----:B------:R-:W-:Y:S01]  /*9ee0*/  IADD3 R21, PT, PT, R11, R21, RZ ;  /* 0x000000150b157210 */ /* 0x000fe20007ffe0ff */
[----:B------:R-:W-:Y:S06]  /*9ef0*/  BRA.U !UP0, `(.L_x_842) ;  /* 0x0000000508747547 */ /* 0x000fec000b800000 */
[----:B------:R-:W1:Y:S01]  /*9f00*/  LDCU.64 UR4, c[0x0][0x388] ;  /* 0x00007100ff0477ac */ /* 0x000e620008000a00 */
[----:B------:R-:W2:Y:S01]  /*9f10*/  LDC.64 R24, c[0x0][0x3a8] ;  /* 0x0000ea00ff187b82 */ /* 0x000ea20000000a00 */
[----:B------:R-:W-:Y:S01]  /*9f20*/  MOV R7, RZ ;  /* 0x000000ff00077202 */ /* 0x000fe20000000f00 */
[----:B------:R-:W-:Y:S01]  /*9f30*/  UIADD3 UR10, UP2, UPT, UR6, 0x20, URZ ;  /* 0x00000020060a7890 */ /* 0x000fe2000ff5e0ff */
[----:B------:R-:W-:-:S03]  /*9f40*/  MOV R2, RZ ;  /* 0x000000ff00027202 */ /* 0x000fc60000000f00 */
[----:B------:R-:W-:Y:S02]  /*9f50*/  UIADD3.X UR11, UPT, UPT, URZ, UR7, URZ, UP2, !UPT ;  /* 0x00000007ff0b7290 */ /* 0x000fe400097fe4ff */
[----:B0-----:R-:W-:-:S04]  /*9f60*/  IMAD.U32 R26, RZ, RZ, UR10 ;  /* 0x0000000aff1a7e24 */ /* 0x001fc8000f8e00ff */
[----:B------:R-:W-:Y:S02]  /*9f70*/  MOV R27, UR11 ;  /* 0x0000000b001b7c02 */ /* 0x000fe40008000f00 */
        /* <DEDUP_REMOVED lines=9> */
.L_x_843:
[----:B------:R-:W-:Y:S01]  /*a010*/  MOV R28, R8 ;  /* 0x00000008001c7202 */ /* 0x000fe20000000f00 */
[----:B------:R-:W-:Y:S01]  /*a020*/  IMAD.MOV.U32 R29, RZ, RZ, R0 ;  /* 0x000000ffff1d7224 */ /* 0x000fe200078e0000 */
[----:B------:R-:W2:Y:S01]  /*a030*/  LDG.E.64.CONSTANT R30, desc[UR12][R26.64+-0x20] ;  /* 0xffffe00c1a1e7981 */ /* 0x000ea2000c1e9b00 */
[----:B------:R-:W-:-:S03]  /*a040*/  IADD3 R36, P0, PT, R8, R25, RZ ;  /* 0x0000001908247210 */ /* 0x000fc60007f1e0ff */
[----:B------:R-:W3:Y:S04]  /*a050*/  LDG.E.64.CONSTANT R34, desc[UR12][R26.64+-0x18] ;  /* 0xffffe80c1a227981 */ /* 0x000ee8000c1e9b00 */
[----:B------:R-:W2:Y:S01]  /*a060*/  LDG.E.64.CONSTANT R28, desc[UR12][R28.64] ;  /* 0x0000000c1c1c7981 */ /* 0x000ea2000c1e9b00 */
[-C--:B------:R-:W-:Y:S02]  /*a070*/  IADD3.X R37, PT, PT, R0, R44.reuse, RZ, P0, !PT ;  /* 0x0000002c00257210 */ /* 0x080fe400007fe4ff */
[----:B------:R-:W-:Y:S01]  /*a080*/  IADD3 R38, P0, PT, R36, R25, RZ ;  /* 0x0000001924267210 */ /* 0x000fe20007f1e0ff */
[----:B------:R-:W-:Y:S01]  /*a090*/  IMAD.MOV.U32 R43, RZ, RZ, R2 ;  /* 0x000000ffff2b7224 */ /* 0x000fe200078e0002 */
[----:B------:R-:W-:Y:S01]  /*a0a0*/  MOV R42, R7 ;  /* 0x00000007002a7202 */ /* 0x000fe20000000f00 */
[----:B------:R-:W3:Y:S01]  /*a0b0*/  LDG.E.64.CONSTANT R32, desc[UR12][R36.64] ;  /* 0x0000000c24207981 */ /* 0x000ee2000c1e9b00 */
[----:B------:R-:W-:-:S03]  /*a0c0*/  IADD3.X R39, PT, PT, R37, R44, RZ, P0, !PT ;  /* 0x0000002c25277210 */ /* 0x000fc600007fe4ff */
[----:B------:R-:W4:Y:S04]  /*a0d0*/  LDG.E.64.CONSTANT R48, desc[UR12][R26.64+0x18] ;  /* 0x0000180c1a307981 */ /* 0x000f28000c1e9b00 */
[----:B------:R0:W5:Y:S04]  /*a0e0*/  LDG.E.64.CONSTANT R50, desc[UR12][R38.64] ;  /* 0x0000000c26327981 */ /* 0x000168000c1e9b00 */
[----:B------:R-:W5:Y:S01]  /*a0f0*/  LDG.E.64.CONSTANT R36, desc[UR12][R26.64+-0x10] ;  /* 0xfffff00c1a247981 */ /* 0x000f62000c1e9b00 */
[----:B0-----:R-:W-:-:S04]  /*a100*/  IADD3 R38, P0, PT, R38, R25, RZ ;  /* 0x0000001926267210 */ /* 0x001fc80007f1e0ff */
[----:B------:R-:W-:Y:S02]  /*a110*/  IADD3.X R39, PT, PT, R39, R44, RZ, P0, !PT ;  /* 0x0000002c27277210 */ /* 0x000fe400007fe4ff */
[----:B------:R-:W-:-:S04]  /*a120*/  IADD3 R40, P0, PT, R38, R25, RZ ;  /* 0x0000001926287210 */ /* 0x000fc80007f1e0ff */
[----:B------:R-:W-:Y:S01]  /*a130*/  IADD3.X R41, PT, PT, R39, R44, RZ, P0, !PT ;  /* 0x0000002c27297210 */ /* 0x000fe200007fe4ff */
[----:B--2---:R-:W-:Y:S02]  /*a140*/  IMAD R29, R29, R30, RZ ;  /* 0x0000001e1d1d7224 */ /* 0x004fe400078e02ff */
[----:B------:R-:W-:-:S04]  /*a150*/  IMAD.WIDE.U32 R42, R30, R28, R42 ;  /* 0x0000001c1e2a7225 */ /* 0x000fc800078e002a */
[----:B------:R-:W-:Y:S02]  /*a160*/  IMAD R31, R31, R28, R29 ;  /* 0x0000001c1f1f7224 */ /* 0x000fe400078e021d */
[----:B------:R-:W2:Y:S03]  /*a170*/  LDG.E.64.CONSTANT R28, desc[UR12][R26.64+-0x8] ;  /* 0xfffff80c1a1c7981 */ /* 0x000ea6000c1e9b00 */
[----:B------:R-:W-:Y:S02]  /*a180*/  IADD3 R43, PT, PT, R43, R31, RZ ;  /* 0x0000001f2b2b7210 */ /* 0x000fe40007ffe0ff */
[----:B------:R0:W2:Y:S01]  /*a190*/  LDG.E.64.CONSTANT R30, desc[UR12][R38.64] ;  /* 0x0000000c261e7981 */ /* 0x0000a2000c1e9b00 */
[----:B---3--:R-:W-:-:S04]  /*a1a0*/  IMAD R7, R33, R34, RZ ;  /* 0x0000002221077224 */ /* 0x008fc800078e02ff */
[-C--:B------:R-:W-:Y:S02]  /*a1b0*/  IMAD R7, R35, R32.reuse, R7 ;  /* 0x0000002023077224 */ /* 0x080fe400078e0207 */
[----:B0-----:R-:W-:Y:S01]  /*a1c0*/  IMAD.WIDE.U32 R38, R34, R32, R42 ;  /* 0x0000002022267225 */ /* 0x001fe200078e002a */
[----:B------:R-:W-:Y:S01]  /*a1d0*/  IADD3 R42, P0, PT, R40, R25, RZ ;  /* 0x00000019282a7210 */ /* 0x000fe20007f1e0ff */
[----:B------:R-:W3:Y:S04]  /*a1e0*/  LDG.E.64.CONSTANT R32, desc[UR12][R26.64] ;  /* 0x0000000c1a207981 */ /* 0x000ee8000c1e9b00 */
[----:B------:R0:W3:Y:S01]  /*a1f0*/  LDG.E.64.CONSTANT R34, desc[UR12][R40.64] ;  /* 0x0000000c28227981 */ /* 0x0000e2000c1e9b00 */
[----:B------:R-:W-:Y:S01]  /*a200*/  IMAD.IADD R39, R39, 0x1, R7 ;  /* 0x0000000127277824 */ /* 0x000fe200078e0207 */
[----:B------:R-:W-:Y:S01]  /*a210*/  IADD3.X R43, PT, PT, R41, R44, RZ, P0, !PT ;  /* 0x0000002c292b7210 */ /* 0x000fe200007fe4ff */
[----:B-----5:R-:W-:-:S04]  /*a220*/  IMAD R7, R51, R36, RZ ;  /* 0x0000002433077224 */ /* 0x020fc800078e02ff */
[-C--:B------:R-:W-:Y:S02]  /*a230*/  IMAD R2, R37, R50.reuse, R7 ;  /* 0x0000003225027224 */ /* 0x080fe400078e0207 */
[----:B------:R-:W-:Y:S01]  /*a240*/  IMAD.WIDE.U32 R50, R36, R50, R38 ;  /* 0x0000003224327225 */ /* 0x000fe200078e0026 */
[-C--:B0-----:R-:W-:Y:S01]  /*a250*/  IADD3 R40, P0, PT, R42, R25.reuse, RZ ;  /* 0x000000192a287210 */ /* 0x081fe20007f1e0ff */
[----:B------:R-:W5:Y:S04]  /*a260*/  LDG.E.64.CONSTANT R36, desc[UR12][R26.64+0x8] ;  /* 0x0000080c1a247981 */ /* 0x000f68000c1e9b00 */
[----:B------:R-:W5:Y:S01]  /*a270*/  LDG.E.64.CONSTANT R38, desc[UR12][R42.64] ;  /* 0x0000000c2a267981 */ /* 0x000f62000c1e9b00 */
[----:B------:R-:W-:Y:S02]  /*a280*/  IADD3.X R41, PT, PT, R43, R44, RZ, P0, !PT ;  /* 0x0000002c2b297210 */ /* 0x000fe400007fe4ff */
[----:B------:R-:W-:-:S04]  /*a290*/  IADD3 R46, P0, PT, R40, R25, RZ ;  /* 0x00000019282e7210 */ /* 0x000fc80007f1e0ff */
[----:B------:R-:W-:Y:S02]  /*a2a0*/  IADD3.X R47, PT, PT, R41, R44, RZ, P0, !PT ;  /* 0x0000002c292f7210 */ /* 0x000fe400007fe4ff */
[----:B------:R-:W4:Y:S04]  /*a2b0*/  LDG.E.64.CONSTANT R40, desc[UR12][R40.64] ;  /* 0x0000000c28287981 */ /* 0x000f28000c1e9b00 */
[----:B------:R0:W4:Y:S04]  /*a2c0*/  LDG.E.64.CONSTANT R42, desc[UR12][R26.64+0x10] ;  /* 0x0000100c1a2a7981 */ /* 0x000128000c1e9b00 */
[----:B------:R-:W4:Y:S01]  /*a2d0*/  LDG.E.64.CONSTANT R46, desc[UR12][R46.64] ;  /* 0x0000000c2e2e7981 */ /* 0x000f22000c1e9b00 */
[----:B------:R-:W-:Y:S01]  /*a2e0*/  IMAD.IADD R51, R51, 0x1, R2 ;  /* 0x0000000133337824 */ /* 0x000fe200078e0202 */
        /* <DEDUP_REMOVED lines=16> */
[----:B-----5:R-:W-:Y:S02]  /*a3f0*/  IMAD R7, R39, R36, RZ ;  /* 0x0000002427077224 */ /* 0x020fe400078e02ff */
[----:B------:R-:W-:-:S04]  /*a400*/  IMAD.WIDE.U32 R28, R36, R38, R28 ;  /* 0x00000026241c7225 */ /* 0x000fc800078e001c */
[----:B------:R-:W-:-:S05]  /*a410*/  IMAD R7, R37, R38, R7 ;  /* 0x0000002625077224 */ /* 0x000fca00078e0207 */
[----:B------:R-:W-:Y:S01]  /*a420*/  IADD3 R29, PT, PT, R29, R7, RZ ;  /* 0x000000071d1d7210 */ /* 0x000fe20007ffe0ff */
[----:B----4-:R-:W-:Y:S02]  /*a430*/  IMAD R7, R41, R42, RZ ;  /* 0x0000002a29077224 */ /* 0x010fe400078e02ff */
[----:B------:R-:W-:-:S04]  /*a440*/  IMAD.WIDE.U32 R28, R42, R40, R28 ;  /* 0x000000282a1c7225 */ /* 0x000fc800078e001c */
[----:B------:R-:W-:Y:S02]  /*a450*/  IMAD R7, R43, R40, R7 ;  /* 0x000000282b077224 */ /* 0x000fe400078e0207 */
[----:B------:R-:W-:Y:S02]  /*a460*/  IMAD R31, R47, R48, RZ ;  /* 0x000000302f1f7224 */ /* 0x000fe400078e02ff */
[----:B------:R-:W-:Y:S02]  /*a470*/  IMAD.IADD R29, R29, 0x1, R7 ;  /* 0x000000011d1d7824 */ /* 0x000fe400078e0207 */
[-C--:B------:R-:W-:Y:S02]  /*a480*/  IMAD R31, R49, R46.reuse, R31 ;  /* 0x0000002e311f7224 */ /* 0x080fe400078e021f */
[----:B------:R-:W-:-:S05]  /*a490*/  IMAD.WIDE.U32 R46, R48, R46, R28 ;  /* 0x0000002e302e7225 */ /* 0x000fca00078e001c */
[----:B------:R-:W-:Y:S02]  /*a4a0*/  IADD3 R2, PT, PT, R47, R31, RZ ;  /* 0x0000001f2f027210 */ /* 0x000fe40007ffe0ff */
[----:B------:R-:W-:Y:S01]  /*a4b0*/  MOV R7, R46 ;  /* 0x0000002e00077202 */ /* 0x000fe20000000f00 */
[----:B------:R-:W-:Y:S06]  /*a4c0*/  BRA.U UP2, `(.L_x_843) ;  /* 0xfffffff902d07547 */ /* 0x000fec000b83ffff */
.L_x_842:
        /* <DEDUP_REMOVED lines=15> */
[----:B------:R-:W-:-:S03]  /*a5c0*/  IADD3 R43, PT, PT, R35, R31, RZ ;  /* 0x0000001f232b7210 */ /* 0x000fc60007ffe0ff */
[----:B------:R-:W-:Y:S01]  /*a5d0*/  IMAD R29, R25, UR4, R0 ;  /* 0x00000004191d7c24 */ /* 0x000fe2000f8e0200 */
[----:B------:R-:W-:Y:S01]  /*a5e0*/  MOV R39, UR11 ;  /* 0x0000000b00277c02 */ /* 0x000fe20008000f00 */
[----:B------:R-:W-:-:S03]  /*a5f0*/  IMAD.U32 R38, RZ, RZ, UR10 ;  /* 0x0000000aff267e24 */ /* 0x000fc6000f8e00ff */
[----:B------:R-:W-:Y:S02]  /*a600*/  IADD3 R27, PT, PT, R27, R29, RZ ;  /* 0x0000001d1b1b7210 */ /* 0x000fe40007ffe0ff */
[C---:B--2---:R-:W-:Y:S01]  /*a610*/  LEA R40, P0, R26.reuse, UR20, 0x3 ;  /* 0x000000141a287c11 */ /* 0x044fe2000f8018ff */
[----:B------:R-:W2:Y:S03]  /*a620*/  LDG.E.64.CONSTANT R30, desc[UR12][R38.64] ;  /* 0x0000000c261e7981 */ /* 0x000ea6000c1e9b00 */
[----:B------:R-:W-:Y:S02]  /*a630*/  LEA.HI.X R41, R26, UR21, R27, 0x3, P0 ;  /* 0x000000151a297c11 */ /* 0x000fe400080f1c1b */
[----:B------:R-:W-:Y:S01]  /*a640*/  IADD3 R48, P0, PT, R40, R34, RZ ;  /* 0x0000002228307210 */ /* 0x000fe20007f1e0ff */
[----:B------:R-:W3:Y:S04]  /*a650*/  LDG.E.64.CONSTANT R26, desc[UR12][R38.64+0x8] ;  /* 0x0000080c261a7981 */ /* 0x000ee8000c1e9b00 */
[----:B------:R-:W2:Y:S01]  /*a660*/  LDG.E.64.CONSTANT R32, desc[UR12][R40.64] ;  /* 0x0000000c28207981 */ /* 0x000ea2000c1e9b00 */
[----:B------:R-:W-:-:S02]  /*a670*/  IADD3.X R49, PT, PT, R41, R43, RZ, P0, !PT ;  /* 0x0000002b29317210 */ /* 0x000fc400007fe4ff */
[----:B------:R-:W-:-:S03]  /*a680*/  IADD3 R46, P0, PT, R48, R34, RZ ;  /* 0x00000022302e7210 */ /* 0x000fc60007f1e0ff */
[----:B------:R0:W3:Y:S02]  /*a690*/  LDG.E.64.CONSTANT R28, desc[UR12][R48.64] ;  /* 0x0000000c301c7981 */ /* 0x0000e4000c1e9b00 */
[----:B------:R-:W-:Y:S01]  /*a6a0*/  IMAD.X R47, R49, 0x1, R43, P0 ;  /* 0x00000001312f7824 */ /* 0x000fe200000e062b */
[----:B------:R-:W-:Y:S01]  /*a6b0*/  IADD3 R42, P0, PT, R46, R34, RZ ;  /* 0x000000222e2a7210 */ /* 0x000fe20007f1e0ff */
[----:B------:R-:W4:Y:S04]  /*a6c0*/  LDG.E.64.CONSTANT R40, desc[UR12][R38.64+0x18] ;  /* 0x0000180c26287981 */ /* 0x000f28000c1e9b00 */
[----:B------:R-:W5:Y:S04]  /*a6d0*/  LDG.E.64.CONSTANT R34, desc[UR12][R38.64+0x10] ;  /* 0x0000100c26227981 */ /* 0x000f68000c1e9b00 */
[----:B------:R-:W5:Y:S01]  /*a6e0*/  LDG.E.64.CONSTANT R36, desc[UR12][R46.64] ;  /* 0x0000000c2e247981 */ /* 0x000f62000c1e9b00 */
[----:B------:R-:W-:-:S06]  /*a6f0*/  IADD3.X R43, PT, PT, R47, R43, RZ, P0, !PT ;  /* 0x0000002b2f2b7210 */ /* 0x000fcc00007fe4ff */
[----:B------:R-:W4:Y:S01]  /*a700*/  LDG.E.64.CONSTANT R42, desc[UR12][R42.64] ;  /* 0x0000000c2a2a7981 */ /* 0x000f22000c1e9b00 */
[----:B0-----:R-:W-:Y:S02]  /*a710*/  MOV R48, R7 ;  /* 0x0000000700307202 */ /* 0x001fe40000000f00 */
        /* <DEDUP_REMOVED lines=11> */
[----:B-----5:R-:W-:-:S04]  /*a7d0*/  IMAD R7, R37, R34, RZ ;  /* 0x0000002225077224 */ /* 0x020fc800078e02ff */
        /* <DEDUP_REMOVED lines=8> */
.L_x_845:
        /* <DEDUP_REMOVED lines=9> */
[C---:B-1----:R-:W-:Y:S01]  /*a8f0*/  IMAD R0, R24.reuse, UR5, RZ ;  /* 0x0000000518007c24 */ /* 0x042fe2000f8e02ff */
        /* <DEDUP_REMOVED lines=8> */
[----:B--2---:R-:W-:-:S03]  /*a980*/  LEA R34, P0, R26, UR20, 0x3 ;  /* 0x000000141a227c11 */ /* 0x004fc6000f8018ff */
[----:B------:R-:W2:Y:S01]  /*a990*/  LDG.E.64.CONSTANT R32, desc[UR12][R30.64] ;  /* 0x0000000c1e207981 */ /* 0x000ea2000c1e9b00 */
[----:B------:R-:W-:Y:S02]  /*a9a0*/  LEA.HI.X R35, R26, UR21, R29, 0x3, P0 ;  /* 0x000000151a237c11 */ /* 0x000fe400080f1c1d */
[C---:B------:R-:W-:Y:S01]  /*a9b0*/  LEA R28, P0, R24.reuse, R34, 0x3 ;  /* 0x00000022181c7211 */ /* 0x040fe200078018ff */
[----:B------:R0:W3:Y:S03]  /*a9c0*/  LDG.E.64.CONSTANT R26, desc[UR12][R30.64+0x8] ;  /* 0x0000080c1e1a7981 */ /* 0x0000e6000c1e9b00 */
[----:B------:R-:W-:Y:S01]  /*a9d0*/  LEA.HI.X R29, R24, R35, R25, 0x3, P0 ;  /* 0x00000023181d7211 */ /* 0x000fe200000f1c19 */
[----:B------:R-:W2:Y:S05]  /*a9e0*/  LDG.E.64.CONSTANT R36, desc[UR12][R34.64] ;  /* 0x0000000c22247981 */ /* 0x000eaa000c1e9b00 */
[----:B------:R-:W3:Y:S01]  /*a9f0*/  LDG.E.64.CONSTANT R28, desc[UR12][R28.64] ;  /* 0x0000000c1c1c7981 */ /* 0x000ee2000c1e9b00 */
[----:B0-----:R-:W-:-:S02]  /*aa00*/  MOV R30, R7 ;  /* 0x00000007001e7202 */ /* 0x001fc40000000f00 */
        /* <DEDUP_REMOVED lines=12> */
.L_x_846:
[----:B------:R-:W-:Y:S05]  /*aad0*/  BRA.U UP2, `(.L_x_844) ;  /* 0x0000000102547547 */ /* 0x000fea000b800000 */
[----:B------:R-:W2:Y:S01]  /*aae0*/  LDCU.64 UR20, c[0x0][0x388] ;  /* 0x00007100ff1477ac */ /* 0x000ea20008000a00 */
[----:B------:R-:W-:Y:S01]  /*aaf0*/  MOV R20, R10 ;  /* 0x0000000a00147202 */ /* 0x000fe20000000f00 */
[----:B-1----:R-:W-:Y:S01]  /*ab00*/  IMAD R0, R24, UR5, RZ ;  /* 0x0000000518007c24 */ /* 0x002fe2000f8e02ff */
[----:B------:R-:W-:-:S03]  /*ab10*/  ULEA UR10, UP2, UR4, UR6, 0x3 ;  /* 0x00000006040a7291 */ /* 0x000fc6000f8418ff */
[----:B------:R-:W-:-:S04]  /*ab20*/  IMAD.WIDE.U32 R20, R24, UR4, R20 ;  /* 0x0000000418147c25 */ /* 0x000fc8000f8e0014 */
[----:B------:R-:W-:Y:S01]  /*ab30*/  IMAD R25, R25, UR4, R0 ;  /* 0x0000000419197c24 */ /* 0x000fe2000f8e0200 */
[----:B------:R-:W-:Y:S01]  /*ab40*/  ULEA.HI.X UR4, UR4, UR7, UR5, 0x3, UP2 ;  /* 0x0000000704047291 */ /* 0x000fe200090f1c05 */
[----:B------:R-:W-:Y:S02]  /*ab50*/  MOV R10, UR10 ;  /* 0x0000000a000a7c02 */ /* 0x000fe40008000f00 */
[----:B------:R-:W-:-:S03]  /*ab60*/  IMAD.IADD R21, R21, 0x1, R25 ;  /* 0x0000000115157824 */ /* 0x000fc600078e0219 */
[----:B------:R-:W-:Y:S02]  /*ab70*/  MOV R11, UR4 ;  /* 0x00000004000b7c02 */ /* 0x000fe40008000f00 */
[----:B--2---:R-:W-:-:S04]  /*ab80*/  LEA R24, P0, R20, UR20, 0x3 ;  /* 0x0000001414187c11 */ /* 0x004fc8000f8018ff */
[----:B------:R-:W-:Y:S01]  /*ab90*/  LEA.HI.X R25, R20, UR21, R21, 0x3, P0 ;  /* 0x0000001514197c11 */ /* 0x000fe200080f1c15 */
        /* <DEDUP_REMOVED lines=9> */
.L_x_844:
        /* <DEDUP_REMOVED lines=9> */
[----:B------:R-:W2:Y:S01]  /*acc0*/  LDCU.64 UR4, c[0x0][0x388] ;  /* 0x00007100ff0477ac */ /* 0x000ea20008000a00 */
[----:B------:R-:W3:Y:S01]  /*acd0*/  LDC.64 R22, c[0x0][0x3a8] ;  /* 0x0000ea00ff167b82 */ /* 0x000ee20000000a00 */
[----:B------:R-:W-:Y:S01]  /*ace0*/  MOV R8, RZ ;  /* 0x000000ff00087202 */ /* 0x000fe20000000f00 */
[----:B------:R-:W-:Y:S01]  /*acf0*/  UIADD3 UR10, UP2, UPT, UR6, 0x20, URZ ;  /* 0x00000020060a7890 */ /* 0x000fe2000ff5e0ff */
[----:B------:R-:W-:-:S03]  /*ad00*/  MOV R0, RZ ;  /* 0x000000ff00007202 */ /* 0x000fc60000000f00 */
[----:B------:R-:W-:Y:S02]  /*ad10*/  UIADD3.X UR11, UPT, UPT, URZ, UR7, URZ, UP2, !UPT ;  /* 0x00000007ff0b7290 */ /* 0x000fe400097fe4ff */
[----:B-1----:R-:W-:-:S04]  /*ad20*/  IMAD.U32 R24, RZ, RZ, UR10 ;  /* 0x0000000aff187e24 */ /* 0x002fc8000f8e00ff */
[----:B------:R-:W-:Y:S02]  /*ad30*/  MOV R25, UR11 ;  /* 0x0000000b00197c02 */ /* 0x000fe40008000f00 */
[----:B--2---:R-:W-:Y:S01]  /*ad40*/  LEA R50, P0, R10, UR4, 0x3 ;  /* 0x000000040a327c11 */ /* 0x004fe2000f8018ff */
[----:B------:R-:W-:-:S03]  /*ad50*/  ULOP3.LUT UR4, UR8, 0xfffffff8, URZ, 0xc0, !UPT ;  /* 0xfffffff808047892 */ /* 0x000fc6000f8ec0ff */
[----:B------:R-:W-:Y:S01]  /*ad60*/  LEA.HI.X R44, R10, UR5, R21, 0x3, P0 ;  /* 0x000000050a2c7c11 */ /* 0x000fe200080f1c15 */
[----:B------:R-:W-:Y:S01]  /*ad70*/  ULOP3.LUT UR5, UR9, 0x7fffffff, URZ, 0xc0, !UPT ;  /* 0x7fffffff09057892 */ /* 0x000fe2000f8ec0ff */
[C-C-:B---3--:R-:W-:Y:S02]  /*ad80*/  SHF.L.U64.HI R51, R22.reuse, 0x3, R23.reuse ;  /* 0x0000000316337819 */ /* 0x148fe40000010217 */
[----:B------:R-:W-:Y:S01]  /*ad90*/  UMOV UR10, UR4 ;  /* 0x00000004000a7c82 */ /* 0x000fe20008000000 */
[C---:B------:R-:W-:Y:S02]  /*ada0*/  SHF.L.U64.HI R52, R22.reuse, 0x6, R23 ;  /* 0x0000000616347819 */ /* 0x040fe40000010217 */
[----:B------:R-:W-:Y:S01]  /*adb0*/  SHF.L.U32 R23, R22, 0x3, RZ ;  /* 0x0000000316177819 */ /* 0x000fe200000006ff */
[----:B------:R-:W-:-:S06]  /*adc0*/  UMOV UR11, UR5 ;  /* 0x00000005000b7c82 */ /* 0x000fcc0008000000 */
.L_x_848:
[----:B0-----:R-:W-:Y:S01]  /*add0*/  MOV R26, R50 ;  /* 0x00000032001a7202 */ /* 0x001fe20000000f00 */
[----:B------:R-:W-:Y:S01]  /*ade0*/  IMAD.MOV.U32 R27, RZ, RZ, R44 ;  /* 0x000000ffff1b7224 */ /* 0x000fe200078e002c */
[----:B------:R-:W2:Y:S01]  /*adf0*/  LDG.E.64.CONSTANT R36, desc[UR12][R24.64+-0x20] ;  /* 0xffffe00c18247981 */ /* 0x000ea2000c1e9b00 */
[----:B------:R-:W-:-:S03]  /*ae00*/  IADD3 R32, P0, PT, R50, R23, RZ ;  /* 0x0000001732207210 */ /* 0x000fc60007f1e0ff */
[----:B------:R-:W3:Y:S04]  /*ae10*/  LDG.E.64.CONSTANT R30, desc[UR12][R24.64+-0x18] ;  /* 0xffffe80c181e7981 */ /* 0x000ee8000c1e9b00 */
[----:B------:R-:W2:Y:S01]  /*ae20*/  LDG.E.64.CONSTANT R26, desc[UR12][R26.64] ;  /* 0x0000000c1a1a7981 */ /* 0x000ea2000c1e9b00 */
[----:B------:R-:W-:Y:S02]  /*ae30*/  IADD3.X R33, PT, PT, R44, R51, RZ, P0, !PT ;  /* 0x000000332c217210 */ /* 0x000fe400007fe4ff */
[----:B------:R-:W-:Y:S01]  /*ae40*/  IADD3 R34, P0, PT, R32, R23, RZ ;  /* 0x0000001720227210 */ /* 0x000fe20007f1e0ff */
[----:B------:R-:W-:Y:S01]  /*ae50*/  IMAD.MOV.U32 R39, RZ, RZ, R0 ;  /* 0x000000ffff277224 */ /* 0x000fe200078e0000 */
[----:B------:R-:W-:Y:S01]  /*ae60*/  MOV R38, R8 ;  /* 0x0000000800267202 */ /* 0x000fe20000000f00 */
[----:B------:R-:W3:Y:S01]  /*ae70*/  LDG.E.64.CONSTANT R28, desc[UR12][R32.64] ;  /* 0x0000000c201c7981 */ /* 0x000ee2000c1e9b00 */
[----:B------:R-:W-:-:S03]  /*ae80*/  IADD3.X R35, PT, PT, R33, R51, RZ, P0, !PT ;  /* 0x0000003321237210 */ /* 0x000fc600007fe4ff */
[----:B------:R-:W4:Y:S04]  /*ae90*/  LDG.E.64.CONSTANT R48, desc[UR12][R24.64+-0x8] ;  /* 0xfffff80c18307981 */ /* 0x000f28000c1e9b00 */
[----:B------:R0:W5:Y:S04]  /*aea0*/  LDG.E.64.CONSTANT R46, desc[UR12][R34.64] ;  /* 0x0000000c222e7981 */ /* 0x000168000c1e9b00 */
[----:B------:R-:W5:Y:S04]  /*aeb0*/  LDG.E.64.CONSTANT R32, desc[UR12][R24.64+-0x10] ;  /* 0xfffff00c18207981 */ /* 0x000f68000c1e9b00 */
        /* <DEDUP_REMOVED lines=16> */
[----:B------:R-:W-:Y:S01]  /*afc0*/  IMAD.IADD R35, R35, 0x1, R41 ;  /* 0x0000000123237824 */ /* 0x000fe200078e0229 */
[----:B------:R-:W-:Y:S01]  /*afd0*/  IADD3.X R39, PT, PT, R37, R51, RZ, P0, !PT ;  /* 0x0000003325277210 */ /* 0x000fe200007fe4ff */
[----:B-----5:R-:W-:-:S04]  /*afe0*/  IMAD R41, R47, R32, RZ ;  /* 0x000000202f297224 */ /* 0x020fc800078e02ff */
[-C--:B------:R-:W-:Y:S02]  /*aff0*/  IMAD R0, R33, R46.reuse, R41 ;  /* 0x0000002e21007224 */ /* 0x080fe400078e0229 */
[----:B------:R-:W-:Y:S01]  /*b000*/  IMAD.WIDE.U32 R46, R32, R46, R34 ;  /* 0x0000002e202e7225 */ /* 0x000fe200078e0022 */
[----:B0-----:R-:W-:Y:S01]  /*b010*/  IADD3 R36, P0, PT, R38, R23, RZ ;  /* 0x0000001726247210 */ /* 0x001fe20007f1e0ff */
[----:B------:R-:W3:Y:S04]  /*b020*/  LDG.E.64.CONSTANT R32, desc[UR12][R24.64+0x8] ;  /* 0x0000080c18207981 */ /* 0x000ee8000c1e9b00 */
[----:B------:R-:W3:Y:S01]  /*b030*/  LDG.E.64.CONSTANT R34, desc[UR12][R38.64] ;  /* 0x0000000c26227981 */ /* 0x000ee2000c1e9b00 */
[----:B------:R-:W-:Y:S02]  /*b040*/  IADD3.X R37, PT, PT, R39, R51, RZ, P0, !PT ;  /* 0x0000003327257210 */ /* 0x000fe400007fe4ff */
[----:B------:R-:W-:-:S04]  /*b050*/  IADD3 R40, P0, PT, R36, R23, RZ ;  /* 0x0000001724287210 */ /* 0x000fc80007f1e0ff */
[----:B------:R-:W-:Y:S02]  /*b060*/  IADD3.X R41, PT, PT, R37, R51, RZ, P0, !PT ;  /* 0x0000003325297210 */ /* 0x000fe400007fe4ff */
[----:B------:R-:W5:Y:S04]  /*b070*/  LDG.E.64.CONSTANT R36, desc[UR12][R36.64] ;  /* 0x0000000c24247981 */ /* 0x000f68000c1e9b00 */
[----:B------:R0:W5:Y:S04]  /*b080*/  LDG.E.64.CONSTANT R38, desc[UR12][R24.64+0x10] ;  /* 0x0000100c18267981 */ /* 0x000168000c1e9b00 */
[----:B------:R-:W5:Y:S01]  /*b090*/  LDG.E.64.CONSTANT R40, desc[UR12][R40.64] ;  /* 0x0000000c28287981 */ /* 0x000f62000c1e9b00 */
        /* <DEDUP_REMOVED lines=9> */
[----:B----4-:R-:W-:-:S04]  /*b130*/  IMAD R27, R27, R48, RZ ;  /* 0x000000301b1b7224 */ /* 0x010fc800078e02ff */
[-C--:B------:R-:W-:Y:S02]  /*b140*/  IMAD R49, R49, R26.reuse, R27 ;  /* 0x0000001a31317224 */ /* 0x080fe400078e021b */
[----:B------:R-:W-:-:S05]  /*b150*/  IMAD.WIDE.U32 R26, R48, R26, R46 ;  /* 0x0000001a301a7225 */ /* 0x000fca00078e002e */
[----:B------:R-:W-:Y:S01]  /*b160*/  IADD3 R27, PT, PT, R27, R49, RZ ;  /* 0x000000311b1b7210 */ /* 0x000fe20007ffe0ff */
[----:B--2---:R-:W-:Y:S02]  /*b170*/  IMAD R31, R31, R28, RZ ;  /* 0x0000001c1f1f7224 */ /* 0x004fe400078e02ff */
[----:B------:R-:W-:-:S04]  /*b180*/  IMAD.WIDE.U32 R26, R28, R30, R26 ;  /* 0x0000001e1c1a7225 */ /* 0x000fc800078e001a */
[----:B------:R-:W-:-:S05]  /*b190*/  IMAD R31, R29, R30, R31 ;  /* 0x0000001e1d1f7224 */ /* 0x000fca00078e021f */
[----:B------:R-:W-:Y:S01]  /*b1a0*/  IADD3 R27, PT, PT, R27, R31, RZ ;  /* 0x0000001f1b1b7210 */ /* 0x000fe20007ffe0ff */
[----:B---3--:R-:W-:Y:S02]  /*b1b0*/  IMAD R29, R35, R32, RZ ;  /* 0x00000020231d7224 */ /* 0x008fe400078e02ff */
[----:B------:R-:W-:-:S04]  /*b1c0*/  IMAD.WIDE.U32 R26, R32, R34, R26 ;  /* 0x00000022201a7225 */ /* 0x000fc800078e001a */
[----:B------:R-:W-:-:S05]  /*b1d0*/  IMAD R29, R33, R34, R29 ;  /* 0x00000022211d7224 */ /* 0x000fca00078e021d */
[----:B------:R-:W-:Y:S01]  /*b1e0*/  IADD3 R27, PT, PT, R27, R29, RZ ;  /* 0x0000001d1b1b7210 */ /* 0x000fe20007ffe0ff */
[----:B-----5:R-:W-:Y:S02]  /*b1f0*/  IMAD R29, R37, R38, RZ ;  /* 0x00000026251d7224 */ /* 0x020fe400078e02ff */
        /* <DEDUP_REMOVED lines=9> */
.L_x_847:
        /* <DEDUP_REMOVED lines=8> */
[----:B------:R-:W-:Y:S01]  /*b310*/  MOV R20, R10 ;  /* 0x0000000a00147202 */ /* 0x000fe20000000f00 */
[C---:B0-2---:R-:W-:Y:S01]  /*b320*/  IMAD R26, R22.reuse, UR5, RZ ;  /* 0x00000005161a7c24 */ /* 0x045fe2000f8e02ff */
[----:B------:R-:W-:Y:S01]  /*b330*/  SHF.L.U32 R29, R23, 0x3, RZ ;  /* 0x00000003171d7819 */ /* 0x000fe200000006ff */
[----:B------:R-:W-:Y:S01]  /*b340*/  ULEA UR10, UP3, UR4, UR6, 0x3 ;  /* 0x00000006040a7291 */ /* 0x000fe2000f8618ff */
[----:B------:R-:W-:-:S03]  /*b350*/  IMAD.WIDE.U32 R36, R22, 0x8, RZ ;  /* 0x0000000816247825 */ /* 0x000fc600078e00ff */
[----:B------:R-:W-:Y:S02]  /*b360*/  ULEA.HI.X UR11, UR4, UR7, UR5, 0x3, UP3 ;  /* 0x00000007040b7291 */ /* 0x000fe400098f1c05 */
[----:B-1----:R-:W-:Y:S01]  /*b370*/  IMAD.WIDE.U32 R24, R22, UR4, R20 ;  /* 0x0000000416187c25 */ /* 0x002fe2000f8e0014 */
[----:B------:R-:W-:-:S03]  /*b380*/  IADD3 R37, PT, PT, R37, R29, RZ ;  /* 0x0000001d25257210 */ /* 0x000fc60007ffe0ff */
[----:B------:R-:W-:Y:S01]  /*b390*/  IMAD R27, R23, UR4, R26 ;  /* 0x00000004171b7c24 */ /* 0x000fe2000f8e021a */
[----:B------:R-:W-:Y:S01]  /*b3a0*/  MOV R39, UR11 ;  /* 0x0000000b00277c02 */ /* 0x000fe20008000f00 */
[----:B------:R-:W-:-:S03]  /*b3b0*/  IMAD.U32 R38, RZ, RZ, UR10 ;  /* 0x0000000aff267e24 */ /* 0x000fc6000f8e00ff */
[----:B------:R-:W-:Y:S02]  /*b3c0*/  IADD3 R25, PT, PT, R25, R27, RZ ;  /* 0x0000001b19197210 */ /* 0x000fe40007ffe0ff */
[C---:B---3--:R-:W-:Y:S01]  /*b3d0*/  LEA R42, P0, R24.reuse, UR20, 0x3 ;  /* 0x00000014182a7c11 */ /* 0x048fe2000f8018ff */
[----:B------:R-:W2:Y:S03]  /*b3e0*/  LDG.E.64.CONSTANT R32, desc[UR12][R38.64] ;  /* 0x0000000c26207981 */ /* 0x000ea6000c1e9b00 */
[----:B------:R-:W-:Y:S01]  /*b3f0*/  LEA.HI.X R43, R24, UR21, R25, 0x3, P0 ;  /* 0x00000015182b7c11 */ /* 0x000fe200080f1c19 */
[----:B------:R-:W3:Y:S01]  /*b400*/  LDG.E.64.CONSTANT R28, desc[UR12][R38.64+0x8] ;  /* 0x0000080c261c7981 */ /* 0x000ee2000c1e9b00 */
[----:B------:R-:W-:-:S03]  /*b410*/  IADD3 R46, P0, PT, R42, R36, RZ ;  /* 0x000000242a2e7210 */ /* 0x000fc60007f1e0ff */
[----:B------:R-:W2:Y:S01]  /*b420*/  LDG.E.64.CONSTANT R34, desc[UR12][R42.64] ;  /* 0x0000000c2a227981 */ /* 0x000ea2000c1e9b00 */
[----:B------:R-:W-:Y:S02]  /*b430*/  IADD3.X R47, PT, PT, R43, R37, RZ, P0, !PT ;  /* 0x000000252b2f7210 */ /* 0x000fe400007fe4ff */
[-C--:B------:R-:W-:Y:S01]  /*b440*/  IADD3 R40, P0, PT, R46, R36.reuse, RZ ;  /* 0x000000242e287210 */ /* 0x080fe20007f1e0ff */
[----:B------:R-:W4:Y:S04]  /*b450*/  LDG.E.64.CONSTANT R24, desc[UR12][R38.64+0x10] ;  /* 0x0000100c26187981 */ /* 0x000f28000c1e9b00 */
[----:B------:R0:W3:Y:S01]  /*b460*/  LDG.E.64.CONSTANT R30, desc[UR12][R46.64] ;  /* 0x0000000c2e1e7981 */ /* 0x0000e2000c1e9b00 */
[----:B------:R-:W-:Y:S01]  /*b470*/  IMAD.X R41, R47, 0x1, R37, P0 ;  /* 0x000000012f297824 */ /* 0x000fe200000e0625 */
[----:B------:R-:W-:-:S02]  /*b480*/  IADD3 R36, P0, PT, R40, R36, RZ ;  /* 0x0000002428247210 */ /* 0x000fc40007f1e0ff */
[----:B------:R-:W5:Y:S04]  /*b490*/  LDG.E.64.CONSTANT R42, desc[UR12][R38.64+0x18] ;  /* 0x0000180c262a7981 */ /* 0x000f68000c1e9b00 */
[----:B------:R-:W4:Y:S01]  /*b4a0*/  LDG.E.64.CONSTANT R26, desc[UR12][R40.64] ;  /* 0x0000000c281a7981 */ /* 0x000f22000c1e9b00 */
        /* <DEDUP_REMOVED lines=23> */
.L_x_850:
        /* <DEDUP_REMOVED lines=9> */
[C---:B0-2---:R-:W-:Y:S01]  /*b6b0*/  IMAD R26, R22.reuse, UR5, RZ ;  /* 0x00000005161a7c24 */ /* 0x045fe2000f8e02ff */
        /* <DEDUP_REMOVED lines=29> */
.L_x_851:
[----:B------:R-:W-:Y:S05]  /*b890*/  BRA.U UP2, `(.L_x_849) ;  /* 0x0000000102547547 */ /* 0x000fea000b800000 */
[----:B------:R-:W3:Y:S01]  /*b8a0*/  LDCU.64 UR20, c[0x0][0x388] ;  /* 0x00007100ff1477ac */ /* 0x000ee20008000a00 */
[----:B------:R-:W-:Y:S01]  /*b8b0*/  MOV R20, R10 ;  /* 0x0000000a00147202 */ /* 0x000fe20000000f00 */
[----:B-12---:R-:W-:Y:S01]  /*b8c0*/  IMAD R24, R22, UR5, RZ ;  /* 0x0000000516187c24 */ /* 0x006fe2000f8e02ff */
        /* <DEDUP_REMOVED lines=18> */
.L_x_849:
[----:B------:R-:W-:Y:S01]  /*b9f0*/  IMAD R17, R17, UR14, RZ ;  /* 0x0000000e11117c24 */ /* 0x000fe2000f8e02ff */
[----:B------:R-:W-:Y:S01]  /*ba00*/  CS2R R42, SRZ ;  /* 0x00000000002a7805 */ /* 0x000fe2000001ff00 */
[C---:B------:R-:W-:Y:S01]  /*ba10*/  IMAD.WIDE.U32 R10, R16.reuse, UR14, RZ ;  /* 0x0000000e100a7c25 */ /* 0x040fe2000f8e00ff */
[----:B------:R-:W-:Y:S01]  /*ba20*/  UMOV UR4, URZ ;  /* 0x000000ff00047c82 */ /* 0x000fe20008000000 */
[----:B------:R-:W-:Y:S02]  /*ba30*/  UMOV UR5, URZ ;  /* 0x000000ff00057c82 */ /* 0x000fe40008000000 */
[----:B------:R-:W-:-:S05]  /*ba40*/  IMAD R17, R16, UR15, R17 ;  /* 0x0000000f10117c24 */ /* 0x000fca000f8e0211 */
[----:B------:R-:W-:Y:S01]  /*ba50*/  IADD3 R17, PT, PT, R11, R17, RZ ;  /* 0x000000110b117210 */ /* 0x000fe20007ffe0ff */
[----:B------:R-:W-:Y:S06]  /*ba60*/  BRA.U !UP0, `(.L_x_852) ;  /* 0x00000005086c7547 */ /* 0x000fec000b800000 */
[----:B------:R-:W3:Y:S01]  /*ba70*/  LDCU.64 UR4, c[0x0][0x388] ;  /* 0x00007100ff0477ac */ /* 0x000ee20008000a00 */
[----:B------:R-:W4:Y:S01]  /*ba80*/  LDC.64 R20, c[0x0][0x3a8] ;  /* 0x0000ea00ff147b82 */ /* 0x000f220000000a00 */
[----:B------:R-:W-:Y:S01]  /*ba90*/  CS2R R42, SRZ ;  /* 0x00000000002a7805 */ /* 0x000fe2000001ff00 */
[----:B------:R-:W-:-:S04]  /*baa0*/  UIADD3 UR10, UP2, UPT, UR6, 0x20, URZ ;  /* 0x00000020060a7890 */ /* 0x000fc8000ff5e0ff */
[----:B------:R-:W-:Y:S02]  /*bab0*/  UIADD3.X UR11, UPT, UPT, URZ, UR7, URZ, UP2, !UPT ;  /* 0x00000007ff0b7290 */ /* 0x000fe400097fe4ff */
[----:B--2---:R-:W-:-:S04]  /*bac0*/  IMAD.U32 R22, RZ, RZ, UR10 ;  /* 0x0000000aff167e24 */ /* 0x004fc8000f8e00ff */
[----:B------:R-:W-:Y:S02]  /*bad0*/  MOV R23, UR11 ;  /* 0x0000000b00177c02 */ /* 0x000fe40008000f00 */
[----:B---3--:R-:W-:Y:S01]  /*bae0*/  LEA R48, P0, R10, UR4, 0x3 ;  /* 0x000000040a307c11 */ /* 0x008fe2000f8018ff */
[----:B------:R-:W-:-:S03]  /*baf0*/  ULOP3.LUT UR4, UR8, 0xfffffff8, URZ, 0xc0, !UPT ;  /* 0xfffffff808047892 */ /* 0x000fc6000f8ec0ff */
[----:B------:R-:W-:Y:S01]  /*bb00*/  LEA.HI.X R44, R10, UR5, R17, 0x3, P0 ;  /* 0x000000050a2c7c11 */ /* 0x000fe200080f1c11 */
[----:B------:R-:W-:Y:S01]  /*bb10*/  ULOP3.LUT UR5, UR9, 0x7fffffff, URZ, 0xc0, !UPT ;  /* 0x7fffffff09057892 */ /* 0x000fe2000f8ec0ff */
[C-C-:B----4-:R-:W-:Y:S02]  /*bb20*/  SHF.L.U64.HI R49, R20.reuse, 0x3, R21.reuse ;  /* 0x0000000314317819 */ /* 0x150fe40000010215 */
[----:B------:R-:W-:Y:S01]  /*bb30*/  UMOV UR10, UR4 ;  /* 0x00000004000a7c82 */ /* 0x000fe20008000000 */
[C---:B------:R-:W-:Y:S02]  /*bb40*/  SHF.L.U64.HI R50, R20.reuse, 0x6, R21 ;  /* 0x0000000614327819 */ /* 0x040fe40000010215 */
[----:B------:R-:W-:Y:S01]  /*bb50*/  SHF.L.U32 R21, R20, 0x3, RZ ;  /* 0x0000000314157819 */ /* 0x000fe200000006ff */
[----:B------:R-:W-:-:S06]  /*bb60*/  UMOV UR11, UR5 ;  /* 0x00000005000b7c82 */ /* 0x000fcc0008000000 */
.L_x_853:
[----:B------:R-:W-:Y:S01]  /*bb70*/  MOV R32, R48 ;  /* 0x0000003000207202 */ /* 0x000fe20000000f00 */
[----:B------:R-:W-:Y:S01]  /*bb80*/  IMAD.MOV.U32 R33, RZ, RZ, R44 ;  /* 0x000000ffff217224 */ /* 0x000fe200078e002c */
[----:B------:R-:W2:Y:S01]  /*bb90*/  LDG.E.64.CONSTANT R36, desc[UR12][R22.64+-0x20] ;  /* 0xffffe00c16247981 */ /* 0x000ea2000c1e9b00 */
[----:B------:R-:W-:-:S03]  /*bba0*/  IADD3 R28, P0, PT, R48, R21, RZ ;  /* 0x00000015301c7210 */ /* 0x000fc60007f1e0ff */
[----:B0-----:R-:W3:Y:S04]  /*bbb0*/  LDG.E.64.CONSTANT R26, desc[UR12][R22.64+-0x18] ;  /* 0xffffe80c161a7981 */ /* 0x001ee8000c1e9b00 */
[----:B------:R-:W2:Y:S01]  /*bbc0*/  LDG.E.64.CONSTANT R32, desc[UR12][R32.64] ;  /* 0x0000000c20207981 */ /* 0x000ea2000c1e9b00 */
[----:B------:R-:W-:Y:S02]  /*bbd0*/  IADD3.X R29, PT, PT, R44, R49, RZ, P0, !PT ;  /* 0x000000312c1d7210 */ /* 0x000fe400007fe4ff */
[----:B------:R-:W-:Y:S01]  /*bbe0*/  IADD3 R30, P0, PT, R28, R21, RZ ;  /* 0x000000151c1e7210 */ /* 0x000fe20007f1e0ff */
[----:B------:R-:W-:Y:S01]  /*bbf0*/  IMAD.MOV.U32 R35, RZ, RZ, R43 ;  /* 0x000000ffff237224 */ /* 0x000fe200078e002b */
[----:B------:R-:W-:Y:S01]  /*bc00*/  MOV R34, R42 ;  /* 0x0000002a00227202 */ /* 0x000fe20000000f00 */
[----:B-1----:R-:W3:Y:S01]  /*bc10*/  LDG.E.64.CONSTANT R24, desc[UR12][R28.64] ;  /* 0x0000000c1c187981 */ /* 0x002ee2000c1e9b00 */
[----:B------:R-:W-:-:S03]  /*bc20*/  IADD3.X R31, PT, PT, R29, R49, RZ, P0, !PT ;  /* 0x000000311d1f7210 */ /* 0x000fc600007fe4ff */
[----:B------:R-:W4:Y:S04]  /*bc30*/  LDG.E.64.CONSTANT R46, desc[UR12][R22.64+-0x8] ;  /* 0xfffff80c162e7981 */ /* 0x000f28000c1e9b00 */
[----:B------:R0:W5:Y:S04]  /*bc40*/  LDG.E.64.CONSTANT R40, desc[UR12][R30.64] ;  /* 0x0000000c1e287981 */ /* 0x000168000c1e9b00 */
[----:B------:R-:W5:Y:S04]  /*bc50*/  LDG.E.64.CONSTANT R28, desc[UR12][R22.64+-0x10] ;  /* 0xfffff00c161c7981 */ /* 0x000f68000c1e9b00 */
[----:B------:R-:W4:Y:S01]  /*bc60*/  LDG.E.64.CONSTANT R38, desc[UR12][R22.64+0x18] ;  /* 0x0000180c16267981 */ /* 0x000f22000c1e9b00 */
[----:B0-----:R-:W-:-:S04]  /*bc70*/  IADD3 R30, P0, PT, R30, R21, RZ ;  /* 0x000000151e1e7210 */ /* 0x001fc80007f1e0ff */
[----:B------:R-:W-:-:S05]  /*bc80*/  IADD3.X R31, PT, PT, R31, R49, RZ, P0, !PT ;  /* 0x000000311f1f7210 */ /* 0x000fca00007fe4ff */
[----:B------:R0:W4:Y:S01]  /*bc90*/  LDG.E.64.CONSTANT R42, desc[UR12][R30.64] ;  /* 0x0000000c1e2a7981 */ /* 0x000122000c1e9b00 */
[----:B--2---:R-:W-:Y:S02]  /*bca0*/  IMAD R33, R33, R36, RZ ;  /* 0x0000002421217224 */ /* 0x004fe400078e02ff */
[----:B------:R-:W-:-:S04]  /*bcb0*/  IMAD.WIDE.U32 R34, R36, R32, R34 ;  /* 0x0000002024227225 */ /* 0x000fc800078e0022 */
[----:B------:R-:W-:Y:S01]  /*bcc0*/  IMAD R33, R37, R32, R33 ;  /* 0x0000002025217224 */ /* 0x000fe200078e0221 */
[----:B------:R-:W-:Y:S01]  /*bcd0*/  IADD3 R32, P0, PT, R30, R21, RZ ;  /* 0x000000151e207210 */ /* 0x000fe20007f1e0ff */
[----:B---3--:R-:W-:-:S03]  /*bce0*/  IMAD R25, R25, R26, RZ ;  /* 0x0000001a19197224 */ /* 0x008fc600078e02ff */
[----:B------:R-:W-:Y:S02]  /*bcf0*/  IADD3 R35, PT, PT, R35, R33, RZ ;  /* 0x0000002123237210 */ /* 0x000fe40007ffe0ff */
[----:B------:R-:W-:Y:S01]  /*bd00*/  IADD3.X R33, PT, PT, R31, R49, RZ, P0, !PT ;  /* 0x000000311f217210 */ /* 0x000fe200007fe4ff */
[-C--:B------:R-:W-:Y:S02]  /*bd10*/  IMAD R37, R27, R24.reuse, R25 ;  /* 0x000000181b257224 */ /* 0x080fe400078e0219 */
[----:B0-----:R-:W-:Y:S02]  /*bd20*/  IMAD.WIDE.U32 R30, R26, R24, R34 ;  /* 0x000000181a1e7225 */ /* 0x001fe400078e0022 */
[----:B------:R-:W2:Y:S01]  /*bd30*/  LDG.E.64.CONSTANT R24, desc[UR12][R22.64] ;  /* 0x0000000c16187981 */ /* 0x000ea2000c1e9b00 */
[----:B------:R-:W-:-:S03]  /*bd40*/  IADD3 R34, P0, PT, R32, R21, RZ ;  /* 0x0000001520227210 */ /* 0x000fc60007f1e0ff */
        /* <DEDUP_REMOVED lines=15> */
[----:B------:R-:W-:-:S02]  /*be40*/  IMAD.IADD R41, R41, 0x1, R51 ;  /* 0x0000000129297824 */ /* 0x000fc400078e0233 */
[----:B----4-:R-:W-:Y:S02]  /*be50*/  IMAD R43, R43, R46, RZ ;  /* 0x0000002e2b2b7224 */ /* 0x010fe400078e02ff */
        /* <DEDUP_REMOVED lines=26> */
[----:B------:R-:W-:Y:S01]  /*c000*/  IADD3 R43, PT, PT, R43, R29, RZ ;  /* 0x0000001d2b2b7210 */ /* 0x000fe20007ffe0ff */
[----:B------:R-:W-:Y:S06]  /*c010*/  BRA.U UP2, `(.L_x_853) ;  /* 0xfffffff902d47547 */ /* 0x000fec000b83ffff */
.L_x_852:
        /* <DEDUP_REMOVED lines=8> */
[C---:B-1-3--:R-:W-:Y:S01]  /*c0a0*/  IMAD R24, R20.reuse, UR5, RZ ;  /* 0x0000000514187c24 */ /* 0x04afe2000f8e02ff */
[C---:B0-----:R-:W-:Y:S01]  /*c0b0*/  SHF.L.U32 R27, R21.reuse, 0x3, RZ ;  /* 0x00000003151b7819 */ /* 0x041fe200000006ff */
[----:B------:R-:W-:Y:S01]  /*c0c0*/  IMAD.MOV.U32 R16, RZ, RZ, R10 ;  /* 0x000000ffff107224 */ /* 0x000fe200078e000a */
[----:B------:R-:W-:Y:S02]  /*c0d0*/  ULEA UR10, UP3, UR4, UR6, 0x3 ;  /* 0x00000006040a7291 */ /* 0x000fe4000f8618ff */
[----:B------:R-:W-:Y:S02]  /*c0e0*/  IMAD R25, R21, UR4, R24 ;  /* 0x0000000415197c24 */ /* 0x000fe4000f8e0218 */
[----:B--2---:R-:W-:Y:S01]  /*c0f0*/  IMAD.WIDE.U32 R22, R20, UR4, R16 ;  /* 0x0000000414167c25 */ /* 0x004fe2000f8e0010 */
[----:B------:R-:W-:Y:S01]  /*c100*/  ULEA.HI.X UR11, UR4, UR7, UR5, 0x3, UP3 ;  /* 0x00000007040b7291 */ /* 0x000fe200098f1c05 */
[----:B------:R-:W-:-:S02]  /*c110*/  MOV R38, UR10 ;  /* 0x0000000a00267c02 */ /* 0x000fc40008000f00 */
[----:B------:R-:W-:Y:S01]  /*c120*/  IMAD.WIDE.U32 R32, R20, 0x8, RZ ;  /* 0x0000000814207825 */ /* 0x000fe200078e00ff */
[----:B------:R-:W-:-:S03]  /*c130*/  IADD3 R23, PT, PT, R23, R25, RZ ;  /* 0x0000001917177210 */ /* 0x000fc60007ffe0ff */
[----:B------:R-:W-:Y:S01]  /*c140*/  IMAD.U32 R39, RZ, RZ, UR11 ;  /* 0x0000000bff277e24 */ /* 0x000fe2000f8e00ff */
[----:B------:R-:W-:Y:S02]  /*c150*/  IADD3 R33, PT, PT, R33, R27, RZ ;  /* 0x0000001b21217210 */ /* 0x000fe40007ffe0ff */
[C---:B----4-:R-:W-:Y:S02]  /*c160*/  LEA R40, P0, R22.reuse, UR20, 0x3 ;  /* 0x0000001416287c11 */ /* 0x050fe4000f8018ff */
[----:B------:R-:W2:Y:S02]  /*c170*/  LDG.E.64.CONSTANT R26, desc[UR12][R38.64+0x8] ;  /* 0x0000080c261a7981 */ /* 0x000ea4000c1e9b00 */
[----:B------:R-:W-:Y:S02]  /*c180*/  LEA.HI.X R41, R22, UR21, R23, 0x3, P0 ;  /* 0x0000001516297c11 */ /* 0x000fe400080f1c17 */
[----:B------:R-:W3:Y:S01]  /*c190*/  LDG.E.64.CONSTANT R22, desc[UR12][R38.64] ;  /* 0x0000000c26167981 */ /* 0x000ee2000c1e9b00 */
[----:B------:R-:W-:-:S03]  /*c1a0*/  IADD3 R46, P0, PT, R40, R32, RZ ;  /* 0x00000020282e7210 */ /* 0x000fc60007f1e0ff */
[----:B------:R-:W3:Y:S01]  /*c1b0*/  LDG.E.64.CONSTANT R24, desc[UR12][R40.64] ;  /* 0x0000000c28187981 */ /* 0x000ee2000c1e9b00 */
[-C--:B------:R-:W-:Y:S02]  /*c1c0*/  IADD3.X R47, PT, PT, R41, R33.reuse, RZ, P0, !PT ;  /* 0x00000021292f7210 */ /* 0x080fe400007fe4ff */
[-C--:B------:R-:W-:Y:S01]  /*c1d0*/  IADD3 R30, P0, PT, R46, R32.reuse, RZ ;  /* 0x000000202e1e7210 */ /* 0x080fe20007f1e0ff */
[----:B------:R-:W4:Y:S04]  /*c1e0*/  LDG.E.64.CONSTANT R34, desc[UR12][R38.64+0x10] ;  /* 0x0000100c26227981 */ /* 0x000f28000c1e9b00 */
[----:B------:R-:W2:Y:S01]  /*c1f0*/  LDG.E.64.CONSTANT R28, desc[UR12][R46.64] ;  /* 0x0000000c2e1c7981 */ /* 0x000ea2000c1e9b00 */
[----:B------:R-:W-:Y:S02]  /*c200*/  IADD3.X R31, PT, PT, R47, R33, RZ, P0, !PT ;  /* 0x000000212f1f7210 */ /* 0x000fe400007fe4ff */
[----:B------:R-:W-:Y:S01]  /*c210*/  IADD3 R32, P0, PT, R30, R32, RZ ;  /* 0x000000201e207210 */ /* 0x000fe20007f1e0ff */
[----:B------:R-:W5:Y:S04]  /*c220*/  LDG.E.64.CONSTANT R40, desc[UR12][R38.64+0x18] ;  /* 0x0000180c26287981 */ /* 0x000f68000c1e9b00 */
[----:B------:R-:W4:Y:S01]  /*c230*/  LDG.E.64.CONSTANT R36, desc[UR12][R30.64] ;  /* 0x0000000c1e247981 */ /* 0x000f22000c1e9b00 */
[----:B------:R-:W-:-:S06]  /*c240*/  IMAD.X R33, R31, 0x1, R33, P0 ;  /* 0x000000011f217824 */ /* 0x000fcc00000e0621 */
[----:B------:R-:W5:Y:S01]  /*c250*/  LDG.E.64.CONSTANT R32, desc[UR12][R32.64] ;  /* 0x0000000c20207981 */ /* 0x000f62000c1e9b00 */
        /* <DEDUP_REMOVED lines=17> */
[----:B------:R-:W-:-:S07]  /*c370*/  IMAD.IADD R43, R43, 0x1, R25 ;  /* 0x000000012b2b7824 */ /* 0x000fce00078e0219 */
.L_x_855:
        /* <DEDUP_REMOVED lines=18> */
[----:B----4-:R-:W-:-:S03]  /*c4a0*/  LEA R32, P0, R22, UR20, 0x3 ;  /* 0x0000001416207c11 */ /* 0x010fc6000f8018ff */
[----:B0-----:R-:W2:Y:S01]  /*c4b0*/  LDG.E.64.CONSTANT R26, desc[UR12][R30.64+0x8] ;  /* 0x0000080c1e1a7981 */ /* 0x001ea2000c1e9b00 */
[----:B------:R-:W-:Y:S02]  /*c4c0*/  LEA.HI.X R33, R22, UR21, R25, 0x3, P0 ;  /* 0x0000001516217c11 */ /* 0x000fe400080f1c19 */
[C---:B------:R-:W-:Y:S01]  /*c4d0*/  LEA R28, P0, R20.reuse, R32, 0x3 ;  /* 0x00000020141c7211 */ /* 0x040fe200078018ff */
[----:B------:R-:W3:Y:S04]  /*c4e0*/  LDG.E.64.CONSTANT R22, desc[UR12][R30.64] ;  /* 0x0000000c1e167981 */ /* 0x000ee8000c1e9b00 */
[----:B------:R-:W3:Y:S01]  /*c4f0*/  LDG.E.64.CONSTANT R24, desc[UR12][R32.64] ;  /* 0x0000000c20187981 */ /* 0x000ee2000c1e9b00 */
[----:B------:R-:W-:-:S06]  /*c500*/  LEA.HI.X R29, R20, R33, R21, 0x3, P0 ;  /* 0x00000021141d7211 */ /* 0x000fcc00000f1c15 */
[----:B------:R-:W2:Y:S01]  /*c510*/  LDG.E.64.CONSTANT R28, desc[UR12][R28.64] ;  /* 0x0000000c1c1c7981 */ /* 0x000ea2000c1e9b00 */
        /* <DEDUP_REMOVED lines=10> */
.L_x_856:
[----:B------:R-:W-:Y:S05]  /*c5c0*/  BRA.U UP2, `(.L_x_854) ;  /* 0x0000000102487547 */ /* 0x000fea000b800000 */
[----:B------:R-:W4:Y:S01]  /*c5d0*/  LDCU.64 UR20, c[0x0][0x388] ;  /* 0x00007100ff1477ac */ /* 0x000f220008000a00 */
[C---:B--23--:R-:W-:Y:S02]  /*c5e0*/  IMAD R22, R20.reuse, UR5, RZ ;  /* 0x0000000514167c24 */ /* 0x04cfe4000f8e02ff */
        /* <DEDUP_REMOVED lines=9> */
[----:B------:R-:W2:Y:S01]  /*c680*/  LDG.E.64.CONSTANT R10, desc[UR12][R10.64] ;  /* 0x0000000c0a0a7981 */ /* 0x000ea2000c1e9b00 */
[----:B------:R-:W-:-:S05]  /*c690*/  LEA.HI.X R21, R16, UR21, R17, 0x3, P0 ;  /* 0x0000001510157c11 */ /* 0x000fca00080f1c11 */
[----:B------:R-:W2:Y:S02]  /*c6a0*/  LDG.E.64.CONSTANT R16, desc[UR12][R20.64] ;  /* 0x0000000c14107981 */ /* 0x000ea4000c1e9b00 */
[----:B--2---:R-:W-:Y:S02]  /*c6b0*/  IMAD R17, R17, R10, RZ ;  /* 0x0000000a11117224 */ /* 0x004fe400078e02ff */
[----:B------:R-:W-:-:S04]  /*c6c0*/  IMAD.WIDE.U32 R42, R10, R16, R42 ;  /* 0x000000100a2a7225 */ /* 0x000fc800078e002a */
[----:B------:R-:W-:-:S04]  /*c6d0*/  IMAD R17, R11, R16, R17 ;  /* 0x000000100b117224 */ /* 0x000fc800078e0211 */
[----:B------:R-:W-:-:S07]  /*c6e0*/  IMAD.IADD R43, R43, 0x1, R17 ;  /* 0x000000012b2b7824 */ /* 0x000fce00078e0211 */
.L_x_854:
        /* <DEDUP_REMOVED lines=9> */
[----:B------:R-:W4:Y:S01]  /*c780*/  LDCU.64 UR4, c[0x0][0x388] ;  /* 0x00007100ff0477ac */ /* 0x000f220008000a00 */
[----:B------:R-:W5:Y:S01]  /*c790*/  LDC.64 R18, c[0x0][0x3a8] ;  /* 0x0000ea00ff127b82 */ /* 0x000f620000000a00 */
[----:B------:R-:W-:Y:S01]  /*c7a0*/  IMAD.MOV.U32 R44, RZ, RZ, RZ ;  /* 0x000000ffff2c7224 */ /* 0x000fe200078e00ff */
[----:B------:R-:W-:Y:S01]  /*c7b0*/  MOV R46, RZ ;  /* 0x000000ff002e7202 */ /* 0x000fe20000000f00 */
[----:B------:R-:W-:-:S04]  /*c7c0*/  UIADD3 UR10, UP2, UPT, UR6, 0x20, URZ ;  /* 0x00000020060a7890 */ /* 0x000fc8000ff5e0ff */
[----:B------:R-:W-:Y:S02]  /*c7d0*/  UIADD3.X UR11, UPT, UPT, URZ, UR7, URZ, UP2, !UPT ;  /* 0x00000007ff0b7290 */ /* 0x000fe400097fe4ff */
[----:B---3--:R-:W-:-:S04]  /*c7e0*/  MOV R20, UR10 ;  /* 0x0000000a00147c02 */ /* 0x008fc80008000f00 */
[----:B------:R-:W-:Y:S01]  /*c7f0*/  IMAD.U32 R21, RZ, RZ, UR11 ;  /* 0x0000000bff157e24 */ /* 0x000fe2000f8e00ff */
[----:B----4-:R-:W-:Y:S01]  /*c800*/  LEA R49, P0, R10, UR4, 0x3 ;  /* 0x000000040a317c11 */ /* 0x010fe2000f8018ff */
[----:B------:R-:W-:-:S03]  /*c810*/  ULOP3.LUT UR4, UR8, 0xfffffff8, URZ, 0xc0, !UPT ;  /* 0xfffffff808047892 */ /* 0x000fc6000f8ec0ff */
[----:B------:R-:W-:Y:S01]  /*c820*/  LEA.HI.X R48, R10, UR5, R17, 0x3, P0 ;  /* 0x000000050a307c11 */ /* 0x000fe200080f1c11 */
[----:B------:R-:W-:Y:S01]  /*c830*/  ULOP3.LUT UR5, UR9, 0x7fffffff, URZ, 0xc0, !UPT ;  /* 0x7fffffff09057892 */ /* 0x000fe2000f8ec0ff */
[C-C-:B-----5:R-:W-:Y:S02]  /*c840*/  SHF.L.U64.HI R50, R18.reuse, 0x3, R19.reuse ;  /* 0x0000000312327819 */ /* 0x160fe40000010213 */
[----:B------:R-:W-:Y:S01]  /*c850*/  UMOV UR10, UR4 ;  /* 0x00000004000a7c82 */ /* 0x000fe20008000000 */
[C---:B------:R-:W-:Y:S02]  /*c860*/  SHF.L.U64.HI R51, R18.reuse, 0x6, R19 ;  /* 0x0000000612337819 */ /* 0x040fe40000010213 */
[----:B------:R-:W-:Y:S01]  /*c870*/  SHF.L.U32 R19, R18, 0x3, RZ ;  /* 0x0000000312137819 */ /* 0x000fe200000006ff */
[----:B------:R-:W-:-:S06]  /*c880*/  UMOV UR11, UR5 ;  /* 0x00000005000b7c82 */ /* 0x000fcc0008000000 */
.L_x_858:
[----:B------:R-:W-:Y:S01]  /*c890*/  MOV R30, R49 ;  /* 0x00000031001e7202 */ /* 0x000fe20000000f00 */
[----:B------:R-:W3:Y:S01]  /*c8a0*/  LDG.E.64.CONSTANT R34, desc[UR12][R20.64+-0x20] ;  /* 0xffffe00c14227981 */ /* 0x000ee2000c1e9b00 */
[----:B------:R-:W-:Y:S02]  /*c8b0*/  MOV R31, R48 ;  /* 0x00000030001f7202 */ /* 0x000fe40000000f00 */
[----:B-1----:R-:W-:Y:S01]  /*c8c0*/  IADD3 R24, P0, PT, R49, R19, RZ ;  /* 0x0000001331187210 */ /* 0x002fe20007f1e0ff */
[----:B0-----:R-:W4:Y:S04]  /*c8d0*/  LDG.E.64.CONSTANT R26, desc[UR12][R20.64+-0x18] ;  /* 0xffffe80c141a7981 */ /* 0x001f28000c1e9b00 */
[----:B------:R0:W3:Y:S01]  /*c8e0*/  LDG.E.64.CONSTANT R32, desc[UR12][R30.64] ;  /* 0x0000000c1e207981 */ /* 0x0000e2000c1e9b00 */
[----:B------:R-:W-:-:S02]  /*c8f0*/  IADD3.X R25, PT, PT, R48, R50, RZ, P0, !PT ;  /* 0x0000003230197210 */ /* 0x000fc400007fe4ff */
[----:B------:R-:W-:Y:S01]  /*c900*/  IADD3 R28, P0, PT, R24, R19, RZ ;  /* 0x00000013181c7210 */ /* 0x000fe20007f1e0ff */
[----:B------:R-:W5:Y:S04]  /*c910*/  LDG.E.64.CONSTANT R38, desc[UR12][R20.64] ;  /* 0x0000000c14267981 */ /* 0x000f68000c1e9b00 */
[----:B--2---:R-:W4:Y:S01]  /*c920*/  LDG.E.64.CONSTANT R22, desc[UR12][R24.64] ;  /* 0x0000000c18167981 */ /* 0x004f22000c1e9b00 */
[----:B------:R-:W-:-:S05]  /*c930*/  IMAD.X R29, R25, 0x1, R50, P0 ;  /* 0x00000001191d7824 */ /* 0x000fca00000e0632 */
[----:B------:R1:W2:Y:S04]  /*c940*/  LDG.E.64.CONSTANT R36, desc[UR12][R28.64] ;  /* 0x0000000c1c247981 */ /* 0x0002a8000c1e9b00 */
[----:B------:R-:W2:Y:S01]  /*c950*/  LDG.E.64.CONSTANT R24, desc[UR12][R20.64+-0x10] ;  /* 0xfffff00c14187981 */ /* 0x000ea2000c1e9b00 */
[----:B0-----:R-:W-:Y:S02]  /*c960*/  MOV R30, R44 ;  /* 0x0000002c001e7202 */ /* 0x001fe40000000f00 */
[----:B------:R-:W-:Y:S02]  /*c970*/  MOV R31, R46 ;  /* 0x0000002e001f7202 */ /* 0x000fe40000000f00 */
[----:B------:R-:W5:Y:S01]  /*c980*/  LDG.E.64.CONSTANT R46, desc[UR12][R20.64+-0x8] ;  /* 0xfffff80c142e7981 */ /* 0x000f62000c1e9b00 */
[----:B-1----:R-:W-:-:S04]  /*c990*/  IADD3 R28, P0, PT, R28, R19, RZ ;  /* 0x000000131c1c7210 */ /* 0x002fc80007f1e0ff */
[----:B------:R-:W-:-:S05]  /*c9a0*/  IADD3.X R29, PT, PT, R29, R50, RZ, P0, !PT ;  /* 0x000000321d1d7210 */ /* 0x000fca00007fe4ff */
[----:B------:R0:W5:Y:S02]  /*c9b0*/  LDG.E.64.CONSTANT R40, desc[UR12][R28.64] ;  /* 0x0000000c1c287981 */ /* 0x000164000c1e9b00 */
[----:B0-----:R-:W-:-:S04]  /*c9c0*/  IADD3 R28, P0, PT, R28, R19, RZ ;  /* 0x000000131c1c7210 */ /* 0x001fc80007f1e0ff */
[----:B------:R-:W-:Y:S01]  /*c9d0*/  IADD3.X R29, PT, PT, R29, R50, RZ, P0, !PT ;  /* 0x000000321d1d7210 */ /* 0x000fe200007fe4ff */
[----:B---3--:R-:W-:Y:S02]  /*c9e0*/  IMAD R33, R33, R34, RZ ;  /* 0x0000002221217224 */ /* 0x008fe400078e02ff */
[----:B------:R-:W-:-:S04]  /*c9f0*/  IMAD.WIDE.U32 R30, R34, R32, R30 ;  /* 0x00000020221e7225 */ /* 0x000fc800078e001e */
[----:B------:R-:W-:Y:S02]  /*ca00*/  IMAD R33, R35, R32, R33 ;  /* 0x0000002023217224 */ /* 0x000fe400078e0221 */
[----:B----4-:R-:W-:Y:S01]  /*ca10*/  IMAD R23, R23, R26, RZ ;  /* 0x0000001a17177224 */ /* 0x010fe200078e02ff */
[----:B------:R-:W3:Y:S01]  /*ca20*/  LDG.E.64.CONSTANT R34, desc[UR12][R20.64+0x18] ;  /* 0x0000180c14227981 */ /* 0x000ee2000c1e9b00 */
[----:B------:R-:W-:Y:S02]  /*ca30*/  IMAD.IADD R31, R31, 0x1, R33 ;  /* 0x000000011f1f7824 */ /* 0x000fe400078e0221 */
[-C--:B------:R-:W-:Y:S02]  /*ca40*/  IMAD R33, R27, R22.reuse, R23 ;  /* 0x000000161b217224 */ /* 0x080fe400078e0217 */
[----:B------:R-:W-:Y:S01]  /*ca50*/  IMAD.WIDE.U32 R26, R26, R22, R30 ;  /* 0x000000161a1a7225 */ /* 0x000fe200078e001e */
[----:B------:R-:W-:Y:S01]  /*ca60*/  IADD3 R30, P0, PT, R28, R19, RZ ;  /* 0x000000131c1e7210 */ /* 0x000fe20007f1e0ff */
[----:B------:R0:W4:Y:S03]  /*ca70*/  LDG.E.64.CONSTANT R22, desc[UR12][R28.64] ;  /* 0x0000000c1c167981 */ /* 0x000126000c1e9b00 */
[----:B------:R-:W-:Y:S01]  /*ca80*/  IADD3 R27, PT, PT, R27, R33, RZ ;  /* 0x000000211b1b7210 */ /* 0x000fe20007ffe0ff */
[----:B--2---:R-:W-:Y:S01]  /*ca90*/  IMAD R33, R37, R24, RZ ;  /* 0x0000001825217224 */ /* 0x004fe200078e02ff */
[----:B------:R-:W-:-:S03]  /*caa0*/  IADD3.X R31, PT, PT, R29, R50, RZ, P0, !PT ;  /* 0x000000321d1f7210 */ /* 0x000fc600007fe4ff */
[-C--:B------:R-:W-:Y:S02]  /*cab0*/  IMAD R44, R25, R36.reuse, R33 ;  /* 0x00000024192c7224 */ /* 0x080fe400078e0221 */
[----:B------:R-:W-:Y:S01]  /*cac0*/  IMAD.WIDE.U32 R36, R24, R36, R26 ;  /* 0x0000002418247225 */ /* 0x000fe200078e001a */
[-C--:B0-----:R-:W-:Y:S01]  /*cad0*/  IADD3 R28, P0, PT, R30, R19.reuse, RZ ;  /* 0x000000131e1c7210 */ /* 0x081fe20007f1e0ff */
[----:B------:R-:W2:Y:S04]  /*cae0*/  LDG.E.64.CONSTANT R24, desc[UR12][R20.64+0x8] ;  /* 0x0000080c14187981 */ /* 0x000ea8000c1e9b00 */
[----:B------:R-:W2:Y:S01]  /*caf0*/  LDG.E.64.CONSTANT R26, desc[UR12][R30.64] ;  /* 0x0000000c1e1a7981 */ /* 0x000ea2000c1e9b00 */
[----:B------:R-:W-:Y:S01]  /*cb00*/  IMAD.X R29, R31, 0x1, R50, P0 ;  /* 0x000000011f1d7824 */ /* 0x000fe200000e0632 */
[----:B------:R-:W-:-:S04]  /*cb10*/  IADD3 R32, P0, PT, R28, R19, RZ ;  /* 0x000000131c207210 */ /* 0x000fc80007f1e0ff */
[----:B------:R-:W-:Y:S02]  /*cb20*/  IADD3.X R33, PT, PT, R29, R50, RZ, P0, !PT ;  /* 0x000000321d217210 */ /* 0x000fe400007fe4ff */
[----:B------:R-:W3:Y:S04]  /*cb30*/  LDG.E.64.CONSTANT R28, desc[UR12][R28.64] ;  /* 0x0000000c1c1c7981 */ /* 0x000ee8000c1e9b00 */
[----:B------:R0:W3:Y:S04]  /*cb40*/  LDG.E.64.CONSTANT R30, desc[UR12][R20.64+0x10] ;  /* 0x0000100c141e7981 */ /* 0x0000e8000c1e9b00 */
[----:B------:R-:W3:Y:S01]  /*cb50*/  LDG.E.64.CONSTANT R32, desc[UR12][R32.64] ;  /* 0x0000000c20207981 */ /* 0x000ee2000c1e9b00 */
        /* <DEDUP_REMOVED lines=15> */
[----:B------:R-:W-:-:S04]  /*cc50*/  IMAD.WIDE.U32 R22, R38, R22, R36 ;  /* 0x0000001626167225 */ /* 0x000fc800078e0024 */
[----:B------:R-:W-:Y:S02]  /*cc60*/  IMAD.IADD R23, R23, 0x1, R39 ;  /* 0x0000000117177824 */ /* 0x000fe400078e0227 */
[----:B--2---:R-:W-:Y:S02]  /*cc70*/  IMAD R27, R27, R24, RZ ;  /* 0x000000181b1b7224 */ /* 0x004fe400078e02ff */
[----:B------:R-:W-:-:S04]  /*cc80*/  IMAD.WIDE.U32 R22, R24, R26, R22 ;  /* 0x0000001a18167225 */ /* 0x000fc800078e0016 */
[----:B------:R-:W-:-:S05]  /*cc90*/  IMAD R27, R25, R26, R27 ;  /* 0x0000001a191b7224 */ /* 0x000fca00078e021b */
[----:B------:R-:W-:Y:S01]  /*cca0*/  IADD3 R23, PT, PT, R23, R27, RZ ;  /* 0x0000001b17177210 */ /* 0x000fe20007ffe0ff */
[----:B---3--:R-:W-:-:S04]  /*ccb0*/  IMAD R25, R29, R30, RZ ;  /* 0x0000001e1d197224 */ /* 0x008fc800078e02ff */
        /* <DEDUP_REMOVED lines=9> */
.L_x_857:
        /* <DEDUP_REMOVED lines=8> */
[----:B------:R-:W-:Y:S01]  /*cdd0*/  MOV R16, R10 ;  /* 0x0000000a00107202 */ /* 0x000fe20000000f00 */
[C---:B--2-4-:R-:W-:Y:S01]  /*cde0*/  IMAD R22, R18.reuse, UR5, RZ ;  /* 0x0000000512167c24 */ /* 0x054fe2000f8e02ff */
[----:B------:R-:W-:Y:S01]  /*cdf0*/  ULEA UR10, UP3, UR4, UR6, 0x3 ;  /* 0x00000006040a7291 */ /* 0x000fe2000f8618ff */
[C---:B-1----:R-:W-:Y:S02]  /*ce00*/  IMAD.SHL.U32 R25, R19.reuse, 0x8, RZ ;  /* 0x0000000813197824 */ /* 0x042fe400078e00ff */
[----:B---3--:R-:W-:Y:S01]  /*ce10*/  IMAD.WIDE.U32 R20, R18, UR4, R16 ;  /* 0x0000000412147c25 */ /* 0x008fe2000f8e0010 */
[----:B------:R-:W-:Y:S02]  /*ce20*/  ULEA.HI.X UR11, UR4, UR7, UR5, 0x3, UP3 ;  /* 0x00000007040b7291 */ /* 0x000fe400098f1c05 */
[----:B------:R-:W-:Y:S01]  /*ce30*/  MOV R36, UR10 ;  /* 0x0000000a00247c02 */ /* 0x000fe20008000f00 */
[----:B------:R-:W-:-:S02]  /*ce40*/  IMAD R23, R19, UR4, R22 ;  /* 0x0000000413177c24 */ /* 0x000fc4000f8e0216 */
[----:B------:R-:W-:Y:S01]  /*ce50*/  IMAD.WIDE.U32 R28, R18, 0x8, RZ ;  /* 0x00000008121c7825 */ /* 0x000fe200078e00ff */
[----:B------:R-:W-:Y:S02]  /*ce60*/  MOV R37, UR11 ;  /* 0x0000000b00257c02 */ /* 0x000fe40008000f00 */
[----:B------:R-:W-:Y:S01]  /*ce70*/  IADD3 R21, PT, PT, R21, R23, RZ ;  /* 0x0000001715157210 */ /* 0x000fe20007ffe0ff */
[----:B------:R-:W-:Y:S01]  /*ce80*/  IMAD.IADD R29, R29, 0x1, R25 ;  /* 0x000000011d1d7824 */ /* 0x000fe200078e0219 */
[C---:B-----5:R-:W-:Y:S01]  /*ce90*/  LEA R38, P0, R20.reuse, UR20, 0x3 ;  /* 0x0000001414267c11 */ /* 0x060fe2000f8018ff */
[----:B------:R-:W2:Y:S03]  /*cea0*/  LDG.E.64.CONSTANT R34, desc[UR12][R36.64] ;  /* 0x0000000c24227981 */ /* 0x000ea6000c1e9b00 */
[----:B------:R-:W-:Y:S01]  /*ceb0*/  LEA.HI.X R39, R20, UR21, R21, 0x3, P0 ;  /* 0x0000001514277c11 */ /* 0x000fe200080f1c15 */
[----:B------:R-:W3:Y:S01]  /*cec0*/  LDG.E.64.CONSTANT R22, desc[UR12][R36.64+0x8] ;  /* 0x0000080c24167981 */ /* 0x000ee2000c1e9b00 */
[----:B------:R-:W-:-:S03]  /*ced0*/  IADD3 R40, P0, PT, R38, R28, RZ ;  /* 0x0000001c26287210 */ /* 0x000fc60007f1e0ff */
[----:B------:R-:W2:Y:S01]  /*cee0*/  LDG.E.64.CONSTANT R20, desc[UR12][R38.64] ;  /* 0x0000000c26147981 */ /* 0x000ea2000c1e9b00 */
[-C--:B------:R-:W-:Y:S02]  /*cef0*/  IADD3.X R41, PT, PT, R39, R29.reuse, RZ, P0, !PT ;  /* 0x0000001d27297210 */ /* 0x080fe400007fe4ff */
[-C--:B0-----:R-:W-:Y:S01]  /*cf00*/  IADD3 R26, P0, PT, R40, R28.reuse, RZ ;  /* 0x0000001c281a7210 */ /* 0x081fe20007f1e0ff */
[----:B------:R-:W4:Y:S04]  /*cf10*/  LDG.E.64.CONSTANT R30, desc[UR12][R36.64+0x10] ;  /* 0x0000100c241e7981 */ /* 0x000f28000c1e9b00 */
[----:B------:R-:W3:Y:S01]  /*cf20*/  LDG.E.64.CONSTANT R24, desc[UR12][R40.64] ;  /* 0x0000000c28187981 */ /* 0x000ee2000c1e9b00 */
[----:B------:R-:W-:Y:S02]  /*cf30*/  IADD3.X R27, PT, PT, R41, R29, RZ, P0, !PT ;  /* 0x0000001d291b7210 */ /* 0x000fe400007fe4ff */
[----:B------:R-:W-:-:S03]  /*cf40*/  IADD3 R28, P0, PT, R26, R28, RZ ;  /* 0x0000001c1a1c7210 */ /* 0x000fc60007f1e0ff */
[----:B------:R-:W4:Y:S01]  /*cf50*/  LDG.E.64.CONSTANT R32, desc[UR12][R26.64] ;  /* 0x0000000c1a207981 */ /* 0x000f22000c1e9b00 */
[----:B------:R-:W-:-:S03]  /*cf60*/  IADD3.X R29, PT, PT, R27, R29, RZ, P0, !PT ;  /* 0x0000001d1b1d7210 */ /* 0x000fc600007fe4ff */
[----:B------:R-:W5:Y:S04]  /*cf70*/  LDG.E.64.CONSTANT R36, desc[UR12][R36.64+0x18] ;  /* 0x0000180c24247981 */ /* 0x000f68000c1e9b00 */
[----:B------:R-:W5:Y:S01]  /*cf80*/  LDG.E.64.CONSTANT R28, desc[UR12][R28.64] ;  /* 0x0000000c1c1c7981 */ /* 0x000f62000c1e9b00 */
        /* <DEDUP_REMOVED lines=21> */
.L_x_860:
        /* <DEDUP_REMOVED lines=8> */
[----:B---3--:R-:W-:Y:S01]  /*d160*/  MOV R20, R10 ;  /* 0x0000000a00147202 */ /* 0x008fe20000000f00 */
[C---:B--2-4-:R-:W-:Y:S02]  /*d170*/  IMAD R22, R18.reuse, UR5, RZ ;  /* 0x0000000512167c24 */ /* 0x054fe4000f8e02ff */
        /* <DEDUP_REMOVED lines=8> */
[----:B-----5:R-:W-:-:S03]  /*d200*/  LEA R30, P0, R20, UR20, 0x3 ;  /* 0x00000014141e7c11 */ /* 0x020fc6000f8018ff */
[----:B-1----:R-:W2:Y:S01]  /*d210*/  LDG.E.64.CONSTANT R24, desc[UR12][R28.64+0x8] ;  /* 0x0000080c1c187981 */ /* 0x002ea2000c1e9b00 */
[----:B------:R-:W-:Y:S02]  /*d220*/  LEA.HI.X R31, R20, UR21, R23, 0x3, P0 ;  /* 0x00000015141f7c11 */ /* 0x000fe400080f1c17 */
[C---:B0-----:R-:W-:Y:S01]  /*d230*/  LEA R26, P0, R18.reuse, R30, 0x3 ;  /* 0x0000001e121a7211 */ /* 0x041fe200078018ff */
        /* <DEDUP_REMOVED lines=15> */
[----:B------:R-:W-:Y:S01]  /*d330*/  IMAD.MOV.U32 R44, RZ, RZ, R24 ;  /* 0x000000ffff2c7224 */ /* 0x000fe200078e0018 */
[----:B------:R-:W-:-:S07]  /*d340*/  IADD3 R46, PT, PT, R25, R21, RZ ;  /* 0x00000015192e7210 */ /* 0x000fce0007ffe0ff */
.L_x_861:
[----:B------:R-:W-:Y:S05]  /*d350*/  BRA.U UP2, `(.L_x_859) ;  /* 0x0000000102547547 */ /* 0x000fea000b800000 */
[----:B------:R-:W5:Y:S01]  /*d360*/  LDCU.64 UR20, c[0x0][0x388] ;  /* 0x00007100ff1477ac */ /* 0x000f620008000a00 */
[----:B------:R-:W-:Y:S01]  /*d370*/  MOV R16, R10 ;  /* 0x0000000a00107202 */ /* 0x000fe20000000f00 */
[----:B---34-:R-:W-:Y:S01]  /*d380*/  IMAD R20, R18, UR5, RZ ;  /* 0x0000000512147c24 */ /* 0x018fe2000f8e02ff */
[----:B------:R-:W-:-:S03]  /*d390*/  ULEA UR10, UP2, UR4, UR6, 0x3 ;  /* 0x00000006040a7291 */ /* 0x000fc6000f8418ff */
[----:B------:R-:W-:-:S04]  /*d3a0*/  IMAD.WIDE.U32 R16, R18, UR4, R16 ;  /* 0x0000000412107c25 */ /* 0x000fc8000f8e0010 */
[----:B------:R-:W-:Y:S01]  /*d3b0*/  IMAD R19, R19, UR4, R20 ;  /* 0x0000000413137c24 */ /* 0x000fe2000f8e0214 */
[----:B------:R-:W-:Y:S01]  /*d3c0*/  ULEA.HI.X UR4, UR4, UR7, UR5, 0x3, UP2 ;  /* 0x0000000704047291 */ /* 0x000fe200090f1c05 */
[----:B------:R-:W-:-:S03]  /*d3d0*/  MOV R10, UR10 ;  /* 0x0000000a000a7c02 */ /* 0x000fc60008000f00 */
[----:B------:R-:W-:Y:S02]  /*d3e0*/  IADD3 R17, PT, PT, R17, R19, RZ ;  /* 0x0000001311117210 */ /* 0x000fe40007ffe0ff */
[----:B------:R-:W-:Y:S01]  /*d3f0*/  IMAD.U32 R11, RZ, RZ, UR4 ;  /* 0x00000004ff0b7e24 */ /* 0x000fe2000f8e00ff */
[----:B-----5:R-:W-:-:S04]  /*d400*/  LEA R18, P0, R16, UR20, 0x3 ;  /* 0x0000001410127c11 */ /* 0x020fc8000f8018ff */
[----:B------:R-:W-:Y:S01]  /*d410*/  LEA.HI.X R19, R16, UR21, R17, 0x3, P0 ;  /* 0x0000001510137c11 */ /* 0x000fe200080f1c11 */
[----:B------:R-:W3:Y:S04]  /*d420*/  LDG.E.64.CONSTANT R10, desc[UR12][R10.64] ;  /* 0x0000000c0a0a7981 */ /* 0x000ee8000c1e9b00 */
[----:B------:R-:W3:Y:S01]  /*d430*/  LDG.E.64.CONSTANT R16, desc[UR12][R18.64] ;  /* 0x0000000c12107981 */ /* 0x000ee2000c1e9b00 */
[----:B------:R-:W-:Y:S02]  /*d440*/  MOV R20, R44 ;  /* 0x0000002c00147202 */ /* 0x000fe40000000f00 */
[----:B------:R-:W-:Y:S01]  /*d450*/  MOV R21, R46 ;  /* 0x0000002e00157202 */ /* 0x000fe20000000f00 */
[----:B---3--:R-:W-:Y:S02]  /*d460*/  IMAD R17, R17, R10, RZ ;  /* 0x0000000a11117224 */ /* 0x008fe400078e02ff */
[----:B------:R-:W-:-:S04]  /*d470*/  IMAD.WIDE.U32 R20, R10, R16, R20 ;  /* 0x000000100a147225 */ /* 0x000fc800078e0014 */
[----:B------:R-:W-:Y:S01]  /*d480*/  IMAD R17, R11, R16, R17 ;  /* 0x000000100b117224 */ /* 0x000fe200078e0211 */
[----:B------:R-:W-:-:S03]  /*d490*/  MOV R44, R20 ;  /* 0x00000014002c7202 */ /* 0x000fc60000000f00 */
[----:B------:R-:W-:-:S07]  /*d4a0*/  IMAD.IADD R46, R21, 0x1, R17 ;  /* 0x00000001152e7824 */ /* 0x000fce00078e0211 */
.L_x_859:
[----:B------:R-:W-:Y:S01]  /*d4b0*/  IMAD R13, R13, UR14, RZ ;  /* 0x0000000e0d0d7c24 */ /* 0x000fe2000f8e02ff */
[----:B---3--:R-:W-:Y:S01]  /*d4c0*/  CS2R R20, SRZ ;  /* 0x0000000000147805 */ /* 0x008fe2000001ff00 */
[C---:B------:R-:W-:Y:S01]  /*d4d0*/  IMAD.WIDE.U32 R10, R12.reuse, UR14, RZ ;  /* 0x0000000e0c0a7c25 */ /* 0x040fe2000f8e00ff */
[----:B------:R-:W-:Y:S01]  /*d4e0*/  UMOV UR4, URZ ;  /* 0x000000ff00047c82 */ /* 0x000fe20008000000 */
[----:B------:R-:W-:Y:S02]  /*d4f0*/  UMOV UR5, URZ ;  /* 0x000000ff00057c82 */ /* 0x000fe40008000000 */
[----:B------:R-:W-:-:S05]  /*d500*/  IMAD R13, R12, UR15, R13 ;  /* 0x0000000f0c0d7c24 */ /* 0x000fca000f8e020d */
[----:B------:R-:W-:Y:S01]  /*d510*/  IADD3 R13, PT, PT, R11, R13, RZ ;  /* 0x0000000d0b0d7210 */ /* 0x000fe20007ffe0ff */
[----:B------:R-:W-:Y:S06]  /*d520*/  BRA.U !UP0, `(.L_x_862) ;  /* 0x00000005086c7547 */ /* 0x000fec000b800000 */
[----:B------:R-:W3:Y:S01]  /*d530*/  LDCU.64 UR4, c[0x0][0x388] ;  /* 0x00007100ff0477ac */ /* 0x000ee20008000a00 */
[----:B------:R-:W5:Y:S01]  /*d540*/  LDC.64 R16, c[0x0][0x3a8] ;  /* 0x0000ea00ff107b82 */ /* 0x000f620000000a00 */
[----:B------:R-:W-:Y:S01]  /*d550*/  CS2R R20, SRZ ;  /* 0x0000000000147805 */ /* 0x000fe2000001ff00 */
[----:B------:R-:W-:-:S04]  /*d560*/  UIADD3 UR10, UP2, UPT, UR6, 0x20, URZ ;  /* 0x00000020060a7890 */ /* 0x000fc8000ff5e0ff */
[----:B------:R-:W-:Y:S02]  /*d570*/  UIADD3.X UR11, UPT, UPT, URZ, UR7, URZ, UP2, !UPT ;  /* 0x00000007ff0b7290 */ /* 0x000fe400097fe4ff */
[----:B----4-:R-:W-:-:S04]  /*d580*/  MOV R18, UR10 ;  /* 0x0000000a00127c02 */ /* 0x010fc80008000f00 */
[----:B------:R-:W-:Y:S01]  /*d590*/  IMAD.U32 R19, RZ, RZ, UR11 ;  /* 0x0000000bff137e24 */ /* 0x000fe2000f8e00ff */
[----:B---3--:R-:W-:Y:S01]  /*d5a0*/  LEA R47, P0, R10, UR4, 0x3 ;  /* 0x000000040a2f7c11 */ /* 0x008fe2000f8018ff */
        /* <DEDUP_REMOVED lines=8> */
.L_x_863:
[----:B--2---:R-:W-:Y:S01]  /*d630*/  MOV R22, R47 ;  /* 0x0000002f00167202 */ /* 0x004fe20000000f00 */
[----:B------:R-:W2:Y:S01]  /*d640*/  LDG.E.64.CONSTANT R32, desc[UR12][R18.64+-0x20] ;  /* 0xffffe00c12207981 */ /* 0x000ea2000c1e9b00 */
[----:B------:R-:W-:Y:S02]  /*d650*/  MOV R23, R48 ;  /* 0x0000003000177202 */ /* 0x000fe40000000f00 */
[----:B------:R-:W-:Y:S01]  /*d660*/  IADD3 R28, P0, PT, R47, R50, RZ ;  /* 0x000000322f1c7210 */ /* 0x000fe20007f1e0ff */
[----:B0-----:R-:W3:Y:S04]  /*d670*/  LDG.E.64.CONSTANT R26, desc[UR12][R18.64+-0x18] ;  /* 0xffffe80c121a7981 */ /* 0x001ee8000c1e9b00 */
[----:B------:R-:W2:Y:S01]  /*d680*/  LDG.E.64.CONSTANT R22, desc[UR12][R22.64] ;  /* 0x0000000c16167981 */ /* 0x000ea2000c1e9b00 */
[----:B------:R-:W-:-:S02]  /*d690*/  IADD3.X R29, PT, PT, R48, R49, RZ, P0, !PT ;  /* 0x00000031301d7210 */ /* 0x000fc400007fe4ff */
[----:B------:R-:W-:Y:S01]  /*d6a0*/  IADD3 R30, P0, PT, R28, R50, RZ ;  /* 0x000000321c1e7210 */ /* 0x000fe20007f1e0ff */
[----:B------:R-:W4:Y:S04]  /*d6b0*/  LDG.E.64.CONSTANT R38, desc[UR12][R18.64+0x18] ;  /* 0x0000180c12267981 */ /* 0x000f28000c1e9b00 */
[----:B-1----:R-:W3:Y:S01]  /*d6c0*/  LDG.E.64.CONSTANT R24, desc[UR12][R28.64] ;  /* 0x0000000c1c187981 */ /* 0x002ee2000c1e9b00 */
[----:B------:R-:W-:-:S05]  /*d6d0*/  IMAD.X R31, R29, 0x1, R49, P0 ;  /* 0x000000011d1f7824 */ /* 0x000fca00000e0631 */
[----:B------:R0:W5:Y:S04]  /*d6e0*/  LDG.E.64.CONSTANT R40, desc[UR12][R30.64] ;  /* 0x0000000c1e287981 */ /* 0x000168000c1e9b00 */
[----:B------:R-:W5:Y:S01]  /*d6f0*/  LDG.E.64.CONSTANT R28, desc[UR12][R18.64+-0x10] ;  /* 0xfffff00c121c7981 */ /* 0x000f62000c1e9b00 */
[----:B------:R-:W-:Y:S02]  /*d700*/  MOV R34, R20 ;  /* 0x0000001400227202 */ /* 0x000fe40000000f00 */
[----:B------:R-:W-:Y:S02]  /*d710*/  MOV R35, R21 ;  /* 0x0000001500237202 */ /* 0x000fe40000000f00 */
        /* <DEDUP_REMOVED lines=60> */
.L_x_862:
[----:B------:R-:W-:Y:S05]  /*dae0*/  BRA.U !UP1, `(.L_x_864) ;  /* 0x0000000509b07547 */ /* 0x000fea000b800000 */
[----:B------:R-:W3:Y:S01]  /*daf0*/  LDC.64 R16, c[0x0][0x3a8] ;  /* 0x0000ea00ff107b82 */ /* 0x000ee20000000a00 */
[----:B------:R-:W-:Y:S02]  /*db00*/  UISETP.GE.U32.AND UP3, UPT, UR18, 0x4, UPT ;  /* 0x000000041200788c */ /* 0x000fe4000bf66070 */
[----:B------:R-:W-:Y:S02]  /*db10*/  UISETP.NE.U32.AND UP2, UPT, UR19, URZ, UPT ;  /* 0x000000ff1300728c */ /* 0x000fe4000bf45070 */
[----:B------:R-:W-:Y:S02]  /*db20*/  UISETP.GE.U32.AND.EX UP3, UPT, URZ, URZ, UPT, UP3 ;  /* 0x000000ffff00728c */ /* 0x000fe4000bf66130 */
[----:B------:R-:W-:-:S07]  /*db30*/  UISETP.NE.AND.EX UP2, UPT, URZ, URZ, UPT, UP2 ;  /* 0x000000ffff00728c */ /* 0x000fce000bf45320 */
[----:B------:R-:W-:Y:S05]  /*db40*/  BRA.U !UP3, `(.L_x_865) ;  /* 0x000000010bbc7547 */ /* 0x000fea000b800000 */
[----:B------:R-:W5:Y:S01]  /*db50*/  LDCU.64 UR20, c[0x0][0x388] ;  /* 0x00007100ff1477ac */ /* 0x000f620008000a00 */
[----:B------:R-:W-:Y:S01]  /*db60*/  MOV R12, R10 ;  /* 0x0000000a000c7202 */ /* 0x000fe20000000f00 */
[C---:B--23--:R-:W-:Y:S01]  /*db70*/  IMAD R22, R16.reuse, UR5, RZ ;  /* 0x0000000510167c24 */ /* 0x04cfe2000f8e02ff */
[----:B-1----:R-:W-:Y:S01]  /*db80*/  SHF.L.U32 R25, R17, 0x3, RZ ;  /* 0x0000000311197819 */ /* 0x002fe200000006ff */
[----:B------:R-:W-:Y:S01]  /*db90*/  ULEA UR10, UP3, UR4, UR6, 0x3 ;  /* 0x00000006040a7291 */ /* 0x000fe2000f8618ff */
[----:B0-----:R-:W-:-:S03]  /*dba0*/  IMAD.WIDE.U32 R26, R16, 0x8, RZ ;  /* 0x00000008101a7825 */ /* 0x001fc600078e00ff */
[----:B------:R-:W-:Y:S02]  /*dbb0*/  ULEA.HI.X UR11, UR4, UR7, UR5, 0x3, UP3 ;  /* 0x00000007040b7291 */ /* 0x000fe400098f1c05 */
[----:B----4-:R-:W-:Y:S01]  /*dbc0*/  IMAD.WIDE.U32 R18, R16, UR4, R12 ;  /* 0x0000000410127c25 */ /* 0x010fe2000f8e000c */
[----:B------:R-:W-:Y:S02]  /*dbd0*/  MOV R36, UR10 ;  /* 0x0000000a00247c02 */ /* 0x000fe40008000f00 */
[----:B------:R-:W-:Y:S01]  /*dbe0*/  IADD3 R27, PT, PT, R27, R25, RZ ;  /* 0x000000191b1b7210 */ /* 0x000fe20007ffe0ff */
[----:B------:R-:W-:Y:S01]  /*dbf0*/  IMAD R23, R17, UR4, R22 ;  /* 0x0000000411177c24 */ /* 0x000fe2000f8e0216 */
[----:B------:R-:W-:-:S03]  /*dc00*/  MOV R37, UR11 ;  /* 0x0000000b00257c02 */ /* 0x000fc60008000f00 */
[----:B------:R-:W-:Y:S01]  /*dc10*/  IMAD.IADD R19, R19, 0x1, R23 ;  /* 0x0000000113137824 */ /* 0x000fe200078e0217 */
[C---:B-----5:R-:W-:Y:S01]  /*dc20*/  LEA R38, P0, R18.reuse, UR20, 0x3 ;  /* 0x0000001412267c11 */ /* 0x060fe2000f8018ff */
[----:B------:R-:W2:Y:S03]  /*dc30*/  LDG.E.64.CONSTANT R34, desc[UR12][R36.64] ;  /* 0x0000000c24227981 */ /* 0x000ea6000c1e9b00 */
[----:B------:R-:W-:Y:S01]  /*dc40*/  LEA.HI.X R39, R18, UR21, R19, 0x3, P0 ;  /* 0x0000001512277c11 */ /* 0x000fe200080f1c13 */
[----:B------:R-:W3:Y:S01]  /*dc50*/  LDG.E.64.CONSTANT R28, desc[UR12][R36.64+0x10] ;  /* 0x0000100c241c7981 */ /* 0x000ee2000c1e9b00 */
[----:B------:R-:W-:-:S03]  /*dc60*/  IADD3 R24, P0, PT, R38, R26, RZ ;  /* 0x0000001a26187210 */ /* 0x000fc60007f1e0ff */
[----:B------:R-:W2:Y:S02]  /*dc70*/  LDG.E.64.CONSTANT R32, desc[UR12][R38.64] ;  /* 0x0000000c26207981 */ /* 0x000ea4000c1e9b00 */
[----:B------:R-:W-:Y:S02]  /*dc80*/  IMAD.X R25, R39, 0x1, R27, P0 ;  /* 0x0000000127197824 */ /* 0x000fe400000e061b */
[----:B------:R-:W4:Y:S04]  /*dc90*/  LDG.E.64.CONSTANT R18, desc[UR12][R36.64+0x8] ;  /* 0x0000080c24127981 */ /* 0x000f28000c1e9b00 */
[----:B------:R0:W4:Y:S04]  /*dca0*/  LDG.E.64.CONSTANT R22, desc[UR12][R24.64] ;  /* 0x0000000c18167981 */ /* 0x000128000c1e9b00 */
[----:B------:R-:W5:Y:S01]  /*dcb0*/  LDG.E.64.CONSTANT R36, desc[UR12][R36.64+0x18] ;  /* 0x0000180c24247981 */ /* 0x000f62000c1e9b00 */
[----:B0-----:R-:W-:-:S04]  /*dcc0*/  IADD3 R24, P0, PT, R24, R26, RZ ;  /* 0x0000001a18187210 */ /* 0x001fc80007f1e0ff */
[----:B------:R-:W-:Y:S02]  /*dcd0*/  IADD3.X R25, PT, PT, R25, R27, RZ, P0, !PT ;  /* 0x0000001b19197210 */ /* 0x000fe400007fe4ff */
[----:B------:R-:W-:-:S03]  /*dce0*/  IADD3 R26, P0, PT, R24, R26, RZ ;  /* 0x0000001a181a7210 */ /* 0x000fc60007f1e0ff */
[----:B------:R-:W3:Y:S01]  /*dcf0*/  LDG.E.64.CONSTANT R30, desc[UR12][R24.64] ;  /* 0x0000000c181e7981 */ /* 0x000ee2000c1e9b00 */
[----:B------:R-:W-:-:S06]  /*dd00*/  IADD3.X R27, PT, PT, R25, R27, RZ, P0, !PT ;  /* 0x0000001b191b7210 */ /* 0x000fcc00007fe4ff */
[----:B------:R-:W5:Y:S01]  /*dd10*/  LDG.E.64.CONSTANT R26, desc[UR12][R26.64] ;  /* 0x0000000c1a1a7981 */ /* 0x000f62000c1e9b00 */
        /* <DEDUP_REMOVED lines=9> */
[----:B------:R-:W-:Y:S02]  /*ddb0*/  IMAD.IADD R19, R19, 0x1, R23 ;  /* 0x0000000113137824 */ /* 0x000fe400078e0217 */
        /* <DEDUP_REMOVED lines=8> */
.L_x_865:
        /* <DEDUP_REMOVED lines=8> */
[----:B----4-:R-:W-:Y:S01]  /*dec0*/  MOV R18, R10 ;  /* 0x0000000a00127202 */ /* 0x010fe20000000f00 */
        /* <DEDUP_REMOVED lines=26> */
[----:B------:R-:W-:-:S07]  /*e070*/  IADD3 R21, PT, PT, R21, R19, RZ ;  /* 0x0000001315157210 */ /* 0x000fce0007ffe0ff */
.L_x_866:
        /* <DEDUP_REMOVED lines=8> */
[----:B------:R-:W-:-:S03]  /*e100*/  IMAD.U32 R10, RZ, RZ, UR10 ;  /* 0x0000000aff0a7e24 */ /* 0x000fc6000f8e00ff */
[----:B------:R-:W-:Y:S02]  /*e110*/  IADD3 R13, PT, PT, R13, R17, RZ ;  /* 0x000000110d0d7210 */ /* 0x000fe40007ffe0ff */
[----:B------:R-:W-:Y:S02]  /*e120*/  MOV R11, UR4 ;  /* 0x00000004000b7c02 */ /* 0x000fe40008000f00 */
[----:B-----5:R-:W-:-:S04]  /*e130*/  LEA R16, P0, R12, UR20, 0x3 ;  /* 0x000000140c107c11 */ /* 0x020fc8000f8018ff */
[----:B------:R-:W-:Y:S01]  /*e140*/  LEA.HI.X R17, R12, UR21, R13, 0x3, P0 ;  /* 0x000000150c117c11 */ /* 0x000fe200080f1c0d */
[----:B------:R-:W3:Y:S04]  /*e150*/  LDG.E.64.CONSTANT R10, desc[UR12][R10.64] ;  /* 0x0000000c0a0a7981 */ /* 0x000ee8000c1e9b00 */
[----:B------:R-:W3:Y:S02]  /*e160*/  LDG.E.64.CONSTANT R12, desc[UR12][R16.64] ;  /* 0x0000000c100c7981 */ /* 0x000ee4000c1e9b00 */
[----:B---3--:R-:W-:Y:S02]  /*e170*/  IMAD R13, R13, R10, RZ ;  /* 0x0000000a0d0d7224 */ /* 0x008fe400078e02ff */
[----:B------:R-:W-:-:S04]  /*e180*/  IMAD.WIDE.U32 R20, R10, R12, R20 ;  /* 0x0000000c0a147225 */ /* 0x000fc800078e0014 */
[----:B------:R-:W-:-:S05]  /*e190*/  IMAD R13, R11, R12, R13 ;  /* 0x0000000c0b0d7224 */ /* 0x000fca00078e020d */
[----:B------:R-:W-:-:S07]  /*e1a0*/  IADD3 R21, PT, PT, R21, R13, RZ ;  /* 0x0000000d15157210 */ /* 0x000fce0007ffe0ff */
.L_x_864:
[----:B------:R-:W0:Y:S01]  /*e1b0*/  LDC.64 R10, c[0x0][0x3a8] ;  /* 0x0000ea00ff0a7b82 */ /* 0x000e220000000a00 */
        /* <DEDUP_REMOVED lines=8> */
[----:B------:R-:W5:Y:S01]  /*e240*/  LDCU.64 UR4, c[0x0][0x388] ;  /* 0x00007100ff0477ac */ /* 0x000f620008000a00 */
[----:B0--3--:R-:W-:Y:S01]  /*e250*/  IMAD.SHL.U32 R17, R11, 0x8, RZ ;  /* 0x000000080b117824 */ /* 0x009fe200078e00ff */
[C---:B------:R-:W-:Y:S01]  /*e260*/  SHF.L.U64.HI R49, R10.reuse, 0x6, R11 ;  /* 0x000000060a317819 */ /* 0x040fe2000001020b */
[----:B----4-:R-:W-:Y:S01]  /*e270*/  IMAD.WIDE.U32 R18, R10, 0x8, RZ ;  /* 0x000000080a127825 */ /* 0x010fe200078e00ff */
[----:B------:R-:W-:Y:S01]  /*e280*/  UIADD3 UR10, UP0, UPT, UR6, 0x20, URZ ;  /* 0x00000020060a7890 */ /* 0x000fe2000ff1e0ff */
[----:B------:R-:W-:-:S03]  /*e290*/  CS2R R30, SRZ ;  /* 0x00000000001e7805 */ /* 0x000fc6000001ff00 */
[----:B------:R-:W-:Y:S02]  /*e2a0*/  IADD3 R50, PT, PT, R19, R17, RZ ;  /* 0x0000001113327210 */ /* 0x000fe40007ffe0ff */
[----:B------:R-:W-:Y:S02]  /*e2b0*/  MOV R16, UR10 ;  /* 0x0000000a00107c02 */ /* 0x000fe40008000f00 */
[----:B-----5:R-:W-:Y:S01]  /*e2c0*/  LEA R48, P0, R12, UR4, 0x3 ;  /* 0x000000040c307c11 */ /* 0x020fe2000f8018ff */
[----:B------:R-:W-:-:S03]  /*e2d0*/  ULOP3.LUT UR4, UR8, 0xfffffff8, URZ, 0xc0, !UPT ;  /* 0xfffffff808047892 */ /* 0x000fc6000f8ec0ff */
[----:B------:R-:W-:Y:S01]  /*e2e0*/  LEA.HI.X R47, R12, UR5, R15, 0x3, P0 ;  /* 0x000000050c2f7c11 */ /* 0x000fe200080f1c0f */
[----:B------:R-:W-:Y:S02]  /*e2f0*/  ULOP3.LUT UR5, UR9, 0x7fffffff, URZ, 0xc0, !UPT ;  /* 0x7fffffff09057892 */ /* 0x000fe4000f8ec0ff */
[----:B------:R-:W-:-:S05]  /*e300*/  UIADD3.X UR9, UPT, UPT, URZ, UR7, URZ, UP0, !UPT ;  /* 0x00000007ff097290 */ /* 0x000fca00087fe4ff */
[----:B------:R-:W-:Y:S01]  /*e310*/  UMOV UR10, UR5 ;  /* 0x00000005000a7c82 */ /* 0x000fe20008000000 */
[----:B------:R-:W-:Y:S01]  /*e320*/  MOV R17, UR9 ;  /* 0x0000000900117c02 */ /* 0x000fe20008000f00 */
[----:B------:R-:W-:-:S06]  /*e330*/  UMOV UR9, UR4 ;  /* 0x0000000400097c82 */ /* 0x000fcc0008000000 */
.L_x_868:
[----:B--2---:R-:W-:Y:S01]  /*e340*/  IMAD.MOV.U32 R22, RZ, RZ, R48 ;  /* 0x000000ffff167224 */ /* 0x004fe200078e0030 */
[----:B------:R-:W-:Y:S01]  /*e350*/  MOV R23, R47 ;  /* 0x0000002f00177202 */ /* 0x000fe20000000f00 */
[----:B------:R-:W2:Y:S04]  /*e360*/  LDG.E.64.CONSTANT R40, desc[UR12][R16.64+-0x20] ;  /* 0xffffe00c10287981 */ /* 0x000ea8000c1e9b00 */
[----:B------:R0:W2:Y:S04]  /*e370*/  LDG.E.64.CONSTANT R38, desc[UR12][R22.64] ;  /* 0x0000000c16267981 */ /* 0x0000a8000c1e9b00 */
[----:B------:R-:W3:Y:S04]  /*e380*/  LDG.E.64.CONSTANT R36, desc[UR12][R16.64+-0x18] ;  /* 0xffffe80c10247981 */ /* 0x000ee8000c1e9b00 */
[----:B------:R-:W4:Y:S01]  /*e390*/  LDG.E.64.CONSTANT R32, desc[UR12][R16.64+-0x10] ;  /* 0xfffff00c10207981 */ /* 0x000f22000c1e9b00 */
[----:B0-----:R-:W-:-:S03]  /*e3a0*/  IADD3 R22, P0, PT, R48, R18, RZ ;  /* 0x0000001230167210 */ /* 0x001fc60007f1e0ff */
[----:B------:R-:W5:Y:S01]  /*e3b0*/  LDG.E.64.CONSTANT R28, desc[UR12][R16.64+-0x8] ;  /* 0xfffff80c101c7981 */ /* 0x000f62000c1e9b00 */
[----:B------:R-:W-:Y:S02]  /*e3c0*/  IADD3.X R23, PT, PT, R47, R50, RZ, P0, !PT ;  /* 0x000000322f177210 */ /* 0x000fe400007fe4ff */
[----:B-1----:R-:W-:-:S03]  /*e3d0*/  IADD3 R24, P0, PT, R22, R18, RZ ;  /* 0x0000001216187210 */ /* 0x002fc60007f1e0ff */
[----:B------:R-:W3:Y:S01]  /*e3e0*/  LDG.E.64.CONSTANT R34, desc[UR12][R22.64] ;  /* 0x0000000c16227981 */ /* 0x000ee2000c1e9b00 */
[----:B------:R-:W-:-:S05]  /*e3f0*/  IADD3.X R25, PT, PT, R23, R50, RZ, P0, !PT ;  /* 0x0000003217197210 */ /* 0x000fca00007fe4ff */
[----:B------:R0:W4:Y:S02]  /*e400*/  LDG.E.64.CONSTANT R22, desc[UR12][R24.64] ;  /* 0x0000000c18167981 */ /* 0x000124000c1e9b00 */
[----:B0-----:R-:W-:-:S05]  /*e410*/  IADD3 R24, P0, PT, R24, R18, RZ ;  /* 0x0000001218187210 */ /* 0x001fca0007f1e0ff */
[----:B------:R-:W-:-:S05]  /*e420*/  IMAD.X R25, R25, 0x1, R50, P0 ;  /* 0x0000000119197824 */ /* 0x000fca00000e0632 */
[----:B------:R0:W5:Y:S01]  /*e430*/  LDG.E.64.CONSTANT R26, desc[UR12][R24.64] ;  /* 0x0000000c181a7981 */ /* 0x000162000c1e9b00 */
        /* <DEDUP_REMOVED lines=8> */
[----:B------:R-:W2:Y:S03]  /*e4c0*/  LDG.E.64.CONSTANT R40, desc[UR12][R16.64+0x10] ;  /* 0x0000100c10287981 */ /* 0x000ea6000c1e9b00 */
[----:B------:R-:W-:Y:S01]  /*e4d0*/  IADD3 R31, PT, PT, R31, R39, RZ ;  /* 0x000000271f1f7210 */ /* 0x000fe20007ffe0ff */
[----:B---3--:R-:W-:-:S04]  /*e4e0*/  IMAD R35, R35, R36, RZ ;  /* 0x0000002423237224 */ /* 0x008fc800078e02ff */
[-C--:B------:R-:W-:Y:S02]  /*e4f0*/  IMAD R39, R37, R34.reuse, R35 ;  /* 0x0000002225277224 */ /* 0x080fe400078e0223 */
[----:B------:R-:W-:Y:S02]  /*e500*/  IMAD.WIDE.U32 R36, R36, R34, R30 ;  /* 0x0000002224247225 */ /* 0x000fe400078e001e */
[----:B------:R0:W3:Y:S04]  /*e510*/  LDG.E.64.CONSTANT R30, desc[UR12][R24.64] ;  /* 0x0000000c181e7981 */ /* 0x0000e8000c1e9b00 */
[----:B------:R-:W3:Y:S01]  /*e520*/  LDG.E.64.CONSTANT R34, desc[UR12][R16.64] ;  /* 0x0000000c10227981 */ /* 0x000ee2000c1e9b00 */
[----:B------:R-:W-:Y:S01]  /*e530*/  IADD3 R37, PT, PT, R37, R39, RZ ;  /* 0x0000002725257210 */ /* 0x000fe20007ffe0ff */
[----:B----4-:R-:W-:Y:S01]  /*e540*/  IMAD R23, R23, R32, RZ ;  /* 0x0000002017177224 */ /* 0x010fe200078e02ff */
[----:B0-----:R-:W-:-:S03]  /*e550*/  IADD3 R24, P0, PT, R24, R18, RZ ;  /* 0x0000001218187210 */ /* 0x001fc60007f1e0ff */
[-C--:B------:R-:W-:Y:S02]  /*e560*/  IMAD R39, R33, R22.reuse, R23 ;  /* 0x0000001621277224 */ /* 0x080fe400078e0217 */
[----:B------:R-:W-:Y:S02]  /*e570*/  IMAD.X R25, R25, 0x1, R50, P0 ;  /* 0x0000000119197824 */ /* 0x000fe400000e0632 */
[----:B------:R-:W-:Y:S02]  /*e580*/  IMAD.WIDE.U32 R22, R32, R22, R36 ;  /* 0x0000001620167225 */ /* 0x000fe400078e0024 */
[----:B------:R-:W4:Y:S04]  /*e590*/  LDG.E.64.CONSTANT R36, desc[UR12][R16.64+0x8] ;  /* 0x0000080c10247981 */ /* 0x000f28000c1e9b00 */
[----:B------:R0:W4:Y:S01]  /*e5a0*/  LDG.E.64.CONSTANT R32, desc[UR12][R24.64] ;  /* 0x0000000c18207981 */ /* 0x000122000c1e9b00 */
[----:B------:R-:W-:Y:S01]  /*e5b0*/  IADD3 R23, PT, PT, R23, R39, RZ ;  /* 0x0000002717177210 */ /* 0x000fe20007ffe0ff */
[----:B-----5:R-:W-:Y:S01]  /*e5c0*/  IMAD R27, R27, R28, RZ ;  /* 0x0000001c1b1b7224 */ /* 0x020fe200078e02ff */
[----:B0-----:R-:W-:-:S03]  /*e5d0*/  IADD3 R24, P0, PT, R24, R18, RZ ;  /* 0x0000001218187210 */ /* 0x001fc60007f1e0ff */
[----:B------:R-:W-:Y:S01]  /*e5e0*/  IMAD R38, R29, R26, R27 ;  /* 0x0000001a1d267224 */ /* 0x000fe200078e021b */
[----:B------:R-:W-:Y:S01]  /*e5f0*/  IADD3.X R25, PT, PT, R25, R50, RZ, P0, !PT ;  /* 0x0000003219197210 */ /* 0x000fe200007fe4ff */
[----:B------:R-:W-:Y:S01]  /*e600*/  IMAD.WIDE.U32 R26, R28, R26, R22 ;  /* 0x0000001a1c1a7225 */ /* 0x000fe200078e0016 */
[----:B------:R-:W-:-:S03]  /*e610*/  IADD3 R22, P0, PT, R24, R18, RZ ;  /* 0x0000001218167210 */ /* 0x000fc60007f1e0ff */
[----:B------:R-:W2:Y:S01]  /*e620*/  LDG.E.64.CONSTANT R28, desc[UR12][R24.64] ;  /* 0x0000000c181c7981 */ /* 0x000ea2000c1e9b00 */
[----:B------:R-:W-:-:S06]  /*e630*/  IADD3.X R23, PT, PT, R25, R50, RZ, P0, !PT ;  /* 0x0000003219177210 */ /* 0x000fcc00007fe4ff */
[----:B------:R-:W5:Y:S04]  /*e640*/  LDG.E.64.CONSTANT R22, desc[UR12][R22.64] ;  /* 0x0000000c16167981 */ /* 0x000f68000c1e9b00 */
[----:B------:R0:W5:Y:S01]  /*e650*/  LDG.E.64.CONSTANT R24, desc[UR12][R16.64+0x18] ;  /* 0x0000180c10187981 */ /* 0x000162000c1e9b00 */
        /* <DEDUP_REMOVED lines=17> */
[----:B--2---:R-:W-:Y:S02]  /*e770*/  IMAD R29, R29, R40, RZ ;  /* 0x000000281d1d7224 */ /* 0x004fe400078e02ff */
[----:B------:R-:W-:-:S04]  /*e780*/  IMAD.WIDE.U32 R26, R40, R28, R26 ;  /* 0x0000001c281a7225 */ /* 0x000fc800078e001a */
[----:B------:R-:W-:Y:S02]  /*e790*/  IMAD R29, R41, R28, R29 ;  /* 0x0000001c291d7224 */ /* 0x000fe400078e021d */
[----:B-----5:R-:W-:-:S03]  /*e7a0*/  IMAD R23, R23, R24, RZ ;  /* 0x0000001817177224 */ /* 0x020fc600078e02ff */
[----:B------:R-:W-:Y:S01]  /*e7b0*/  IADD3 R27, PT, PT, R27, R29, RZ ;  /* 0x0000001d1b1b7210 */ /* 0x000fe20007ffe0ff */
[-C--:B------:R-:W-:Y:S02]  /*e7c0*/  IMAD R25, R25, R22.reuse, R23 ;  /* 0x0000001619197224 */ /* 0x080fe400078e0217 */
[----:B------:R-:W-:-:S05]  /*e7d0*/  IMAD.WIDE.U32 R22, R24, R22, R26 ;  /* 0x0000001618167225 */ /* 0x000fca00078e001a */
[----:B------:R-:W-:Y:S02]  /*e7e0*/  IADD3 R30, PT, PT, R23, R25, RZ ;  /* 0x00000019171e7210 */ /* 0x000fe40007ffe0ff */
[----:B------:R-:W-:Y:S01]  /*e7f0*/  MOV R31, R22 ;  /* 0x00000016001f7202 */ /* 0x000fe20000000f00 */
[----:B------:R-:W-:Y:S06]  /*e800*/  BRA.U UP0, `(.L_x_868) ;  /* 0xfffffff900cc7547 */ /* 0x000fec000b83ffff */
.L_x_867:
[----:B------:R-:W-:Y:S05]  /*e810*/  BRA.U !UP1, `(.L_x_831) ;  /* 0x0000000509d47547 */ /* 0x000fea000b800000 */
[----:B------:R-:W-:Y:S02]  /*e820*/  UISETP.GE.U32.AND UP1, UPT, UR18, 0x4, UPT ;  /* 0x000000041200788c */ /* 0x000fe4000bf26070 */
[----:B------:R-:W-:Y:S02]  /*e830*/  UISETP.NE.U32.AND UP0, UPT, UR19, URZ, UPT ;  /* 0x000000ff1300728c */ /* 0x000fe4000bf05070 */
[----:B------:R-:W-:Y:S02]  /*e840*/  UISETP.GE.U32.AND.EX UP1, UPT, URZ, URZ, UPT, UP1 ;  /* 0x000000ffff00728c */ /* 0x000fe4000bf26110 */
[----:B------:R-:W-:-:S07]  /*e850*/  UISETP.NE.AND.EX UP0, UPT, URZ, URZ, UPT, UP0 ;  /* 0x000000ffff00728c */ /* 0x000fce000bf05300 */
[----:B------:R-:W-:Y:S05]  /*e860*/  BRA.U !UP1, `(.L_x_869) ;  /* 0x0000000109c87547 */ /* 0x000fea000b800000 */
[----:B------:R-:W5:Y:S01]  /*e870*/  LDCU.64 UR14, c[0x0][0x388] ;  /* 0x00007100ff0e77ac */ /* 0x000f620008000a00 */
[C---:B0---4-:R-:W-:Y:S01]  /*e880*/  IMAD R18, R10.reuse, UR5, RZ ;  /* 0x000000050a127c24 */ /* 0x051fe2000f8e02ff */
[C---:B-1----:R-:W-:Y:S01]  /*e890*/  SHF.L.U64.HI R25, R10.reuse, 0x3, R11 ;  /* 0x000000030a197819 */ /* 0x042fe2000001020b */
[----:B------:R-:W-:Y:S01]  /*e8a0*/  IMAD.MOV.U32 R14, RZ, RZ, R12 ;  /* 0x000000ffff0e7224 */ /* 0x000fe200078e000c */
[----:B------:R-:W-:Y:S02]  /*e8b0*/  ULEA UR9, UP1, UR4, UR6, 0x3 ;  /* 0x0000000604097291 */ /* 0x000fe4000f8218ff */
[----:B------:R-:W-:Y:S02]  /*e8c0*/  IMAD R19, R11, UR4, R18 ;  /* 0x000000040b137c24 */ /* 0x000fe4000f8e0212 */
[----:B---3--:R-:W-:Y:S01]  /*e8d0*/  IMAD.WIDE.U32 R16, R10, UR4, R14 ;  /* 0x000000040a107c25 */ /* 0x008fe2000f8e000e */
[----:B------:R-:W-:Y:S01]  /*e8e0*/  ULEA.HI.X UR10, UR4, UR7, UR5, 0x3, UP1 ;  /* 0x00000007040a7291 */ /* 0x000fe200088f1c05 */
[----:B------:R-:W-:-:S02]  /*e8f0*/  MOV R36, UR9 ;  /* 0x0000000900247c02 */ /* 0x000fc40008000f00 */
[----:B------:R-:W-:Y:S01]  /*e900*/  IMAD.SHL.U32 R27, R10, 0x8, RZ ;  /* 0x000000080a1b7824 */ /* 0x000fe200078e00ff */
[----:B------:R-:W-:Y:S02]  /*e910*/  IADD3 R17, PT, PT, R17, R19, RZ ;  /* 0x0000001311117210 */ /* 0x000fe40007ffe0ff */
[----:B------:R-:W-:Y:S02]  /*e920*/  MOV R37, UR10 ;  /* 0x0000000a00257c02 */ /* 0x000fe40008000f00 */
[----:B-----5:R-:W-:-:S03]  /*e930*/  LEA R38, P0, R16, UR14, 0x3 ;  /* 0x0000000e10267c11 */ /* 0x020fc6000f8018ff */
[----:B------:R-:W3:Y:S01]  /*e940*/  LDG.E.64.CONSTANT R34, desc[UR12][R36.64] ;  /* 0x0000000c24227981 */ /* 0x000ee2000c1e9b00 */
[----:B------:R-:W-:-:S03]  /*e950*/  LEA.HI.X R39, R16, UR15, R17, 0x3, P0 ;  /* 0x0000000f10277c11 */ /* 0x000fc600080f1c11 */
[----:B------:R-:W4:Y:S01]  /*e960*/  LDG.E.64.CONSTANT R28, desc[UR12][R36.64+0x8] ;  /* 0x0000080c241c7981 */ /* 0x000f22000c1e9b00 */
[----:B------:R-:W-:-:S03]  /*e970*/  IADD3 R18, P0, PT, R38, R27, RZ ;  /* 0x0000001b26127210 */ /* 0x000fc60007f1e0ff */
[----:B------:R-:W3:Y:S01]  /*e980*/  LDG.E.64.CONSTANT R32, desc[UR12][R38.64] ;  /* 0x0000000c26207981 */ /* 0x000ee2000c1e9b00 */
[----:B------:R-:W-:-:S03]  /*e990*/  IADD3.X R19, PT, PT, R39, R25, RZ, P0, !PT ;  /* 0x0000001927137210 */ /* 0x000fc600007fe4ff */
[----:B--2---:R-:W2:Y:S04]  /*e9a0*/  LDG.E.64.CONSTANT R22, desc[UR12][R36.64+0x10] ;  /* 0x0000100c24167981 */ /* 0x004ea8000c1e9b00 */
[----:B------:R0:W4:Y:S04]  /*e9b0*/  LDG.E.64.CONSTANT R16, desc[UR12][R18.64] ;  /* 0x0000000c12107981 */ /* 0x000128000c1e9b00 */
[----:B------:R-:W5:Y:S01]  /*e9c0*/  LDG.E.64.CONSTANT R36, desc[UR12][R36.64+0x18] ;  /* 0x0000180c24247981 */ /* 0x000f62000c1e9b00 */
[----:B0-----:R-:W-:-:S04]  /*e9d0*/  IADD3 R18, P0, PT, R18, R27, RZ ;  /* 0x0000001b12127210 */ /* 0x001fc80007f1e0ff */
[----:B------:R-:W-:Y:S02]  /*e9e0*/  IADD3.X R19, PT, PT, R19, R25, RZ, P0, !PT ;  /* 0x0000001913137210 */ /* 0x000fe400007fe4ff */
[----:B------:R-:W-:-:S03]  /*e9f0*/  IADD3 R24, P0, PT, R18, R27, RZ ;  /* 0x0000001b12187210 */ /* 0x000fc60007f1e0ff */
[----:B------:R0:W2:Y:S01]  /*ea00*/  LDG.E.64.CONSTANT R26, desc[UR12][R18.64] ;  /* 0x0000000c121a7981 */ /* 0x0000a2000c1e9b00 */
[----:B------:R-:W-:-:S06]  /*ea10*/  IADD3.X R25, PT, PT, R19, R25, RZ, P0, !PT ;  /* 0x0000001913197210 */ /* 0x000fcc00007fe4ff */
[----:B------:R-:W5:Y:S01]  /*ea20*/  LDG.E.64.CONSTANT R24, desc[UR12][R24.64] ;  /* 0x0000000c18187981 */ /* 0x000f62000c1e9b00 */
        /* <DEDUP_REMOVED lines=8> */
[----:B----4-:R-:W-:Y:S02]  /*eab0*/  IMAD R17, R17, R28, RZ ;  /* 0x0000001c11117224 */ /* 0x010fe400078e02ff */
[----:B------:R-:W-:Y:S02]  /*eac0*/  IMAD.IADD R31, R31, 0x1, R33 ;  /* 0x000000011f1f7824 */ /* 0x000fe400078e0221 */
[-C--:B0-----:R-:W-:Y:S02]  /*ead0*/  IMAD R19, R29, R16.reuse, R17 ;  /* 0x000000101d137224 */ /* 0x081fe400078e0211 */
[----:B------:R-:W-:-:S05]  /*eae0*/  IMAD.WIDE.U32 R16, R28, R16, R30 ;  /* 0x000000101c107225 */ /* 0x000fca00078e001e */
[----:B------:R-:W-:Y:S01]  /*eaf0*/  IADD3 R17, PT, PT, R17, R19, RZ ;  /* 0x0000001311117210 */ /* 0x000fe20007ffe0ff */
[----:B--2---:R-:W-:-:S04]  /*eb00*/  IMAD R19, R27, R22, RZ ;  /* 0x000000161b137224 */ /* 0x004fc800078e02ff */
        /* <DEDUP_REMOVED lines=8> */
.L_x_869:
        /* <DEDUP_REMOVED lines=8> */
[----:B---3--:R-:W-:Y:S01]  /*ec10*/  MOV R16, R12 ;  /* 0x0000000c00107202 */ /* 0x008fe20000000f00 */
[C---:B0---4-:R-:W-:Y:S01]  /*ec20*/  IMAD R18, R10.reuse, UR5, RZ ;  /* 0x000000050a127c24 */ /* 0x051fe2000f8e02ff */
        /* <DEDUP_REMOVED lines=9> */
[----:B------:R-:W3:Y:S01]  /*ecc0*/  LDG.E.64.CONSTANT R28, desc[UR12][R26.64+0x8] ;  /* 0x0000080c1a1c7981 */ /* 0x000ee2000c1e9b00 */
[----:B------:R-:W-:Y:S02]  /*ecd0*/  LEA.HI.X R25, R16, UR11, R19, 0x3, P0 ;  /* 0x0000000b10197c11 */ /* 0x000fe400080f1c13 */
[C---:B--2---:R-:W-:Y:S01]  /*ece0*/  LEA R22, P0, R10.reuse, R24, 0x3 ;  /* 0x000000180a167211 */ /* 0x044fe200078018ff */
[----:B------:R-:W2:Y:S04]  /*ecf0*/  LDG.E.64.CONSTANT R16, desc[UR12][R26.64] ;  /* 0x0000000c1a107981 */ /* 0x000ea8000c1e9b00 */
        /* <DEDUP_REMOVED lines=17> */
.L_x_870:
[----:B------:R-:W-:Y:S05]  /*ee10*/  BRA.U UP0, `(.L_x_831) ;  /* 0x0000000100547547 */ /* 0x000fea000b800000 */
[----:B------:R-:W5:Y:S01]  /*ee20*/  LDCU.64 UR8, c[0x0][0x388] ;  /* 0x00007100ff0877ac */ /* 0x000f620008000a00 */
[----:B------:R-:W-:Y:S01]  /*ee30*/  MOV R13, R15 ;  /* 0x0000000f000d7202 */ /* 0x000fe20000000f00 */
[C---:B0-----:R-:W-:Y:S01]  /*ee40*/  IMAD R14, R10.reuse, UR5, RZ ;  /* 0x000000050a0e7c24 */ /* 0x041fe2000f8e02ff */
[----:B------:R-:W-:Y:S02]  /*ee50*/  ULEA UR6, UP0, UR4, UR6, 0x3 ;  /* 0x0000000604067291 */ /* 0x000fe4000f8018ff */
        /* <DEDUP_REMOVED lines=8> */
[----:B------:R-:W5:Y:S04]  /*eee0*/  LDG.E.64.CONSTANT R10, desc[UR12][R10.64] ;  /* 0x0000000c0a0a7981 */ /* 0x000f68000c1e9b00 */
[----:B------:R-:W5:Y:S01]  /*eef0*/  LDG.E.64.CONSTANT R12, desc[UR12][R14.64] ;  /* 0x0000000c0e0c7981 */ /* 0x000f62000c1e9b00 */
[----:B---3--:R-:W-:Y:S02]  /*ef00*/  MOV R16, R31 ;  /* 0x0000001f00107202 */ /* 0x008fe40000000f00 */
[----:B------:R-:W-:Y:S01]  /*ef10*/  MOV R17, R30 ;  /* 0x0000001e00117202 */ /* 0x000fe20000000f00 */
[----:B-----5:R-:W-:Y:S02]  /*ef20*/  IMAD R13, R13, R10, RZ ;  /* 0x0000000a0d0d7224 */ /* 0x020fe400078e02ff */
[----:B------:R-:W-:-:S04]  /*ef30*/  IMAD.WIDE.U32 R16, R10, R12, R16 ;  /* 0x0000000c0a107225 */ /* 0x000fc800078e0010 */
[----:B------:R-:W-:Y:S01]  /*ef40*/  IMAD R13, R11, R12, R13 ;  /* 0x0000000c0b0d7224 */ /* 0x000fe200078e020d */
[----:B------:R-:W-:-:S03]  /*ef50*/  MOV R31, R16 ;  /* 0x00000010001f7202 */ /* 0x000fc60000000f00 */
[----:B------:R-:W-:-:S07]  /*ef60*/  IMAD.IADD R30, R17, 0x1, R13 ;  /* 0x00000001111e7824 */ /* 0x000fce00078e020d */
.L_x_831:
[----:B0-----:R-:W0:Y:S01]  /*ef70*/  LDC.64 R10, c[0x0][0x3b8] ;  /* 0x0000ee00ff0a7b82 */ /* 0x001e220000000a00 */
[----:B------:R-:W-:Y:S01]  /*ef80*/  IMAD.MOV.U32 R47, RZ, RZ, R46 ;  /* 0x000000ffff2f7224 */ /* 0x000fe200078e002e */
[----:B------:R-:W-:Y:S01]  /*ef90*/  MOV R46, R44 ;  /* 0x0000002c002e7202 */ /* 0x000fe20000000f00 */
[----:B------:R-:W-:Y:S01]  /*efa0*/  IMAD.MOV.U32 R13, RZ, RZ, R21 ;  /* 0x000000ffff0d7224 */ /* 0x000fe200078e0015 */
[----:B------:R-:W-:Y:S02]  /*efb0*/  MOV R14, R31 ;  /* 0x0000001f000e7202 */ /* 0x000fe40000000f00 */
[----:B------:R-:W-:Y:S02]  /*efc0*/  MOV R15, R30 ;  /* 0x0000001e000f7202 */ /* 0x000fe40000000f00 */
[----:B------:R-:W-:Y:S02]  /*efd0*/  MOV R12, R20 ;  /* 0x00000014000c7202 */ /* 0x000fe40000000f00 */
[----:B------:R-:W-:Y:S01]  /*efe0*/  MOV R44, R42 ;  /* 0x0000002a002c7202 */ /* 0x000fe20000000f00 */
[----:B0-----:R-:W-:Y:S01]  /*eff0*/  IMAD.WIDE.U32 R10, R45, 0x8, R10 ;  /* 0x000000082d0a7825 */ /* 0x001fe200078e000a */
[----:B------:R-:W-:-:S03]  /*f000*/  MOV R45, R43 ;  /* 0x0000002b002d7202 */ /* 0x000fc60000000f00 */
[----:B-1-3--:R-:W-:Y:S01]  /*f010*/  IMAD.WIDE.U32 R16, R9, 0x20, R10 ;  /* 0x0000002009107825 */ /* 0x00afe200078e000a */
[----:B------:R-:W-:Y:S02]  /*f020*/  MOV R10, R8 ;  /* 0x00000008000a7202 */ /* 0x000fe40000000f00 */
[----:B------:R-:W-:Y:S01]  /*f030*/  MOV R8, R7 ;  /* 0x0000000700087202 */ /* 0x000fe20000000f00 */
[----:B------:R-:W-:Y:S01]  /*f040*/  IMAD.MOV.U32 R9, RZ, RZ, R2 ;  /* 0x000000ffff097224 */ /* 0x000fe200078e0002 */
[----:B------:R-:W-:Y:S01]  /*f050*/  MOV R7, R4 ;  /* 0x0000000400077202 */ /* 0x000fe20000000f00 */
[----:B------:R-:W-:Y:S01]  /*f060*/  STG.E.ENL2.256 desc[UR12][R16.64+0x1000], R44, R12 ;  /* 0xf800802c100c797f */ /* 0x000fe2000f12180c */
[----:B------:R-:W-:Y:S02]  /*f070*/  MOV R4, R5 ;  /* 0x0000000500047202 */ /* 0x000fe40000000f00 */
[----:B------:R-:W-:Y:S02]  /*f080*/  MOV R11, R0 ;  /* 0x00000000000b7202 */ /* 0x000fe40000000f00 */
[----:B------:R-:W-:-:S05]  /*f090*/  MOV R5, R3 ;  /* 0x0000000300057202 */ /* 0x000fca0000000f00 */
[----:B------:R-:W-:Y:S01]  /*f0a0*/  STG.E.ENL2.256 desc[UR12][R16.64], R4, R8 ;  /* 0xf80000041008797f */ /* 0x000fe2000f12180c */
[----:B------:R-:W-:Y:S05]  /*f0b0*/  EXIT ;  /* 0x000000000000794d */ /* 0x000fea0003800000 */
.L_x_871:
        /* <DEDUP_REMOVED lines=12> */
.L_x_3497:


//--------------------- .text._ZN2at6native29vectorized_elementwise_kernelILi8EZZNS0_61_GLOBAL__N__ae8afa13_23_FlattenIndicesKernel_cu_7dd49032_311421_flatten_indices_implINS2_18CUDAKernelLauncherElLl0EEENS_6TensorERKS5_N3c108ArrayRefIlEEENKUlvE0_clEvEUllE_St5arrayIPcLm2EEEEviT0_T1_ --------------------------
	.section	.text._ZN2at6native29vectorized_elementwise_kernelILi8EZZNS0_61_GLOBAL__N__ae8afa13_23_FlattenIndicesKernel_cu_7dd49032_311421_flatten_indices_implINS2_18CUDAKernelLauncherElLl0EEENS_6TensorERKS5_N3c108ArrayRefIlEEENKUlvE0_clEvEUllE_St5arrayIPcLm2EEEEviT0_T1_,"ax",@progbits
	.align	128
        .global         _ZN2at6native29vectorized_elementwise_kernelILi8EZZNS0_61_GLOBAL__N__ae8afa13_23_FlattenIndicesKernel_cu_7dd49032_311421_flatten_indices_implINS2_18CUDAKernelLauncherElLl0EEENS_6TensorERKS5_N3c108ArrayRefIlEEENKUlvE0_clEvEUllE_St5arrayIPcLm2EEEEviT0_T1_
        .type           _ZN2at6native29vectorized_elementwise_kernelILi8EZZNS0_61_GLOBAL__N__ae8afa13_23_FlattenIndicesKernel_cu_7dd49032_311421_flatten_indices_implINS2_18CUDAKernelLauncherElLl0EEENS_6TensorERKS5_N3c108ArrayRefIlEEENKUlvE0_clEvEUllE_St5arrayIPcLm2EEEEviT0_T1_,@function
        .size           _ZN2at6native29vectorized_elementwise_kernelILi8EZZNS0_61_GLOBAL__N__ae8afa13_23_FlattenIndicesKernel_cu_7dd49032_311421_flatten_indices_implINS2_18CUDAKernelLauncherElLl0EEENS_6TensorERKS5_N3c108ArrayRefIlEEENKUlvE0_clEvEUllE_St5arrayIPcLm2EEEEviT0_T1_,(.L_x_3498 - _ZN2at6native29vectorized_elementwise_kernelILi8EZZNS0_61_GLOBAL__N__ae8afa13_23_FlattenIndicesKernel_cu_7dd49032_311421_flatten_indices_implINS2_18CUDAKernelLauncherElLl0EEENS_6TensorERKS5_N3c108ArrayRefIlEEENKUlvE0_clEvEUllE_St5arrayIPcLm2EEEEviT0_T1_)
        .other          _ZN2at6native29vectorized_elementwise_kernelILi8EZZNS0_61_GLOBAL__N__ae8afa13_23_FlattenIndicesKernel_cu_7dd49032_311421_flatten_indices_implINS2_18CUDAKernelLauncherElLl0EEENS_6TensorERKS5_N3c108ArrayRefIlEEENKUlvE0_clEvEUllE_St5arrayIPcLm2EEEEviT0_T1_,@"STO_CUDA_ENTRY STV_DEFAULT"
_ZN2at6native29vectorized_elementwise_kernelILi8EZZNS0_61_GLOBAL__N__ae8afa13_23_FlattenIndicesKernel_cu_7dd49032_311421_flatten_indices_implINS2_18CUDAKernelLauncherElLl0EEENS_6TensorERKS5_N3c108ArrayRefIlEEENKUlvE0_clEvEUllE_St5arrayIPcLm2EEEEviT0_T1_:
.text._ZN2at6native29vectorized_elementwise_kernelILi8EZZNS0_61_GLOBAL__N__ae8afa13_23_FlattenIndicesKernel_cu_7dd49032_311421_flatten_indices_implINS2_18CUDAKernelLauncherElLl0EEENS_6TensorERKS5_N3c108ArrayRefIlEEENKUlvE0_clEvEUllE_St5arrayIPcLm2EEEEviT0_T1_:
[----:B------:R-:W-:Y:S01]  /*0000*/  LDC R1, c[0x0][0x37c] ;  /* 0x0000df00ff017b82 */ /* 0x000fe20000000800 */
[----:B------:R-:W-:Y:S05]  /*0010*/  EXIT ;  /* 0x000000000000794d */ /* 0x000fea0003800000 */
.L_x_872:
        /* <DEDUP_REMOVED lines=14> */
.L_x_3498:


//--------------------- .text._ZN2at6native18elementwise_kernelILi128ELi4EZNS0_15gpu_kernel_implIZZNS0_61_GLOBAL__N__ae8afa13_23_FlattenIndicesKernel_cu_7dd49032_311421_flatten_indices_implINS3_18CUDAKernelLauncherElLl8EEENS_6TensorERKS6_N3c108ArrayRefIlEEENKUlvE0_clEvEUllE_EEvRNS_18TensorIteratorBaseERKT_EUliE_EEviT1_ --------------------------
	.section	.text._ZN2at6native18elementwise_kernelILi128ELi4EZNS0_15gpu_kernel_implIZZNS0_61_GLOBAL__N__ae8afa13_23_FlattenIndicesKernel_cu_7dd49032_311421_flatten_indices_implINS3_18CUDAKernelLauncherElLl8EEENS_6TensorERKS6_N3c108ArrayRefIlEEENKUlvE0_clEvEUllE_EEvRNS_18TensorIteratorBaseERKT_EUliE_EEviT1_,"ax",@progbits
	.align	128
        .global         _ZN2at6native18elementwise_kernelILi128ELi4EZNS0_15gpu_kernel_implIZZNS0_61_GLOBAL__N__ae8afa13_23_FlattenIndicesKernel_cu_7dd49032_311421_flatten_indices_implINS3_18CUDAKernelLauncherElLl8EEENS_6TensorERKS6_N3c108ArrayRefIlEEENKUlvE0_clEvEUllE_EEvRNS_18TensorIteratorBaseERKT_EUliE_EEviT1_
        .type           _ZN2at6native18elementwise_kernelILi128ELi4EZNS0_15gpu_kernel_implIZZNS0_61_GLOBAL__N__ae8afa13_23_FlattenIndicesKernel_cu_7dd49032_311421_flatten_indices_implINS3_18CUDAKernelLauncherElLl8EEENS_6TensorERKS6_N3c108ArrayRefIlEEENKUlvE0_clEvEUllE_EEvRNS_18TensorIteratorBaseERKT_EUliE_EEviT1_,@function
        .size           _ZN2at6native18elementwise_kernelILi128ELi4EZNS0_15gpu_kernel_implIZZNS0_61_GLOBAL__N__ae8afa13_23_FlattenIndicesKernel_cu_7dd49032_311421_flatten_indices_implINS3_18CUDAKernelLauncherElLl8EEENS_6TensorERKS6_N3c108ArrayRefIlEEENKUlvE0_clEvEUllE_EEvRNS_18TensorIteratorBaseERKT_EUliE_EEviT1_,(.L_x_3499 - _ZN2at6native18elementwise_kernelILi128ELi4EZNS0_15gpu_kernel_implIZZNS0_61_GLOBAL__N__ae8afa13_23_FlattenIndicesKernel_cu_7dd49032_311421_flatten_indices_implINS3_18CUDAKernelLauncherElLl8EEENS_6TensorERKS6_N3c108ArrayRefIlEEENKUlvE0_clEvEUllE_EEvRNS_18TensorIteratorBaseERKT_EUliE_EEviT1_)
        .other          _ZN2at6native18elementwise_kernelILi128ELi4EZNS0_15gpu_kernel_implIZZNS0_61_GLOBAL__N__ae8afa13_23_FlattenIndicesKernel_cu_7dd49032_311421_flatten_indices_implINS3_18CUDAKernelLauncherElLl8EEENS_6TensorERKS6_N3c108ArrayRefIlEEENKUlvE0_clEvEUllE_EEvRNS_18TensorIteratorBaseERKT_EUliE_EEviT1_,@"STO_CUDA_ENTRY STV_DEFAULT"
_ZN2at6native18elementwise_kernelILi128ELi4EZNS0_15gpu_kernel_implIZZNS0_61_GLOBAL__N__ae8afa13_23_FlattenIndicesKernel_cu_7dd49032_311421_flatten_indices_implINS3_18CUDAKernelLauncherElLl8EEENS_6TensorERKS6_N3c108ArrayRefIlEEENKUlvE0_clEvEUllE_EEvRNS_18TensorIteratorBaseERKT_EUliE_EEviT1_:
.text._ZN2at6native18elementwise_kernelILi128ELi4EZNS0_15gpu_kernel_implIZZNS0_61_GLOBAL__N__ae8afa13_23_FlattenIndicesKernel_cu_7dd49032_311421_flatten_indices_implINS3_18CUDAKernelLauncherElLl8EEENS_6TensorERKS6_N3c108ArrayRefIlEEENKUlvE0_clEvEUllE_EEvRNS_18TensorIteratorBaseERKT_EUliE_EEviT1_:
        /* <DEDUP_REMOVED lines=324> */
.L_x_875:
        /* <DEDUP_REMOVED lines=17> */
.L_x_879:
[----:B------:R4:W5:Y:S01]  /*1550*/  LDG.E.U8 R4, desc[UR36][R6.64] ;  /* 0x0000002406047981 */ /* 0x000962000c1e1100 */
[----:B------:R-:W-:Y:S01]  /*1560*/  MOV R5, RZ ;  /* 0x000000ff00057202 */ /* 0x000fe20000000f00 */
[----:B------:R-:W-:Y:S06]  /*1570*/  BRA `(.L_x_881) ;  /* 0x0000000c00447947 */ /* 0x000fec0003800000 */
.L_x_878:
        /* <DEDUP_REMOVED lines=8> */
.L_x_883:
[----:B------:R-:W2:Y:S02]  /*1600*/  LDG.E R4, desc[UR36][R6.64] ;  /* 0x0000002406047981 */ /* 0x000ea4000c1e1900 */
[----:B--2---:R-:W-:Y:S01]  /*1610*/  SHF.R.S32.HI R5, RZ, 0x1f, R4 ;  /* 0x0000001fff057819 */ /* 0x004fe20000011404 */
[----:B------:R-:W-:Y:S06]  /*1620*/  BRA `(.L_x_881) ;  /* 0x0000000c00187947 */ /* 0x000fec0003800000 */
.L_x_882:
[----:B------:R-:W2:Y:S02]  /*1630*/  LDG.E.S16 R4, desc[UR36][R6.64] ;  /* 0x0000002406047981 */ /* 0x000ea4000c1e1700 */
[----:B--2---:R-:W-:Y:S01]  /*1640*/  SHF.R.S32.HI R5, RZ, 0x1f, R4 ;  /* 0x0000001fff057819 */ /* 0x004fe20000011404 */
[----:B------:R-:W-:Y:S06]  /*1650*/  BRA `(.L_x_881) ;  /* 0x0000000c000c7947 */ /* 0x000fec0003800000 */
.L_x_877:
        /* <DEDUP_REMOVED lines=9> */
.L_x_885:
[----:B------:R-:W2:Y:S02]  /*16f0*/  LDG.E.U16 R6, desc[UR36][R6.64] ;  /* 0x0000002406067981 */ /* 0x000ea4000c1e1500 */
[----:B--2---:R-:W-:-:S06]  /*1700*/  HADD2.F32 R4, -RZ, R6.H0_H0 ;  /* 0x20000006ff047230 */ /* 0x004fcc0000004100 */
[----:B------:R-:W3:Y:S02]  /*1710*/  F2I.S64.TRUNC R4, R4 ;  /* 0x0000000400047311 */ /* 0x000ee4000020d900 */
[----:B---3--:R-:W-:Y:S05]  /*1720*/  BRA `(.L_x_881) ;  /* 0x0000000800d87947 */ /* 0x008fea0003800000 */
.L_x_884:
        /* <DEDUP_REMOVED lines=9> */
.L_x_887:
[----:B------:R-:W2:Y:S02]  /*17c0*/  LDG.E.U16 R6, desc[UR36][R6.64] ;  /* 0x0000002406067981 */ /* 0x000ea4000c1e1500 */
[----:B--2---:R-:W-:-:S06]  /*17d0*/  HADD2.F32 R4, -RZ, R6.H0_H0 ;  /* 0x20000006ff047230 */ /* 0x004fcc0000004100 */
[----:B------:R-:W3:Y:S02]  /*17e0*/  F2I.S64.TRUNC R4, R4 ;  /* 0x0000000400047311 */ /* 0x000ee4000020d900 */
[----:B---3--:R-:W-:Y:S05]  /*17f0*/  BRA `(.L_x_881) ;  /* 0x0000000800a47947 */ /* 0x008fea0003800000 */
.L_x_886:
[----:B------:R-:W2:Y:S02]  /*1800*/  LDG.E.64 R4, desc[UR36][R6.64] ;  /* 0x0000002406047981 */ /* 0x000ea4000c1e1b00 */
[----:B--2---:R-:W3:Y:S02]  /*1810*/  F2I.S64.F64.TRUNC R4, R4 ;  /* 0x0000000400047311 */ /* 0x004ee4000030d900 */
[----:B---3--:R-:W-:Y:S05]  /*1820*/  BRA `(.L_x_881) ;  /* 0x0000000800987947 */ /* 0x008fea0003800000 */
.L_x_876:
        /* <DEDUP_REMOVED lines=13> */
.L_x_890:
[----:B------:R-:W2:Y:S02]  /*1900*/  LDG.E.64 R4, desc[UR36][R6.64] ;  /* 0x0000002406047981 */ /* 0x000ea4000c1e1b00 */
[----:B--2---:R-:W3:Y:S02]  /*1910*/  F2I.S64.F64.TRUNC R4, R4 ;  /* 0x0000000400047311 */ /* 0x004ee4000030d900 */
[----:B---3--:R-:W-:Y:S05]  /*1920*/  BRA `(.L_x_881) ;  /* 0x0000000800587947 */ /* 0x008fea0003800000 */
.L_x_889:
        /* <DEDUP_REMOVED lines=26> */
.L_x_892:
        /* <DEDUP_REMOVED lines=14> */
.L_x_891:
[----:B------:R-:W2:Y:S02]  /*1bb0*/  LDG.E.U16 R4, desc[UR36][R6.64] ;  /* 0x0000002406047981 */ /* 0x000ea4000c1e1500 */
[----:B--2---:R-:W-:-:S06]  /*1bc0*/  SHF.L.U32 R4, R4, 0x10, RZ ;  /* 0x0000001004047819 */ /* 0x004fcc00000006ff */
[----:B------:R-:W3:Y:S02]  /*1bd0*/  F2I.S64.TRUNC R4, R4 ;  /* 0x0000000400047311 */ /* 0x000ee4000020d900 */
[----:B---3--:R-:W-:Y:S05]  /*1be0*/  BRA `(.L_x_881) ;  /* 0x0000000400a87947 */ /* 0x008fea0003800000 */
.L_x_888:
        /* <DEDUP_REMOVED lines=11> */
.L_x_895:
        /* <DEDUP_REMOVED lines=21> */
.L_x_899:
[----:B------:R-:W-:Y:S05]  /*1df0*/  BSYNC.RECONVERGENT B1 ;  /* 0x0000000000017941 */ /* 0x000fea0003800200 */
.L_x_898:
[----:B------:R-:W-:Y:S02]  /*1e00*/  SHF.L.U32 R0, R0, 0x14, RZ ;  /* 0x0000001400007819 */ /* 0x000fe400000006ff */
[----:B------:R-:W-:-:S04]  /*1e10*/  LEA R3, R3, 0x3b800000, 0x17 ;  /* 0x3b80000003037811 */ /* 0x000fc800078eb8ff */
[----:B------:R-:W-:-:S07]  /*1e20*/  LOP3.LUT R4, R3, R0, R7, 0xfe, !PT ;  /* 0x0000000003047212 */ /* 0x000fce00078efe07 */
.L_x_897:
[----:B------:R-:W-:Y:S05]  /*1e30*/  BSYNC.RECONVERGENT B0 ;  /* 0x0000000000007941 */ /* 0x000fea0003800200 */
.L_x_896:
[----:B------:R-:W1:Y:S02]  /*1e40*/  F2I.S64.TRUNC R4, R4 ;  /* 0x0000000400047311 */ /* 0x000e64000020d900 */
[----:B-1----:R-:W-:Y:S05]  /*1e50*/  BRA `(.L_x_881) ;  /* 0x00000004000c7947 */ /* 0x002fea0003800000 */
.L_x_894:
        /* <DEDUP_REMOVED lines=21> */
.L_x_903:
[----:B------:R-:W-:Y:S05]  /*1fb0*/  BSYNC.RECONVERGENT B1 ;  /* 0x0000000000017941 */ /* 0x000fea0003800200 */
.L_x_902:
[----:B------:R-:W-:Y:S01]  /*1fc0*/  IMAD.SHL.U32 R0, R0, 0x200000, RZ ;  /* 0x0020000000007824 */ /* 0x000fe200078e00ff */
[----:B------:R-:W-:-:S04]  /*1fd0*/  LEA R3, R3, 0x37800000, 0x17 ;  /* 0x3780000003037811 */ /* 0x000fc800078eb8ff */
[----:B------:R-:W-:-:S07]  /*1fe0*/  LOP3.LUT R4, R3, R0, R7, 0xfe, !PT ;  /* 0x0000000003047212 */ /* 0x000fce00078efe07 */
.L_x_901:
[----:B------:R-:W-:Y:S05]  /*1ff0*/  BSYNC.RECONVERGENT B0 ;  /* 0x0000000000007941 */ /* 0x000fea0003800200 */
.L_x_900:
[----:B------:R-:W1:Y:S02]  /*2000*/  F2I.S64.TRUNC R4, R4 ;  /* 0x0000000400047311 */ /* 0x000e64000020d900 */
[----:B-1----:R-:W-:Y:S05]  /*2010*/  BRA `(.L_x_881) ;  /* 0x00000000009c7947 */ /* 0x002fea0003800000 */
.L_x_893:
[----:B------:R-:W-:-:S09]  /*2020*/  UISETP.NE.AND UP0, UPT, UR4, 0x1c, UPT ;  /* 0x0000001c0400788c */ /* 0x000fd2000bf05270 */
[----:B------:R-:W-:Y:S05]  /*2030*/  BRA.U !UP0, `(.L_x_904) ;  /* 0x00000001088c7547 */ /* 0x000fea000b800000 */
[----:B------:R-:W-:-:S09]  /*2040*/  UISETP.NE.AND UP0, UPT, UR4, 0x1d, UPT ;  /* 0x0000001d0400788c */ /* 0x000fd2000bf05270 */
[----:B------:R-:W-:Y:S05]  /*2050*/  BRA.U !UP0, `(.L_x_905) ;  /* 0x00000001087c7547 */ /* 0x000fea000b800000 */
[----:B------:R-:W-:-:S09]  /*2060*/  UISETP.NE.AND UP0, UPT, UR4, 0x2c, UPT ;  /* 0x0000002c0400788c */ /* 0x000fd2000bf05270 */
[----:B------:R-:W-:Y:S05]  /*2070*/  BRA.U !UP0, `(.L_x_906) ;  /* 0x0000000108487547 */ /* 0x000fea000b800000 */
.L_x_880:
        /* <DEDUP_REMOVED lines=16> */
.L_x_907:
[----:B------:R-:W-:Y:S01]  /*2180*/  CS2R R4, SRZ ;  /* 0x0000000000047805 */ /* 0x000fe2000001ff00 */
[----:B------:R-:W-:Y:S06]  /*2190*/  BRA `(.L_x_881) ;  /* 0x00000000003c7947 */ /* 0x000fec0003800000 */
.L_x_906:
        /* <DEDUP_REMOVED lines=8> */
.L_x_909:
[----:B------:R-:W-:Y:S05]  /*2220*/  BSYNC.RECONVERGENT B0 ;  /* 0x0000000000007941 */ /* 0x000fea0003800200 */
.L_x_908:
[----:B------:R-:W2:Y:S02]  /*2230*/  F2I.S64.TRUNC R4, R4 ;  /* 0x0000000400047311 */ /* 0x000ea4000020d900 */
[----:B--2---:R-:W-:Y:S05]  /*2240*/  BRA `(.L_x_881) ;  /* 0x0000000000107947 */ /* 0x004fea0003800000 */
.L_x_905:
[----:B------:R2:W5:Y:S01]  /*2250*/  LDG.E.64 R4, desc[UR36][R6.64] ;  /* 0x0000002406047981 */ /* 0x000562000c1e1b00 */
[----:B------:R-:W-:Y:S05]  /*2260*/  BRA `(.L_x_881) ;  /* 0x0000000000087947 */ /* 0x000fea0003800000 */
.L_x_904:
[----:B------:R1:W5:Y:S01]  /*2270*/  LDG.E R4, desc[UR36][R6.64] ;  /* 0x0000002406047981 */ /* 0x000362000c1e1900 */
[----:B------:R-:W-:-:S07]  /*2280*/  HFMA2 R5, -RZ, RZ, 0, 0 ;  /* 0x00000000ff057431 */ /* 0x000fce00000001ff */
.L_x_881:
        /* <DEDUP_REMOVED lines=21> */
[C---:B------:R-:W-:Y:S01]  /*23e0*/  IMAD.WIDE.U32 R14, R12.reuse, 0x8, RZ ;  /* 0x000000080c0e7825 */ /* 0x040fe200078e00ff */
[----:B------:R-:W-:Y:S01]  /*23f0*/  BSSY.RECONVERGENT B0, `(.L_x_911) ;  /* 0x0000051000007945 */ /* 0x000fe20003800200 */
[----:B------:R-:W-:Y:S02]  /*2400*/  SHF.L.U64.HI R46, R12, 0x6, R13 ;  /* 0x000000060c2e7819 */ /* 0x000fe4000001020d */
[----:B------:R-:W-:Y:S01]  /*2410*/  CS2R R44, SRZ ;  /* 0x00000000002c7805 */ /* 0x000fe2000001ff00 */
[----:B------:R-:W-:Y:S01]  /*2420*/  IMAD.MOV.U32 R4, RZ, RZ, 0x260 ;  /* 0x00000260ff047424 */ /* 0x000fe200078e00ff */
[----:B------:R-:W-:Y:S01]  /*2430*/  IADD3 R48, PT, PT, R15, R7, RZ ;  /* 0x000000070f307210 */ /* 0x000fe20007ffe0ff */
[----:B------:R-:W-:-:S02]  /*2440*/  IMAD.MOV.U32 R16, RZ, RZ, R3 ;  /* 0x000000ffff107224 */ /* 0x000fc400078e0003 */
[----:B------:R-:W-:Y:S01]  /*2450*/  IMAD.MOV.U32 R7, RZ, RZ, R5 ;  /* 0x000000ffff077224 */ /* 0x000fe200078e0005 */
[----:B-1----:R-:W-:-:S04]  /*2460*/  LEA R0, P0, R8, UR4, 0x3 ;  /* 0x0000000408007c11 */ /* 0x002fc8000f8018ff */
[----:B------:R-:W-:-:S09]  /*2470*/  LEA.HI.X R47, R8, UR5, R11, 0x3, P0 ;  /* 0x00000005082f7c11 */ /* 0x000fd200080f1c0b */
.L_x_912:
[----:B------:R-:W-:Y:S01]  /*2480*/  MOV R22, R0 ;  /* 0x0000000000167202 */ /* 0x000fe20000000f00 */
[----:B------:R-:W-:Y:S01]  /*2490*/  IMAD.MOV.U32 R23, RZ, RZ, R47 ;  /* 0x000000ffff177224 */ /* 0x000fe200078e002f */
[----:B------:R-:W-:-:S04]  /*24a0*/  IADD3 R26, P0, PT, R0, R14, RZ ;  /* 0x0000000e001a7210 */ /* 0x000fc80007f1e0ff */
[----:B------:R0:W2:Y:S01]  /*24b0*/  LDG.E.64 R42, desc[UR36][R22.64] ;  /* 0x00000024162a7981 */ /* 0x0000a2000c1e1b00 */
[----:B------:R-:W-:-:S05]  /*24c0*/  IMAD.X R27, R47, 0x1, R48, P0 ;  /* 0x000000012f1b7824 */ /* 0x000fca00000e0630 */
[----:B------:R-:W3:Y:S01]  /*24d0*/  LDG.E.64 R24, desc[UR36][R26.64] ;  /* 0x000000241a187981 */ /* 0x000ee2000c1e1b00 */
[----:B------:R-:W-:-:S04]  /*24e0*/  IADD3 R30, P0, PT, R26, R14, RZ ;  /* 0x0000000e1a1e7210 */ /* 0x000fc80007f1e0ff */
[----:B------:R-:W-:-:S05]  /*24f0*/  IADD3.X R31, PT, PT, R27, R48, RZ, P0, !PT ;  /* 0x000000301b1f7210 */ /* 0x000fca00007fe4ff */
[----:B------:R-:W4:Y:S01]  /*2500*/  LDG.E.64 R18, desc[UR36][R30.64] ;  /* 0x000000241e127981 */ /* 0x000f22000c1e1b00 */
[----:B------:R-:W-:-:S05]  /*2510*/  IADD3 R34, P0, PT, R30, R14, RZ ;  /* 0x0000000e1e227210 */ /* 0x000fca0007f1e0ff */
[----:B------:R-:W-:Y:S01]  /*2520*/  IMAD.X R35, R31, 0x1, R48, P0 ;  /* 0x000000011f237824 */ /* 0x000fe200000e0630 */
[----:B------:R-:W-:-:S04]  /*2530*/  IADD3 R36, P0, PT, R34, R14, RZ ;  /* 0x0000000e22247210 */ /* 0x000fc80007f1e0ff */
[----:B------:R-:W5:Y:S01]  /*2540*/  LDG.E.64 R20, desc[UR36][R34.64] ;  /* 0x0000002422147981 */ /* 0x000f62000c1e1b00 */
[----:B------:R-:W-:Y:S01]  /*2550*/  IMAD.X R37, R35, 0x1, R48, P0 ;  /* 0x0000000123257824 */ /* 0x000fe200000e0630 */
[----:B------:R-:W-:-:S04]  /*2560*/  IADD3 R50, P0, PT, R36, R14, RZ ;  /* 0x0000000e24327210 */ /* 0x000fc80007f1e0ff */
[----:B------:R1:W5:Y:S01]  /*2570*/  LDG.E.64 R32, desc[UR36][R36.64] ;  /* 0x0000002424207981 */ /* 0x000362000c1e1b00 */
[----:B------:R-:W-:Y:S02]  /*2580*/  IADD3.X R51, PT, PT, R37, R48, RZ, P0, !PT ;  /* 0x0000003025337210 */ /* 0x000fe400007fe4ff */
[----:B------:R-:W-:-:S03]  /*2590*/  IADD3 R52, P0, PT, R50, R14, RZ ;  /* 0x0000000e32347210 */ /* 0x000fc60007f1e0ff */
[----:B------:R-:W5:Y:S02]  /*25a0*/  LDG.E.64 R28, desc[UR36][R50.64] ;  /* 0x00000024321c7981 */ /* 0x000f64000c1e1b00 */
[----:B------:R-:W-:Y:S01]  /*25b0*/  IMAD.X R53, R51, 0x1, R48, P0 ;  /* 0x0000000133357824 */ /* 0x000fe200000e0630 */
[----:B0-----:R-:W-:-:S04]  /*25c0*/  IADD3 R22, P0, PT, R52, R14, RZ ;  /* 0x0000000e34167210 */ /* 0x001fc80007f1e0ff */
[----:B------:R-:W5:Y:S01]  /*25d0*/  LDG.E.64 R26, desc[UR36][R52.64] ;  /* 0x00000024341a7981 */ /* 0x000f62000c1e1b00 */
[----:B------:R-:W-:-:S06]  /*25e0*/  IMAD.X R23, R53, 0x1, R48, P0 ;  /* 0x0000000135177824 */ /* 0x000fcc00000e0630 */
[----:B------:R-:W5:Y:S01]  /*25f0*/  LDG.E.64 R22, desc[UR36][R22.64] ;  /* 0x0000002416167981 */ /* 0x000f62000c1e1b00 */
[----:B------:R-:W2:Y:S01]  /*2600*/  LDC.64 R40, c[0x0][R4+0x348] ;  /* 0x0000d20004287b82 */ /* 0x000ea20000000a00 */
[----:B------:R-:W-:Y:S02]  /*2610*/  IADD3 R16, P0, PT, R16, -0x8, RZ ;  /* 0xfffffff810107810 */ /* 0x000fe40007f1e0ff */
[----:B------:R-:W-:Y:S02]  /*2620*/  LEA R0, P1, R12, R0, 0x6 ;  /* 0x000000000c007211 */ /* 0x000fe400078230ff */
[----:B------:R-:W-:Y:S02]  /*2630*/  IADD3.X R7, PT, PT, R7, -0x1, RZ, P0, !PT ;  /* 0xffffffff07077810 */ /* 0x000fe400007fe4ff */
[----:B------:R-:W-:Y:S01]  /*2640*/  ISETP.NE.U32.AND P0, PT, R16, RZ, PT ;  /* 0x000000ff1000720c */ /* 0x000fe20003f05070 */
[----:B------:R-:W3:Y:S01]  /*2650*/  LDC.64 R38, c[0x0][R4+0x350] ;  /* 0x0000d40004267b82 */ /* 0x000ee20000000a00 */
[----:B------:R-:W-:-:S02]  /*2660*/  IADD3.X R47, PT, PT, R47, R46, RZ, P1, !PT ;  /* 0x0000002e2f2f7210 */ /* 0x000fc40000ffe4ff */
[----:B------:R-:W-:-:S05]  /*2670*/  ISETP.NE.AND.EX P0, PT, R7, RZ, PT, P0 ;  /* 0x000000ff0700720c */ /* 0x000fca0003f05300 */
[----:B-1----:R-:W4:Y:S08]  /*2680*/  LDC.64 R36, c[0x0][R4+0x358] ;  /* 0x0000d60004247b82 */ /* 0x002f300000000a00 */
[----:B------:R-:W5:Y:S08]  /*2690*/  LDC.64 R34, c[0x0][R4+0x360] ;  /* 0x0000d80004227b82 */ /* 0x000f700000000a00 */
[----:B------:R0:W1:Y:S01]  /*26a0*/  LDC.64 R30, c[0x0][R4+0x368] ;  /* 0x0000da00041e7b82 */ /* 0x0000620000000a00 */
[----:B--2---:R-:W-:-:S02]  /*26b0*/  IMAD R43, R43, R40, RZ ;  /* 0x000000282b2b7224 */ /* 0x004fc400078e02ff */
[----:B------:R-:W-:-:S04]  /*26c0*/  IMAD.WIDE.U32 R44, R40, R42, R44 ;  /* 0x0000002a282c7225 */ /* 0x000fc800078e002c */
[----:B------:R-:W-:Y:S02]  /*26d0*/  IMAD R43, R41, R42, R43 ;  /* 0x0000002a292b7224 */ /* 0x000fe400078e022b */
[----:B---3--:R-:W-:Y:S01]  /*26e0*/  IMAD R25, R25, R38, RZ ;  /* 0x0000002619197224 */ /* 0x008fe200078e02ff */
[----:B------:R0:W2:Y:S02]  /*26f0*/  LDC.64 R40, c[0x0][R4+0x370] ;  /* 0x0000dc0004287b82 */ /* 0x0000a40000000a00 */
[----:B------:R-:W-:Y:S01]  /*2700*/  IADD3 R45, PT, PT, R45, R43, RZ ;  /* 0x0000002b2d2d7210 */ /* 0x000fe20007ffe0ff */
[-C--:B------:R-:W-:Y:S02]  /*2710*/  IMAD R39, R39, R24.reuse, R25 ;  /* 0x0000001827277224 */ /* 0x080fe400078e0219 */
[----:B------:R-:W-:-:S04]  /*2720*/  IMAD.WIDE.U32 R24, R38, R24, R44 ;  /* 0x0000001826187225 */ /* 0x000fc800078e002c */
[----:B------:R-:W-:Y:S02]  /*2730*/  IMAD.IADD R25, R25, 0x1, R39 ;  /* 0x0000000119197824 */ /* 0x000fe400078e0227 */
[----:B------:R0:W3:Y:S01]  /*2740*/  LDC.64 R38, c[0x0][R4+0x378] ;  /* 0x0000de0004267b82 */ /* 0x0000e20000000a00 */
[----:B----4-:R-:W-:-:S04]  /*2750*/  IMAD R19, R19, R36, RZ ;  /* 0x0000002413137224 */ /* 0x010fc800078e02ff */
[-C--:B------:R-:W-:Y:S02]  /*2760*/  IMAD R37, R37, R18.reuse, R19 ;  /* 0x0000001225257224 */ /* 0x080fe400078e0213 */
[----:B------:R-:W-:Y:S02]  /*2770*/  IMAD.WIDE.U32 R18, R36, R18, R24 ;  /* 0x0000001224127225 */ /* 0x000fe400078e0018 */
[----:B------:R0:W4:Y:S02]  /*2780*/  LDC.64 R24, c[0x0][R4+0x380] ;  /* 0x0000e00004187b82 */ /* 0x0001240000000a00 */
[----:B------:R-:W-:Y:S02]  /*2790*/  IMAD.IADD R19, R19, 0x1, R37 ;  /* 0x0000000113137824 */ /* 0x000fe400078e0225 */
[----:B-----5:R-:W-:Y:S02]  /*27a0*/  IMAD R21, R21, R34, RZ ;  /* 0x0000002215157224 */ /* 0x020fe400078e02ff */
[----:B------:R-:W-:-:S04]  /*27b0*/  IMAD.WIDE.U32 R18, R34, R20, R18 ;  /* 0x0000001422127225 */ /* 0x000fc800078e0012 */
[----:B------:R-:W-:Y:S02]  /*27c0*/  IMAD R21, R35, R20, R21 ;  /* 0x0000001423157224 */ /* 0x000fe400078e0215 */
[----:B0-----:R-:W-:-:S03]  /*27d0*/  VIADD R4, R4, 0x40 ;  /* 0x0000004004047836 */ /* 0x001fc60000000000 */
[----:B------:R-:W-:Y:S01]  /*27e0*/  IADD3 R19, PT, PT, R19, R21, RZ ;  /* 0x0000001513137210 */ /* 0x000fe20007ffe0ff */
[----:B-1----:R-:W-:-:S04]  /*27f0*/  IMAD R21, R33, R30, RZ ;  /* 0x0000001e21157224 */ /* 0x002fc800078e02ff */
[-C--:B------:R-:W-:Y:S02]  /*2800*/  IMAD R21, R31, R32.reuse, R21 ;  /* 0x000000201f157224 */ /* 0x080fe400078e0215 */
[----:B------:R-:W-:-:S04]  /*2810*/  IMAD.WIDE.U32 R18, R30, R32, R18 ;  /* 0x000000201e127225 */ /* 0x000fc800078e0012 */
[----:B------:R-:W-:Y:S02]  /*2820*/  IMAD.IADD R19, R19, 0x1, R21 ;  /* 0x0000000113137824 */ /* 0x000fe400078e0215 */
[----:B--2---:R-:W-:-:S04]  /*2830*/  IMAD R21, R29, R40, RZ ;  /* 0x000000281d157224 */ /* 0x004fc800078e02ff */
[-C--:B------:R-:W-:Y:S02]  /*2840*/  IMAD R21, R41, R28.reuse, R21 ;  /* 0x0000001c29157224 */ /* 0x080fe400078e0215 */
[----:B------:R-:W-:-:S04]  /*2850*/  IMAD.WIDE.U32 R28, R40, R28, R18 ;  /* 0x0000001c281c7225 */ /* 0x000fc800078e0012 */
        /* <DEDUP_REMOVED lines=8> */
[----:B------:R-:W-:Y:S01]  /*28e0*/  IMAD.IADD R45, R45, 0x1, R19 ;  /* 0x000000012d2d7824 */ /* 0x000fe200078e0213 */
[----:B------:R-:W-:Y:S06]  /*28f0*/  @P0 BRA `(.L_x_912) ;  /* 0xfffffff800e00947 */ /* 0x000fec000383ffff */
[----:B------:R-:W-:Y:S05]  /*2900*/  BSYNC.RECONVERGENT B0 ;  /* 0x0000000000007941 */ /* 0x000fea0003800200 */
.L_x_911:
        /* <DEDUP_REMOVED lines=9> */
[-C--:B0-----:R-:W-:Y:S01]  /*29a0*/  IMAD R0, R5, R12.reuse, RZ ;  /* 0x0000000c05007224 */ /* 0x081fe200078e02ff */
[----:B------:R-:W-:Y:S01]  /*29b0*/  SHF.L.U32 R21, R12, 0x3, RZ ;  /* 0x000000030c157819 */ /* 0x000fe200000006ff */
[----:B------:R-:W-:Y:S02]  /*29c0*/  IMAD.MOV.U32 R10, RZ, RZ, R8 ;  /* 0x000000ffff0a7224 */ /* 0x000fe400078e0008 */
[C---:B------:R-:W-:Y:S02]  /*29d0*/  IMAD R7, R3.reuse, R13, R0 ;  /* 0x0000000d03077224 */ /* 0x040fe400078e0200 */
[----:B------:R-:W-:-:S04]  /*29e0*/  IMAD.WIDE.U32 R14, R3, R12, R10 ;  /* 0x0000000c030e7225 */ /* 0x000fc800078e000a */
[----:B------:R-:W-:Y:S01]  /*29f0*/  IMAD.IADD R7, R15, 0x1, R7 ;  /* 0x000000010f077824 */ /* 0x000fe200078e0207 */
[----:B-1----:R-:W-:-:S04]  /*2a00*/  LEA R24, P0, R14, UR4, 0x3 ;  /* 0x000000040e187c11 */ /* 0x002fc8000f8018ff */
[----:B------:R-:W-:Y:S02]  /*2a10*/  LEA.HI.X R25, R14, UR5, R7, 0x3, P0 ;  /* 0x000000050e197c11 */ /* 0x000fe400080f1c07 */
[----:B------:R-:W-:Y:S02]  /*2a20*/  SHF.L.U64.HI R7, R12, 0x3, R13 ;  /* 0x000000030c077819 */ /* 0x000fe4000001020d */
[----:B------:R-:W-:Y:S01]  /*2a30*/  IADD3 R30, P0, PT, R21, R24, RZ ;  /* 0x00000018151e7210 */ /* 0x000fe20007f1e0ff */
[----:B------:R0:W2:Y:S04]  /*2a40*/  LDG.E.64 R22, desc[UR36][R24.64] ;  /* 0x0000002418167981 */ /* 0x0000a8000c1e1b00 */
[----:B------:R-:W-:Y:S01]  /*2a50*/  IMAD.X R31, R7, 0x1, R25, P0 ;  /* 0x00000001071f7824 */ /* 0x000fe200000e0619 */
[----:B------:R-:W-:-:S04]  /*2a60*/  IADD3 R32, P0, PT, R30, R21, RZ ;  /* 0x000000151e207210 */ /* 0x000fc80007f1e0ff */
[----:B------:R1:W3:Y:S01]  /*2a70*/  LDG.E.64 R18, desc[UR36][R30.64] ;  /* 0x000000241e127981 */ /* 0x0002e2000c1e1b00 */
[----:B------:R-:W-:Y:S01]  /*2a80*/  IMAD.X R33, R31, 0x1, R7, P0 ;  /* 0x000000011f217824 */ /* 0x000fe200000e0607 */
[----:B------:R-:W-:-:S04]  /*2a90*/  IADD3 R20, P0, PT, R32, R21, RZ ;  /* 0x0000001520147210 */ /* 0x000fc80007f1e0ff */
[----:B------:R-:W4:Y:S01]  /*2aa0*/  LDG.E.64 R14, desc[UR36][R32.64] ;  /* 0x00000024200e7981 */ /* 0x000f22000c1e1b00 */
[----:B------:R-:W-:-:S06]  /*2ab0*/  IADD3.X R21, PT, PT, R33, R7, RZ, P0, !PT ;  /* 0x0000000721157210 */ /* 0x000fcc00007fe4ff */
[----:B------:R-:W5:Y:S01]  /*2ac0*/  LDG.E.64 R20, desc[UR36][R20.64] ;  /* 0x0000002414147981 */ /* 0x000f62000c1e1b00 */
[C---:B------:R-:W-:Y:S01]  /*2ad0*/  IMAD.SHL.U32 R0, R3.reuse, 0x8, RZ ;  /* 0x0000000803007824 */ /* 0x040fe200078e00ff */
[----:B------:R-:W-:-:S03]  /*2ae0*/  IADD3 R3, P0, PT, R3, 0x4, RZ ;  /* 0x0000000403037810 */ /* 0x000fc60007f1e0ff */
[----:B------:R-:W2:Y:S02]  /*2af0*/  LDC.64 R26, c[0x0][R0+0x5a8] ;  /* 0x00016a00001a7b82 */ /* 0x000ea40000000a00 */
[----:B------:R-:W-:-:S06]  /*2b00*/  IMAD.X R5, RZ, RZ, R5, P0 ;  /* 0x000000ffff057224 */ /* 0x000fcc00000e0605 */
[----:B------:R-:W3:Y:S08]  /*2b10*/  LDC.64 R28, c[0x0][R0+0x5b0] ;  /* 0x00016c00001c7b82 */ /* 0x000ef00000000a00 */
[----:B0-----:R-:W4:Y:S01]  /*2b20*/  LDC.64 R24, c[0x0][R0+0x5b8] ;  /* 0x00016e0000187b82 */ /* 0x001f220000000a00 */
[----:B--2---:R-:W-:Y:S02]  /*2b30*/  IMAD R7, R23, R26, RZ ;  /* 0x0000001a17077224 */ /* 0x004fe400078e02ff */
[----:B-1----:R-:W-:-:S04]  /*2b40*/  IMAD.WIDE.U32 R30, R26, R22, R44 ;  /* 0x000000161a1e7225 */ /* 0x002fc800078e002c */
[----:B------:R-:W-:Y:S02]  /*2b50*/  IMAD R7, R27, R22, R7 ;  /* 0x000000161b077224 */ /* 0x000fe400078e0207 */
[----:B------:R-:W5:Y:S02]  /*2b60*/  LDC.64 R22, c[0x0][R0+0x5c0] ;  /* 0x0001700000167b82 */ /* 0x000f640000000a00 */
        /* <DEDUP_REMOVED lines=12> */
[----:B------:R-:W-:-:S07]  /*2c30*/  IADD3 R45, PT, PT, R45, R19, RZ ;  /* 0x000000132d2d7210 */ /* 0x000fce0007ffe0ff */
.L_x_913:
        /* <DEDUP_REMOVED lines=9> */
[----:B------:R-:W-:Y:S02]  /*2cd0*/  IMAD.MOV.U32 R6, RZ, RZ, R8 ;  /* 0x000000ffff067224 */ /* 0x000fe400078e0008 */
[----:B------:R-:W-:Y:S02]  /*2ce0*/  IMAD.MOV.U32 R7, RZ, RZ, R11 ;  /* 0x000000ffff077224 */ /* 0x000fe400078e000b */
[C---:B------:R-:W-:Y:S02]  /*2cf0*/  IMAD R15, R3.reuse, R13, R0 ;  /* 0x0000000d030f7224 */ /* 0x040fe400078e0200 */
[----:B------:R-:W-:-:S05]  /*2d00*/  IMAD.WIDE.U32 R6, R3, R12, R6 ;  /* 0x0000000c03067225 */ /* 0x000fca00078e0006 */
[----:B------:R-:W-:Y:S02]  /*2d10*/  IADD3 R15, PT, PT, R7, R15, RZ ;  /* 0x0000000f070f7210 */ /* 0x000fe40007ffe0ff */
[----:B-1----:R-:W-:-:S04]  /*2d20*/  LEA R18, P1, R6, UR4, 0x3 ;  /* 0x0000000406127c11 */ /* 0x002fc8000f8218ff */
[----:B------:R-:W-:Y:S02]  /*2d30*/  LEA.HI.X R19, R6, UR5, R15, 0x3, P1 ;  /* 0x0000000506137c11 */ /* 0x000fe400088f1c0f */
[----:B------:R-:W-:-:S03]  /*2d40*/  LEA R6, P1, R12, R18, 0x3 ;  /* 0x000000120c067211 */ /* 0x000fc600078218ff */
[----:B------:R-:W2:Y:S01]  /*2d50*/  LDG.E.64 R20, desc[UR36][R18.64] ;  /* 0x0000002412147981 */ /* 0x000ea2000c1e1b00 */
[----:B------:R-:W-:-:S06]  /*2d60*/  LEA.HI.X R7, R12, R19, R13, 0x3, P1 ;  /* 0x000000130c077211 */ /* 0x000fcc00008f1c0d */
[----:B------:R-:W3:Y:S01]  /*2d70*/  LDG.E.64 R6, desc[UR36][R6.64] ;  /* 0x0000002406067981 */ /* 0x000ee2000c1e1b00 */
[C---:B------:R-:W-:Y:S01]  /*2d80*/  IMAD.SHL.U32 R0, R3.reuse, 0x8, RZ ;  /* 0x0000000803007824 */ /* 0x040fe200078e00ff */
[----:B------:R-:W-:-:S03]  /*2d90*/  IADD3 R3, P1, PT, R3, 0x2, RZ ;  /* 0x0000000203037810 */ /* 0x000fc60007f3e0ff */
[----:B------:R-:W2:Y:S01]  /*2da0*/  LDC.64 R14, c[0x0][R0+0x5a8] ;  /* 0x00016a00000e7b82 */ /* 0x000ea20000000a00 */
[----:B------:R-:W-:-:S07]  /*2db0*/  IADD3.X R5, PT, PT, RZ, R5, RZ, P1, !PT ;  /* 0x00000005ff057210 */ /* 0x000fce0000ffe4ff */
[----:B------:R-:W3:Y:S01]  /*2dc0*/  LDC.64 R22, c[0x0][R0+0x5b0] ;  /* 0x00016c0000167b82 */ /* 0x000ee20000000a00 */
        /* <DEDUP_REMOVED lines=8> */
.L_x_914:
[----:B------:R-:W-:Y:S05]  /*2e50*/  @P0 BRA `(.L_x_910) ;  /* 0x0000000000400947 */ /* 0x000fea0003800000 */
[----:B------:R-:W1:Y:S01]  /*2e60*/  LDCU.64 UR4, c[0x0][0x590] ;  /* 0x0000b200ff0477ac */ /* 0x000e620008000a00 */
[-C--:B0-----:R-:W-:Y:S01]  /*2e70*/  IMAD R0, R5, R12.reuse, RZ ;  /* 0x0000000c05007224 */ /* 0x081fe200078e02ff */
[----:B------:R-:W-:Y:S01]  /*2e80*/  MOV R5, R11 ;  /* 0x0000000b00057202 */ /* 0x000fe20000000f00 */
[----:B------:R-:W-:Y:S02]  /*2e90*/  IMAD.MOV.U32 R4, RZ, RZ, R8 ;  /* 0x000000ffff047224 */ /* 0x000fe400078e0008 */
[C---:B------:R-:W-:Y:S02]  /*2ea0*/  IMAD R13, R3.reuse, R13, R0 ;  /* 0x0000000d030d7224 */ /* 0x040fe400078e0200 */
[----:B------:R-:W-:-:S04]  /*2eb0*/  IMAD.WIDE.U32 R4, R3, R12, R4 ;  /* 0x0000000c03047225 */ /* 0x000fc800078e0004 */
[----:B------:R-:W-:Y:S01]  /*2ec0*/  IMAD.IADD R5, R5, 0x1, R13 ;  /* 0x0000000105057824 */ /* 0x000fe200078e020d */
[----:B-1----:R-:W-:-:S04]  /*2ed0*/  LEA R6, P0, R4, UR4, 0x3 ;  /* 0x0000000404067c11 */ /* 0x002fc8000f8018ff */
[----:B------:R-:W-:-:S06]  /*2ee0*/  LEA.HI.X R7, R4, UR5, R5, 0x3, P0 ;  /* 0x0000000504077c11 */ /* 0x000fcc00080f1c05 */
[----:B------:R-:W2:Y:S01]  /*2ef0*/  LDG.E.64 R6, desc[UR36][R6.64] ;  /* 0x0000002406067981 */ /* 0x000ea2000c1e1b00 */
[----:B------:R-:W-:-:S06]  /*2f00*/  IMAD.SHL.U32 R4, R3, 0x8, RZ ;  /* 0x0000000803047824 */ /* 0x000fcc00078e00ff */
[----:B------:R-:W2:Y:S02]  /*2f10*/  LDC.64 R4, c[0x0][R4+0x5a8] ;  /* 0x00016a0004047b82 */ /* 0x000ea40000000a00 */
[----:B--2---:R-:W-:Y:S02]  /*2f20*/  IMAD R3, R7, R4, RZ ;  /* 0x0000000407037224 */ /* 0x004fe400078e02ff */
[----:B------:R-:W-:-:S04]  /*2f30*/  IMAD.WIDE.U32 R44, R4, R6, R44 ;  /* 0x00000006042c7225 */ /* 0x000fc800078e002c */
[----:B------:R-:W-:-:S05]  /*2f40*/  IMAD R3, R5, R6, R3 ;  /* 0x0000000605037224 */ /* 0x000fca00078e0203 */
[----:B------:R-:W-:-:S07]  /*2f50*/  IADD3 R45, PT, PT, R45, R3, RZ ;  /* 0x000000032d2d7210 */ /* 0x000fce0007ffe0ff */
.L_x_910:
        /* <DEDUP_REMOVED lines=16> */
.L_x_918:
[----:B------:R1:W-:Y:S01]  /*3060*/  STG.E.U8 desc[UR36][R2.64], R44 ;  /* 0x0000002c02007986 */ /* 0x0003e2000c101124 */
[----:B------:R-:W-:Y:S05]  /*3070*/  BRA `(.L_x_920) ;  /* 0x0000000c00387947 */ /* 0x000fea0003800000 */
.L_x_917:
        /* <DEDUP_REMOVED lines=8> */
.L_x_922:
[----:B------:R1:W-:Y:S01]  /*3100*/  STG.E desc[UR36][R2.64], R44 ;  /* 0x0000002c02007986 */ /* 0x0003e2000c101924 */
[----:B------:R-:W-:Y:S05]  /*3110*/  BRA `(.L_x_920) ;  /* 0x0000000c00107947 */ /* 0x000fea0003800000 */
.L_x_921:
[----:B------:R1:W-:Y:S01]  /*3120*/  STG.E.U16 desc[UR36][R2.64], R44 ;  /* 0x0000002c02007986 */ /* 0x0003e2000c101524 */
[----:B------:R-:W-:Y:S05]  /*3130*/  BRA `(.L_x_920) ;  /* 0x0000000c00087947 */ /* 0x000fea0003800000 */
.L_x_916:
        /* <DEDUP_REMOVED lines=9> */
.L_x_924:
[----:B------:R-:W1:Y:S02]  /*31d0*/  I2F.S64 R0, R44 ;  /* 0x0000002c00007312 */ /* 0x000e640000301400 */
[----:B-1----:R-:W-:-:S05]  /*31e0*/  F2FP.F16.F32.PACK_AB R0, RZ, R0 ;  /* 0x00000000ff00723e */ /* 0x002fca00000000ff */
[----:B------:R1:W-:Y:S01]  /*31f0*/  STG.E.U16 desc[UR36][R2.64], R0 ;  /* 0x0000000002007986 */ /* 0x0003e2000c101524 */
[----:B------:R-:W-:Y:S05]  /*3200*/  BRA `(.L_x_920) ;  /* 0x0000000800d47947 */ /* 0x000fea0003800000 */
.L_x_923:
        /* <DEDUP_REMOVED lines=10> */
.L_x_926:
[----:B------:R-:W1:Y:S02]  /*32b0*/  I2F.S64 R44, R44 ;  /* 0x0000002c002c7312 */ /* 0x000e640000301400 */
[----:B-1----:R-:W-:-:S04]  /*32c0*/  F2FP.F16.F32.PACK_AB R5, RZ, R44 ;  /* 0x0000002cff05723e */ /* 0x002fc800000000ff */
[----:B------:R-:W-:-:S05]  /*32d0*/  PRMT R5, R5, 0x5410, RZ ;  /* 0x0000541005057816 */ /* 0x000fca00000000ff */
[----:B------:R1:W-:Y:S01]  /*32e0*/  STG.E desc[UR36][R2.64], R5 ;  /* 0x0000000502007986 */ /* 0x0003e2000c101924 */
[----:B------:R-:W-:Y:S05]  /*32f0*/  BRA `(.L_x_920) ;  /* 0x0000000800987947 */ /* 0x000fea0003800000 */
.L_x_925:
[----:B------:R-:W1:Y:S02]  /*3300*/  I2F.F64.S64 R4, R44 ;  /* 0x0000002c00047312 */ /* 0x000e640000301c00 */
[----:B-1----:R1:W-:Y:S01]  /*3310*/  STG.E.64 desc[UR36][R2.64], R4 ;  /* 0x0000000402007986 */ /* 0x0023e2000c101b24 */
[----:B------:R-:W-:Y:S05]  /*3320*/  BRA `(.L_x_920) ;  /* 0x00000008008c7947 */ /* 0x000fea0003800000 */
.L_x_915:
        /* <DEDUP_REMOVED lines=13> */
.L_x_929:
[----:B------:R-:W-:Y:S01]  /*3400*/  CS2R R46, SRZ ;  /* 0x00000000002e7805 */ /* 0x000fe2000001ff00 */
[----:B------:R-:W1:Y:S04]  /*3410*/  I2F.F64.S64 R44, R44 ;  /* 0x0000002c002c7312 */ /* 0x000e680000301c00 */
[----:B-1----:R1:W-:Y:S01]  /*3420*/  STG.E.128 desc[UR36][R2.64], R44 ;  /* 0x0000002c02007986 */ /* 0x0023e2000c101d24 */
[----:B------:R-:W-:Y:S05]  /*3430*/  BRA `(.L_x_920) ;  /* 0x0000000800487947 */ /* 0x000fea0003800000 */
.L_x_928:
        /* <DEDUP_REMOVED lines=9> */
[----:B------:R-:W-:Y:S01]  /*34d0*/  HFMA2 R0, -RZ, RZ, 0, 7.569789886474609375e-06 ;  /* 0x0000007fff007431 */ /* 0x000fe200000001ff */
        /* <DEDUP_REMOVED lines=9> */
.L_x_933:
[----:B------:R-:W-:Y:S05]  /*3570*/  BSYNC.RECONVERGENT B0 ;  /* 0x0000000000007941 */ /* 0x000fea0003800200 */
.L_x_932:
[----:B------:R-:W-:-:S05]  /*3580*/  LOP3.LUT R5, R0, 0x80, R5, 0xf8, !PT ;  /* 0x0000008000057812 */ /* 0x000fca00078ef805 */
[----:B------:R1:W-:Y:S01]  /*3590*/  STG.E.U8 desc[UR36][R2.64], R5 ;  /* 0x0000000502007986 */ /* 0x0003e2000c101124 */
[----:B------:R-:W-:Y:S05]  /*35a0*/  BRA `(.L_x_920) ;  /* 0x0000000400ec7947 */ /* 0x000fea0003800000 */
.L_x_931:
        /* <DEDUP_REMOVED lines=15> */
.L_x_935:
[----:B------:R-:W-:Y:S05]  /*36a0*/  BSYNC.RECONVERGENT B0 ;  /* 0x0000000000007941 */ /* 0x000fea0003800200 */
.L_x_934:
[----:B------:R-:W-:-:S05]  /*36b0*/  LOP3.LUT R5, R0, 0x80, R5, 0xf8, !PT ;  /* 0x0000008000057812 */ /* 0x000fca00078ef805 */
[----:B------:R1:W-:Y:S01]  /*36c0*/  STG.E.U8 desc[UR36][R2.64], R5 ;  /* 0x0000000502007986 */ /* 0x0003e2000c101124 */
[----:B------:R-:W-:Y:S05]  /*36d0*/  BRA `(.L_x_920) ;  /* 0x0000000400a07947 */ /* 0x000fea0003800000 */
.L_x_930:
[----:B------:R-:W1:Y:S02]  /*36e0*/  I2F.S64 R0, R44 ;  /* 0x0000002c00007312 */ /* 0x000e640000301400 */
[----:B-1----:R-:W-:-:S05]  /*36f0*/  F2FP.BF16.F32.PACK_AB R0, RZ, R0 ;  /* 0x00000000ff00723e */ /* 0x002fca00000010ff */
[----:B------:R1:W-:Y:S01]  /*3700*/  STG.E.U16 desc[UR36][R2.64], R0 ;  /* 0x0000000002007986 */ /* 0x0003e2000c101524 */
[----:B------:R-:W-:Y:S05]  /*3710*/  BRA `(.L_x_920) ;  /* 0x0000000400907947 */ /* 0x000fea0003800000 */
.L_x_927:
        /* <DEDUP_REMOVED lines=10> */
.L_x_938:
        /* <DEDUP_REMOVED lines=13> */
.L_x_941:
[----:B------:R-:W-:-:S04]  /*3890*/  SHF.R.U32.HI R0, RZ, 0x14, R5 ;  /* 0x00000014ff007819 */ /* 0x000fc80000011605 */
[----:B------:R-:W-:-:S04]  /*38a0*/  LOP3.LUT R0, R0, 0x1, RZ, 0xc0, !PT ;  /* 0x0000000100007812 */ /* 0x000fc800078ec0ff */
[----:B------:R-:W-:-:S04]  /*38b0*/  IADD3 R0, PT, PT, R5, 0x487ffff, R0 ;  /* 0x0487ffff05007810 */ /* 0x000fc80007ffe000 */
[----:B------:R-:W-:-:S04]  /*38c0*/  SHF.R.U32.HI R0, RZ, 0x14, R0 ;  /* 0x00000014ff007819 */ /* 0x000fc80000011600 */
[----:B------:R-:W-:-:S07]  /*38d0*/  LOP3.LUT R4, R0, 0xff, RZ, 0xc0, !PT ;  /* 0x000000ff00047812 */ /* 0x000fce00078ec0ff */
.L_x_942:
[----:B------:R-:W-:-:S04]  /*38e0*/  SHF.R.U32.HI R5, RZ, 0x18, R5 ;  /* 0x00000018ff057819 */ /* 0x000fc80000011605 */
[----:B------:R-:W-:-:S04]  /*38f0*/  LOP3.LUT R4, R4, 0x80, R5, 0xf8, !PT ;  /* 0x0000008004047812 */ /* 0x000fc800078ef805 */
[----:B------:R-:W-:-:S07]  /*3900*/  PRMT R0, R4, 0x7610, R0 ;  /* 0x0000761004007816 */ /* 0x000fce0000000000 */
.L_x_940:
[----:B------:R-:W-:Y:S05]  /*3910*/  BSYNC.RECONVERGENT B0 ;  /* 0x0000000000007941 */ /* 0x000fea0003800200 */
.L_x_939:
[----:B------:R2:W-:Y:S01]  /*3920*/  STG.E.U8 desc[UR36][R2.64], R0 ;  /* 0x0000000002007986 */ /* 0x0005e2000c101124 */
[----:B------:R-:W-:Y:S05]  /*3930*/  BRA `(.L_x_920) ;  /* 0x0000000400087947 */ /* 0x000fea0003800000 */
.L_x_937:
        /* <DEDUP_REMOVED lines=13> */
.L_x_945:
[----:B------:R-:W-:-:S04]  /*3a10*/  SHF.R.U32.HI R0, RZ, 0x15, R5 ;  /* 0x00000015ff007819 */ /* 0x000fc80000011605 */
[----:B------:R-:W-:-:S04]  /*3a20*/  LOP3.LUT R0, R0, 0x1, RZ, 0xc0, !PT ;  /* 0x0000000100007812 */ /* 0x000fc800078ec0ff */
[----:B------:R-:W-:-:S04]  /*3a30*/  IADD3 R0, PT, PT, R5, 0x88fffff, R0 ;  /* 0x088fffff05007810 */ /* 0x000fc80007ffe000 */
[----:B------:R-:W-:-:S04]  /*3a40*/  SHF.R.U32.HI R0, RZ, 0x15, R0 ;  /* 0x00000015ff007819 */ /* 0x000fc80000011600 */
[----:B------:R-:W-:-:S07]  /*3a50*/  LOP3.LUT R4, R0, 0xff, RZ, 0xc0, !PT ;  /* 0x000000ff00047812 */ /* 0x000fce00078ec0ff */
.L_x_946:
[----:B------:R-:W-:-:S04]  /*3a60*/  SHF.R.U32.HI R5, RZ, 0x18, R5 ;  /* 0x00000018ff057819 */ /* 0x000fc80000011605 */
[----:B------:R-:W-:-:S04]  /*3a70*/  LOP3.LUT R4, R4, 0x80, R5, 0xf8, !PT ;  /* 0x0000008004047812 */ /* 0x000fc800078ef805 */
[----:B------:R-:W-:-:S07]  /*3a80*/  PRMT R0, R4, 0x7610, R0 ;  /* 0x0000761004007816 */ /* 0x000fce0000000000 */
.L_x_944:
[----:B------:R-:W-:Y:S05]  /*3a90*/  BSYNC.RECONVERGENT B0 ;  /* 0x0000000000007941 */ /* 0x000fea0003800200 */
.L_x_943:
[----:B------:R3:W-:Y:S01]  /*3aa0*/  STG.E.U8 desc[UR36][R2.64], R0 ;  /* 0x0000000002007986 */ /* 0x0007e2000c101124 */
[----:B------:R-:W-:Y:S05]  /*3ab0*/  BRA `(.L_x_920) ;  /* 0x0000000000a87947 */ /* 0x000fea0003800000 */
.L_x_936:
[----:B------:R-:W-:-:S09]  /*3ac0*/  UISETP.NE.AND UP0, UPT, UR4, 0x1c, UPT ;  /* 0x0000001c0400788c */ /* 0x000fd2000bf05270 */
[----:B------:R-:W-:Y:S05]  /*3ad0*/  BRA.U !UP0, `(.L_x_947) ;  /* 0x00000001089c7547 */ /* 0x000fea000b800000 */
[----:B------:R-:W-:-:S09]  /*3ae0*/  UISETP.NE.AND UP0, UPT, UR4, 0x1d, UPT ;  /* 0x0000001d0400788c */ /* 0x000fd2000bf05270 */
[----:B------:R-:W-:Y:S05]  /*3af0*/  BRA.U !UP0, `(.L_x_948) ;  /* 0x00000001088c7547 */ /* 0x000fea000b800000 */
[----:B------:R-:W-:-:S09]  /*3b00*/  UISETP.NE.AND UP0, UPT, UR4, 0x2c, UPT ;  /* 0x0000002c0400788c */ /* 0x000fd2000bf05270 */
[----:B------:R-:W-:Y:S05]  /*3b10*/  BRA.U !UP0, `(.L_x_949) ;  /* 0x0000000108447547 */ /* 0x000fea000b800000 */
.L_x_919:
[----:B------:R-:W-:Y:S01]  /*3b20*/  MOV R0, 0x0 ;  /* 0x0000000000007802 */ /* 0x000fe20000000f00 */
[----:B------:R-:W1:Y:S01]  /*3b30*/  LDCU.64 UR6, c[0x4][0xf8] ;  /* 0x01001f00ff0677ac */ /* 0x000e620008000a00 */
[----:B0-----:R-:W-:Y:S02]  /*3b40*/  HFMA2 R13, -RZ, RZ, 0, 0 ;  /* 0x00000000ff0d7431 */ /* 0x001fe400000001ff */
[----:B------:R-:W-:Y:S01]  /*3b50*/  IMAD.MOV.U32 R8, RZ, RZ, 0x65 ;  /* 0x00000065ff087424 */ /* 0x000fe200078e00ff */
[----:B------:R0:W2:Y:S01]  /*3b60*/  LDC.64 R2, c[0x4][R0] ;  /* 0x0100000000027b82 */ /* 0x0000a20000000a00 */
[----:B------:R-:W3:Y:S01]  /*3b70*/  LDCU.64 UR8, c[0x4][0x100] ;  /* 0x01002000ff0877ac */ /* 0x000ee20008000a00 */
[----:B------:R-:W-:Y:S01]  /*3b80*/  IMAD.MOV.U32 R12, RZ, RZ, 0x1 ;  /* 0x00000001ff0c7424 */ /* 0x000fe200078e00ff */
[----:B------:R-:W4:Y:S01]  /*3b90*/  LDCU.64 UR4, c[0x4][0x10] ;  /* 0x01000200ff0477ac */ /* 0x000f220008000a00 */
[----:B-1----:R-:W-:Y:S02]  /*3ba0*/  IMAD.U32 R4, RZ, RZ, UR6 ;  /* 0x00000006ff047e24 */ /* 0x002fe4000f8e00ff */
[----:B------:R-:W-:Y:S01]  /*3bb0*/  IMAD.U32 R5, RZ, RZ, UR7 ;  /* 0x00000007ff057e24 */ /* 0x000fe2000f8e00ff */
[----:B---3--:R-:W-:Y:S01]  /*3bc0*/  MOV R6, UR8 ;  /* 0x0000000800067c02 */ /* 0x008fe20008000f00 */
[----:B------:R-:W-:-:S02]  /*3bd0*/  IMAD.U32 R7, RZ, RZ, UR9 ;  /* 0x00000009ff077e24 */ /* 0x000fc4000f8e00ff */
[----:B----4-:R-:W-:Y:S01]  /*3be0*/  IMAD.U32 R10, RZ, RZ, UR4 ;  /* 0x00000004ff0a7e24 */ /* 0x010fe2000f8e00ff */
[----:B0-----:R-:W-:-:S07]  /*3bf0*/  MOV R11, UR5 ;  /* 0x00000005000b7c02 */ /* 0x001fce0008000f00 */
[----:B------:R-:W-:-:S07]  /*3c00*/  LEPC R20, `(.L_x_950) ;  /* 0x000000001014794e */ /* 0x000fce0000000000 */
[----:B--2---:R-:W-:Y:S05]  /*3c10*/  CALL.ABS.NOINC R2 ;  /* 0x0000000002007343 */ /* 0x004fea0003c00000 */
.L_x_950:
[----:B------:R-:W-:Y:S05]  /*3c20*/  BRA `(.L_x_920) ;  /* 0x00000000004c7947 */ /* 0x000fea0003800000 */
.L_x_949:
        /* <DEDUP_REMOVED lines=16> */
.L_x_948:
[----:B------:R1:W-:Y:S01]  /*3d30*/  STG.E.64 desc[UR36][R2.64], R44 ;  /* 0x0000002c02007986 */ /* 0x0003e2000c101b24 */
[----:B------:R-:W-:Y:S05]  /*3d40*/  BRA `(.L_x_920) ;  /* 0x0000000000047947 */ /* 0x000fea0003800000 */
.L_x_947:
[----:B------:R4:W-:Y:S02]  /*3d50*/  STG.E desc[UR36][R2.64], R44 ;  /* 0x0000002c02007986 */ /* 0x0009e4000c101924 */
.L_x_920:
[----:B------:R-:W-:-:S07]  /*3d60*/  VIADD R17, R17, 0x80 ;  /* 0x0000008011117836 */ /* 0x000fce0000000000 */
.L_x_874:
[----:B------:R-:W-:Y:S05]  /*3d70*/  BSYNC.RECONVERGENT B6 ;  /* 0x0000000000067941 */ /* 0x000fea0003800200 */
.L_x_873:
[----:B------:R-:W5:Y:S01]  /*3d80*/  LDCU UR4, c[0x0][0x380] ;  /* 0x00007000ff0477ac */ /* 0x000f620008000800 */
[----:B------:R-:W-:Y:S01]  /*3d90*/  BSSY.RECONVERGENT B6, `(.L_x_951) ;  /* 0x00003c4000067945 */ /* 0x000fe20003800200 */
[----:B-----5:R-:W-:-:S13]  /*3da0*/  ISETP.GE.AND P0, PT, R17, UR4, PT ;  /* 0x0000000411007c0c */ /* 0x020fda000bf06270 */
[----:B------:R-:W-:Y:S05]  /*3db0*/  @P0 BRA `(.L_x_952) ;  /* 0x0000003c00040947 */ /* 0x000fea0003800000 */
[----:B------:R-:W5:Y:S01]  /*3dc0*/  LDCU UR4, c[0x0][0x388] ;  /* 0x00007100ff0477ac */ /* 0x000f620008000800 */
[----:B-123--:R-:W-:Y:S02]  /*3dd0*/  HFMA2 R0, -RZ, RZ, 0, 0 ;  /* 0x00000000ff007431 */ /* 0x00efe400000001ff */
[----:B----4-:R-:W-:Y:S01]  /*3de0*/  IMAD.MOV.U32 R2, RZ, RZ, RZ ;  /* 0x000000ffff027224 */ /* 0x010fe200078e00ff */
[----:B-----5:R-:W-:-:S09]  /*3df0*/  UISETP.NE.AND UP0, UPT, UR4, URZ, UPT ;  /* 0x000000ff0400728c */ /* 0x020fd2000bf05270 */
[----:B------:R-:W-:Y:S05]  /*3e00*/  BRA.U !UP0, `(.L_x_953) ;  /* 0x0000001108a87547 */ /* 0x000fea000b800000 */
[----:B------:R-:W1:Y:S01]  /*3e10*/  LDCU.64 UR4, c[0x0][0x390] ;  /* 0x00007200ff0477ac */ /* 0x000e620008000a00 */
[----:B------:R-:W-:Y:S01]  /*3e20*/  IMAD.MOV.U32 R16, RZ, RZ, RZ ;  /* 0x000000ffff107224 */ /* 0x000fe200078e00ff */
[----:B------:R-:W2:Y:S01]  /*3e30*/  LDCU UR6, c[0x0][0x38c] ;  /* 0x00007180ff0677ac */ /* 0x000ea20008000800 */
[----:B------:R-:W3:Y:S01]  /*3e40*/  LDCU.64 UR8, c[0x0][0x4b8] ;  /* 0x00009700ff0877ac */ /* 0x000ee20008000a00 */
[----:B------:R-:W-:Y:S01]  /*3e50*/  UISETP.NE.AND UP0, UPT, UR44, URZ, UPT ;  /* 0x000000ff2c00728c */ /* 0x000fe2000bf05270 */
[----:B-1----:R-:W-:-:S05]  /*3e60*/  IMAD.HI.U32 R4, R17, UR4, R16 ;  /* 0x0000000411047c27 */ /* 0x002fca000f8e0010 */
[----:B------:R-:W-:-:S04]  /*3e70*/  SHF.R.U32.HI R5, RZ, UR5, R4 ;  /* 0x00000005ff057c19 */ /* 0x000fc80008011604 */
[----:B------:R-:W-:-:S05]  /*3e80*/  IADD3 R0, PT, PT, -R5, RZ, RZ ;  /* 0x000000ff05007210 */ /* 0x000fca0007ffe1ff */
        /* <DEDUP_REMOVED lines=290> */
.L_x_953:
        /* <DEDUP_REMOVED lines=17> */
.L_x_957:
[----:B------:R1:W5:Y:S01]  /*51c0*/  LDG.E.U8 R4, desc[UR36][R6.64] ;  /* 0x0000002406047981 */ /* 0x000362000c1e1100 */
[----:B------:R-:W-:Y:S01]  /*51d0*/  IMAD.MOV.U32 R5, RZ, RZ, RZ ;  /* 0x000000ffff057224 */ /* 0x000fe200078e00ff */
[----:B------:R-:W-:Y:S06]  /*51e0*/  BRA `(.L_x_959) ;  /* 0x0000000c00447947 */ /* 0x000fec0003800000 */
.L_x_956:
        /* <DEDUP_REMOVED lines=8> */
.L_x_961:
[----:B------:R-:W2:Y:S02]  /*5270*/  LDG.E R4, desc[UR36][R6.64] ;  /* 0x0000002406047981 */ /* 0x000ea4000c1e1900 */
[----:B--2---:R-:W-:Y:S01]  /*5280*/  SHF.R.S32.HI R5, RZ, 0x1f, R4 ;  /* 0x0000001fff057819 */ /* 0x004fe20000011404 */
[----:B------:R-:W-:Y:S06]  /*5290*/  BRA `(.L_x_959) ;  /* 0x0000000c00187947 */ /* 0x000fec0003800000 */
.L_x_960:
[----:B------:R-:W2:Y:S02]  /*52a0*/  LDG.E.S16 R4, desc[UR36][R6.64] ;  /* 0x0000002406047981 */ /* 0x000ea4000c1e1700 */
[----:B--2---:R-:W-:Y:S01]  /*52b0*/  SHF.R.S32.HI R5, RZ, 0x1f, R4 ;  /* 0x0000001fff057819 */ /* 0x004fe20000011404 */
[----:B------:R-:W-:Y:S06]  /*52c0*/  BRA `(.L_x_959) ;  /* 0x0000000c000c7947 */ /* 0x000fec0003800000 */
.L_x_955:
        /* <DEDUP_REMOVED lines=9> */
.L_x_963:
[----:B------:R-:W2:Y:S02]  /*5360*/  LDG.E.U16 R6, desc[UR36][R6.64] ;  /* 0x0000002406067981 */ /* 0x000ea4000c1e1500 */
[----:B--2---:R-:W-:-:S06]  /*5370*/  HADD2.F32 R4, -RZ, R6.H0_H0 ;  /* 0x20000006ff047230 */ /* 0x004fcc0000004100 */
[----:B------:R-:W4:Y:S02]  /*5380*/  F2I.S64.TRUNC R4, R4 ;  /* 0x0000000400047311 */ /* 0x000f24000020d900 */
[----:B----4-:R-:W-:Y:S05]  /*5390*/  BRA `(.L_x_959) ;  /* 0x0000000800d87947 */ /* 0x010fea0003800000 */
.L_x_962:
        /* <DEDUP_REMOVED lines=9> */
.L_x_965:
[----:B------:R-:W2:Y:S02]  /*5430*/  LDG.E.U16 R6, desc[UR36][R6.64] ;  /* 0x0000002406067981 */ /* 0x000ea4000c1e1500 */
[----:B--2---:R-:W-:-:S06]  /*5440*/  HADD2.F32 R4, -RZ, R6.H0_H0 ;  /* 0x20000006ff047230 */ /* 0x004fcc0000004100 */
[----:B------:R-:W4:Y:S02]  /*5450*/  F2I.S64.TRUNC R4, R4 ;  /* 0x0000000400047311 */ /* 0x000f24000020d900 */
[----:B----4-:R-:W-:Y:S05]  /*5460*/  BRA `(.L_x_959) ;  /* 0x0000000800a47947 */ /* 0x010fea0003800000 */
.L_x_964:
[----:B------:R-:W2:Y:S02]  /*5470*/  LDG.E.64 R4, desc[UR36][R6.64] ;  /* 0x0000002406047981 */ /* 0x000ea4000c1e1b00 */
[----:B--2---:R-:W4:Y:S02]  /*5480*/  F2I.S64.F64.TRUNC R4, R4 ;  /* 0x0000000400047311 */ /* 0x004f24000030d900 */
[----:B----4-:R-:W-:Y:S05]  /*5490*/  BRA `(.L_x_959) ;  /* 0x0000000800987947 */ /* 0x010fea0003800000 */
.L_x_954:
        /* <DEDUP_REMOVED lines=13> */
.L_x_968:
[----:B------:R-:W2:Y:S02]  /*5570*/  LDG.E.64 R4, desc[UR36][R6.64] ;  /* 0x0000002406047981 */ /* 0x000ea4000c1e1b00 */
[----:B--2---:R-:W4:Y:S02]  /*5580*/  F2I.S64.F64.TRUNC R4, R4 ;  /* 0x0000000400047311 */ /* 0x004f24000030d900 */
[----:B----4-:R-:W-:Y:S05]  /*5590*/  BRA `(.L_x_959) ;  /* 0x0000000800587947 */ /* 0x010fea0003800000 */
.L_x_967:
        /* <DEDUP_REMOVED lines=26> */
.L_x_970:
        /* <DEDUP_REMOVED lines=12> */
[----:B------:R4:W1:Y:S02]  /*5800*/  F2I.S64.TRUNC R4, R0 ;  /* 0x0000000000047311 */ /* 0x000864000020d900 */
[----:B-1--4-:R-:W-:Y:S05]  /*5810*/  BRA `(.L_x_959) ;  /* 0x0000000400b87947 */ /* 0x012fea0003800000 */
.L_x_969:
[----:B------:R-:W2:Y:S02]  /*5820*/  LDG.E.U16 R4, desc[UR36][R6.64] ;  /* 0x0000002406047981 */ /* 0x000ea4000c1e1500 */
[----:B--2---:R-:W-:-:S06]  /*5830*/  IMAD.U32 R4, R4, 0x10000, RZ ;  /* 0x0001000004047824 */ /* 0x004fcc00078e00ff */
[----:B------:R-:W4:Y:S02]  /*5840*/  F2I.S64.TRUNC R4, R4 ;  /* 0x0000000400047311 */ /* 0x000f24000020d900 */
[----:B----4-:R-:W-:Y:S05]  /*5850*/  BRA `(.L_x_959) ;  /* 0x0000000400a87947 */ /* 0x010fea0003800000 */
.L_x_966:
        /* <DEDUP_REMOVED lines=11> */
.L_x_973:
        /* <DEDUP_REMOVED lines=21> */
.L_x_977:
[----:B------:R-:W-:Y:S05]  /*5a60*/  BSYNC.RECONVERGENT B1 ;  /* 0x0000000000017941 */ /* 0x000fea0003800200 */
.L_x_976:
[----:B------:R-:W-:Y:S01]  /*5a70*/  IMAD.SHL.U32 R0, R0, 0x100000, RZ ;  /* 0x0010000000007824 */ /* 0x000fe200078e00ff */
[----:B------:R-:W-:-:S04]  /*5a80*/  LEA R3, R3, 0x3b800000, 0x17 ;  /* 0x3b80000003037811 */ /* 0x000fc800078eb8ff */
[----:B------:R-:W-:-:S07]  /*5a90*/  LOP3.LUT R4, R3, R0, R7, 0xfe, !PT ;  /* 0x0000000003047212 */ /* 0x000fce00078efe07 */
.L_x_975:
[----:B------:R-:W-:Y:S05]  /*5aa0*/  BSYNC.RECONVERGENT B0 ;  /* 0x0000000000007941 */ /* 0x000fea0003800200 */
.L_x_974:
[----:B------:R-:W2:Y:S02]  /*5ab0*/  F2I.S64.TRUNC R4, R4 ;  /* 0x0000000400047311 */ /* 0x000ea4000020d900 */
[----:B--2---:R-:W-:Y:S05]  /*5ac0*/  BRA `(.L_x_959) ;  /* 0x00000004000c7947 */ /* 0x004fea0003800000 */
.L_x_972:
        /* <DEDUP_REMOVED lines=21> */
.L_x_981:
[----:B------:R-:W-:Y:S05]  /*5c20*/  BSYNC.RECONVERGENT B1 ;  /* 0x0000000000017941 */ /* 0x000fea0003800200 */
.L_x_980:
[----:B------:R-:W-:Y:S02]  /*5c30*/  SHF.L.U32 R0, R0, 0x15, RZ ;  /* 0x0000001500007819 */ /* 0x000fe400000006ff */
[----:B------:R-:W-:-:S04]  /*5c40*/  LEA R3, R3, 0x37800000, 0x17 ;  /* 0x3780000003037811 */ /* 0x000fc800078eb8ff */
[----:B------:R-:W-:-:S07]  /*5c50*/  LOP3.LUT R4, R3, R0, R7, 0xfe, !PT ;  /* 0x0000000003047212 */ /* 0x000fce00078efe07 */
.L_x_979:
[----:B------:R-:W-:Y:S05]  /*5c60*/  BSYNC.RECONVERGENT B0 ;  /* 0x0000000000007941 */ /* 0x000fea0003800200 */
.L_x_978:
[----:B------:R-:W2:Y:S02]  /*5c70*/  F2I.S64.TRUNC R4, R4 ;  /* 0x0000000400047311 */ /* 0x000ea4000020d900 */
[----:B--2---:R-:W-:Y:S05]  /*5c80*/  BRA `(.L_x_959) ;  /* 0x00000000009c7947 */ /* 0x004fea0003800000 */
.L_x_971:
        /* <DEDUP_REMOVED lines=14> */
.L_x_985:
[----:B------:R-:W-:Y:S05]  /*5d70*/  BSYNC.RECONVERGENT B0 ;  /* 0x0000000000007941 */ /* 0x000fea0003800200 */
.L_x_984:
[----:B------:R-:W3:Y:S02]  /*5d80*/  F2I.S64.TRUNC R4, R4 ;  /* 0x0000000400047311 */ /* 0x000ee4000020d900 */
[----:B---3--:R-:W-:Y:S05]  /*5d90*/  BRA `(.L_x_959) ;  /* 0x0000000000587947 */ /* 0x008fea0003800000 */
.L_x_958:
[----:B------:R-:W-:Y:S01]  /*5da0*/  MOV R0, 0x0 ;  /* 0x0000000000007802 */ /* 0x000fe20000000f00 */
[----:B------:R-:W1:Y:S01]  /*5db0*/  LDCU.64 UR4, c[0x4][0xf8] ;  /* 0x01001f00ff0477ac */ /* 0x000e620008000a00 */
[----:B------:R-:W-:Y:S02]  /*5dc0*/  HFMA2 R8, -RZ, RZ, 0, 4.64916229248046875e-06 ;  /* 0x0000004eff087431 */ /* 0x000fe400000001ff */
[----:B0-----:R-:W-:Y:S01]  /*5dd0*/  IMAD.MOV.U32 R12, RZ, RZ, 0x1 ;  /* 0x00000001ff0c7424 */ /* 0x001fe200078e00ff */
[----:B------:R0:W2:Y:S01]  /*5de0*/  LDC.64 R14, c[0x4][R0] ;  /* 0x01000000000e7b82 */ /* 0x0000a20000000a00 */
        /* <DEDUP_REMOVED lines=11> */
.L_x_986:
[----:B------:R-:W-:Y:S01]  /*5ea0*/  CS2R R4, SRZ ;  /* 0x0000000000047805 */ /* 0x000fe2000001ff00 */
[----:B------:R-:W-:Y:S06]  /*5eb0*/  BRA `(.L_x_959) ;  /* 0x0000000000107947 */ /* 0x000fec0003800000 */
.L_x_983:
[----:B------:R3:W5:Y:S01]  /*5ec0*/  LDG.E.64 R4, desc[UR36][R6.64] ;  /* 0x0000002406047981 */ /* 0x000762000c1e1b00 */
[----:B------:R-:W-:Y:S05]  /*5ed0*/  BRA `(.L_x_959) ;  /* 0x0000000000087947 */ /* 0x000fea0003800000 */
.L_x_982:
[----:B------:R2:W5:Y:S01]  /*5ee0*/  LDG.E R4, desc[UR36][R6.64] ;  /* 0x0000002406047981 */ /* 0x000562000c1e1900 */
[----:B------:R-:W-:-:S07]  /*5ef0*/  IMAD.MOV.U32 R5, RZ, RZ, RZ ;  /* 0x000000ffff057224 */ /* 0x000fce00078e00ff */
.L_x_959:
        /* <DEDUP_REMOVED lines=11> */
[----:B------:R-:W-:Y:S01]  /*5fb0*/  HFMA2 R5, -RZ, RZ, 0, 0 ;  /* 0x00000000ff057431 */ /* 0x000fe200000001ff */
[----:B------:R-:W-:Y:S01]  /*5fc0*/  IADD3 R11, PT, PT, R9, R3, RZ ;  /* 0x00000003090b7210 */ /* 0x000fe20007ffe0ff */
        /* <DEDUP_REMOVED lines=12> */
[----:B------:R-:W-:Y:S01]  /*6090*/  IMAD.IADD R48, R15, 0x1, R7 ;  /* 0x000000010f307824 */ /* 0x000fe200078e0207 */
[----:B------:R-:W-:Y:S01]  /*60a0*/  MOV R4, 0x260 ;  /* 0x0000026000047802 */ /* 0x000fe20000000f00 */
[----:B------:R-:W-:Y:S01]  /*60b0*/  IMAD.MOV.U32 R7, RZ, RZ, R5 ;  /* 0x000000ffff077224 */ /* 0x000fe200078e0005 */
[----:B------:R-:W-:-:S02]  /*60c0*/  MOV R16, R3 ;  /* 0x0000000300107202 */ /* 0x000fc40000000f00 */
[----:B-1----:R-:W-:-:S04]  /*60d0*/  LEA R0, P0, R8, UR4, 0x3 ;  /* 0x0000000408007c11 */ /* 0x002fc8000f8018ff */
[----:B------:R-:W-:-:S09]  /*60e0*/  LEA.HI.X R47, R8, UR5, R11, 0x3, P0 ;  /* 0x00000005082f7c11 */ /* 0x000fd200080f1c0b */
.L_x_989:
[----:B------:R-:W-:Y:S01]  /*60f0*/  MOV R22, R0 ;  /* 0x0000000000167202 */ /* 0x000fe20000000f00 */
[----:B------:R-:W-:Y:S01]  /*6100*/  IMAD.MOV.U32 R23, RZ, RZ, R47 ;  /* 0x000000ffff177224 */ /* 0x000fe200078e002f */
[----:B------:R-:W-:-:S04]  /*6110*/  IADD3 R26, P0, PT, R0, R14, RZ ;  /* 0x0000000e001a7210 */ /* 0x000fc80007f1e0ff */
[----:B------:R0:W2:Y:S01]  /*6120*/  LDG.E.64 R42, desc[UR36][R22.64] ;  /* 0x00000024162a7981 */ /* 0x0000a2000c1e1b00 */
[----:B------:R-:W-:-:S05]  /*6130*/  IADD3.X R27, PT, PT, R47, R48, RZ, P0, !PT ;  /* 0x000000302f1b7210 */ /* 0x000fca00007fe4ff */
[----:B------:R-:W3:Y:S01]  /*6140*/  LDG.E.64 R24, desc[UR36][R26.64] ;  /* 0x000000241a187981 */ /* 0x000ee2000c1e1b00 */
[----:B------:R-:W-:-:S05]  /*6150*/  IADD3 R30, P0, PT, R26, R14, RZ ;  /* 0x0000000e1a1e7210 */ /* 0x000fca0007f1e0ff */
[----:B------:R-:W-:-:S05]  /*6160*/  IMAD.X R31, R27, 0x1, R48, P0 ;  /* 0x000000011b1f7824 */ /* 0x000fca00000e0630 */
[----:B------:R-:W4:Y:S01]  /*6170*/  LDG.E.64 R18, desc[UR36][R30.64] ;  /* 0x000000241e127981 */ /* 0x000f22000c1e1b00 */
[----:B------:R-:W-:-:S04]  /*6180*/  IADD3 R34, P0, PT, R30, R14, RZ ;  /* 0x0000000e1e227210 */ /* 0x000fc80007f1e0ff */
[----:B------:R-:W-:Y:S02]  /*6190*/  IADD3.X R35, PT, PT, R31, R48, RZ, P0, !PT ;  /* 0x000000301f237210 */ /* 0x000fe400007fe4ff */
[----:B------:R-:W-:-:S03]  /*61a0*/  IADD3 R36, P0, PT, R34, R14, RZ ;  /* 0x0000000e22247210 */ /* 0x000fc60007f1e0ff */
[----:B------:R-:W5:Y:S02]  /*61b0*/  LDG.E.64 R20, desc[UR36][R34.64] ;  /* 0x0000002422147981 */ /* 0x000f64000c1e1b00 */
        /* <DEDUP_REMOVED lines=9> */
[----:B------:R-:W-:-:S06]  /*6250*/  IADD3.X R23, PT, PT, R53, R48, RZ, P0, !PT ;  /* 0x0000003035177210 */ /* 0x000fcc00007fe4ff */
        /* <DEDUP_REMOVED lines=16> */
[----:B------:R0:W2:Y:S01]  /*6360*/  LDC.64 R40, c[0x0][R4+0x370] ;  /* 0x0000dc0004287b82 */ /* 0x0000a20000000a00 */
[----:B------:R-:W-:Y:S02]  /*6370*/  IMAD.IADD R45, R45, 0x1, R43 ;  /* 0x000000012d2d7824 */ /* 0x000fe400078e022b */
[-C--:B------:R-:W-:Y:S02]  /*6380*/  IMAD R39, R39, R24.reuse, R25 ;  /* 0x0000001827277224 */ /* 0x080fe400078e0219 */
[----:B------:R-:W-:-:S04]  /*6390*/  IMAD.WIDE.U32 R24, R38, R24, R44 ;  /* 0x0000001826187225 */ /* 0x000fc800078e002c */
[----:B----4-:R-:W-:Y:S01]  /*63a0*/  IMAD R19, R19, R36, RZ ;  /* 0x0000002413137224 */ /* 0x010fe200078e02ff */
[----:B------:R-:W-:Y:S02]  /*63b0*/  IADD3 R25, PT, PT, R25, R39, RZ ;  /* 0x0000002719197210 */ /* 0x000fe40007ffe0ff */
[----:B------:R0:W3:Y:S01]  /*63c0*/  LDC.64 R38, c[0x0][R4+0x378] ;  /* 0x0000de0004267b82 */ /* 0x0000e20000000a00 */
[-C--:B------:R-:W-:Y:S02]  /*63d0*/  IMAD R37, R37, R18.reuse, R19 ;  /* 0x0000001225257224 */ /* 0x080fe400078e0213 */
[----:B------:R-:W-:-:S04]  /*63e0*/  IMAD.WIDE.U32 R18, R36, R18, R24 ;  /* 0x0000001224127225 */ /* 0x000fc800078e0018 */
[----:B------:R-:W-:Y:S01]  /*63f0*/  IMAD.IADD R19, R19, 0x1, R37 ;  /* 0x0000000113137824 */ /* 0x000fe200078e0225 */
[----:B------:R0:W4:Y:S01]  /*6400*/  LDC.64 R24, c[0x0][R4+0x380] ;  /* 0x0000e00004187b82 */ /* 0x0001220000000a00 */
        /* <DEDUP_REMOVED lines=11> */
[----:B------:R-:W-:-:S05]  /*64c0*/  IMAD.WIDE.U32 R28, R40, R28, R18 ;  /* 0x0000001c281c7225 */ /* 0x000fca00078e0012 */
[----:B------:R-:W-:Y:S01]  /*64d0*/  IADD3 R29, PT, PT, R29, R21, RZ ;  /* 0x000000151d1d7210 */ /* 0x000fe20007ffe0ff */
        /* <DEDUP_REMOVED lines=8> */
[----:B------:R-:W-:Y:S06]  /*6560*/  @P0 BRA `(.L_x_989) ;  /* 0xfffffff800e00947 */ /* 0x000fec000383ffff */
[----:B------:R-:W-:Y:S05]  /*6570*/  BSYNC.RECONVERGENT B0 ;  /* 0x0000000000007941 */ /* 0x000fea0003800200 */
.L_x_988:
        /* <DEDUP_REMOVED lines=10> */
[----:B------:R-:W-:Y:S02]  /*6620*/  IMAD.MOV.U32 R10, RZ, RZ, R8 ;  /* 0x000000ffff0a7224 */ /* 0x000fe400078e0008 */
[C---:B------:R-:W-:Y:S02]  /*6630*/  IMAD R7, R3.reuse, R13, R0 ;  /* 0x0000000d03077224 */ /* 0x040fe400078e0200 */
[----:B------:R-:W-:-:S05]  /*6640*/  IMAD.WIDE.U32 R14, R3, R12, R10 ;  /* 0x0000000c030e7225 */ /* 0x000fca00078e000a */
[----:B------:R-:W-:Y:S01]  /*6650*/  IADD3 R7, PT, PT, R15, R7, RZ ;  /* 0x000000070f077210 */ /* 0x000fe20007ffe0ff */
[----:B------:R-:W-:Y:S01]  /*6660*/  IMAD.SHL.U32 R15, R12, 0x8, RZ ;  /* 0x000000080c0f7824 */ /* 0x000fe200078e00ff */
[----:B-1----:R-:W-:-:S04]  /*6670*/  LEA R22, P0, R14, UR4, 0x3 ;  /* 0x000000040e167c11 */ /* 0x002fc8000f8018ff */
[----:B------:R-:W-:Y:S02]  /*6680*/  LEA.HI.X R23, R14, UR5, R7, 0x3, P0 ;  /* 0x000000050e177c11 */ /* 0x000fe400080f1c07 */
[----:B------:R-:W-:Y:S02]  /*6690*/  SHF.L.U64.HI R7, R12, 0x3, R13 ;  /* 0x000000030c077819 */ /* 0x000fe4000001020d */
[----:B------:R-:W-:Y:S01]  /*66a0*/  IADD3 R30, P0, PT, R22, R15, RZ ;  /* 0x0000000f161e7210 */ /* 0x000fe20007f1e0ff */
[----:B------:R0:W2:Y:S03]  /*66b0*/  LDG.E.64 R24, desc[UR36][R22.64] ;  /* 0x0000002416187981 */ /* 0x0000a6000c1e1b00 */
[----:B------:R-:W-:Y:S02]  /*66c0*/  IADD3.X R31, PT, PT, R23, R7, RZ, P0, !PT ;  /* 0x00000007171f7210 */ /* 0x000fe400007fe4ff */
[----:B------:R-:W-:-:S03]  /*66d0*/  IADD3 R32, P0, PT, R30, R15, RZ ;  /* 0x0000000f1e207210 */ /* 0x000fc60007f1e0ff */
[----:B------:R1:W3:Y:S02]  /*66e0*/  LDG.E.64 R20, desc[UR36][R30.64] ;  /* 0x000000241e147981 */ /* 0x0002e4000c1e1b00 */
        /* <DEDUP_REMOVED lines=14> */
[----:B------:R-:W5:Y:S03]  /*67d0*/  LDC.64 R24, c[0x0][R0+0x5c0] ;  /* 0x0001700000187b82 */ /* 0x000f660000000a00 */
[----:B------:R-:W-:Y:S01]  /*67e0*/  IADD3 R31, PT, PT, R31, R7, RZ ;  /* 0x000000071f1f7210 */ /* 0x000fe20007ffe0ff */
[----:B---3--:R-:W-:-:S04]  /*67f0*/  IMAD R7, R21, R28, RZ ;  /* 0x0000001c15077224 */ /* 0x008fc800078e02ff */
[-C--:B------:R-:W-:Y:S02]  /*6800*/  IMAD R7, R29, R20.reuse, R7 ;  /* 0x000000141d077224 */ /* 0x080fe400078e0207 */
[----:B------:R-:W-:-:S04]  /*6810*/  IMAD.WIDE.U32 R20, R28, R20, R30 ;  /* 0x000000141c147225 */ /* 0x000fc800078e001e */
[----:B------:R-:W-:Y:S02]  /*6820*/  IMAD.IADD R21, R21, 0x1, R7 ;  /* 0x0000000115157824 */ /* 0x000fe400078e0207 */
[----:B----4-:R-:W-:-:S04]  /*6830*/  IMAD R7, R19, R22, RZ ;  /* 0x0000001613077224 */ /* 0x010fc800078e02ff */
[-C--:B------:R-:W-:Y:S02]  /*6840*/  IMAD R7, R23, R18.reuse, R7 ;  /* 0x0000001217077224 */ /* 0x080fe400078e0207 */
[----:B------:R-:W-:-:S04]  /*6850*/  IMAD.WIDE.U32 R18, R22, R18, R20 ;  /* 0x0000001216127225 */ /* 0x000fc800078e0014 */
[----:B-----5:R-:W-:Y:S01]  /*6860*/  IMAD R15, R15, R24, RZ ;  /* 0x000000180f0f7224 */ /* 0x020fe200078e02ff */
[----:B------:R-:W-:-:S03]  /*6870*/  IADD3 R19, PT, PT, R19, R7, RZ ;  /* 0x0000000713137210 */ /* 0x000fc60007ffe0ff */
[-C--:B------:R-:W-:Y:S02]  /*6880*/  IMAD R15, R25, R14.reuse, R15 ;  /* 0x0000000e190f7224 */ /* 0x080fe400078e020f */
[----:B------:R-:W-:-:S05]  /*6890*/  IMAD.WIDE.U32 R44, R24, R14, R18 ;  /* 0x0000000e182c7225 */ /* 0x000fca00078e0012 */
[----:B------:R-:W-:-:S07]  /*68a0*/  IADD3 R45, PT, PT, R45, R15, RZ ;  /* 0x0000000f2d2d7210 */ /* 0x000fce0007ffe0ff */
.L_x_990:
        /* <DEDUP_REMOVED lines=9> */
[-C--:B0-----:R-:W-:Y:S02]  /*6940*/  IMAD R0, R5, R12.reuse, RZ ;  /* 0x0000000c05007224 */ /* 0x081fe400078e02ff */
[----:B------:R-:W-:Y:S02]  /*6950*/  IMAD.MOV.U32 R6, RZ, RZ, R8 ;  /* 0x000000ffff067224 */ /* 0x000fe400078e0008 */
[C---:B------:R-:W-:Y:S02]  /*6960*/  IMAD R15, R3.reuse, R13, R0 ;  /* 0x0000000d030f7224 */ /* 0x040fe400078e0200 */
[----:B------:R-:W-:-:S04]  /*6970*/  IMAD.WIDE.U32 R6, R3, R12, R6 ;  /* 0x0000000c03067225 */ /* 0x000fc800078e0006 */
[----:B------:R-:W-:Y:S01]  /*6980*/  IMAD.IADD R15, R7, 0x1, R15 ;  /* 0x00000001070f7824 */ /* 0x000fe200078e020f */
[----:B-1----:R-:W-:-:S04]  /*6990*/  LEA R18, P1, R6, UR4, 0x3 ;  /* 0x0000000406127c11 */ /* 0x002fc8000f8218ff */
[----:B------:R-:W-:Y:S02]  /*69a0*/  LEA.HI.X R19, R6, UR5, R15, 0x3, P1 ;  /* 0x0000000506137c11 */ /* 0x000fe400088f1c0f */
[----:B------:R-:W-:-:S03]  /*69b0*/  LEA R6, P1, R12, R18, 0x3 ;  /* 0x000000120c067211 */ /* 0x000fc600078218ff */
[----:B------:R-:W2:Y:S01]  /*69c0*/  LDG.E.64 R20, desc[UR36][R18.64] ;  /* 0x0000002412147981 */ /* 0x000ea2000c1e1b00 */
[----:B------:R-:W-:-:S06]  /*69d0*/  LEA.HI.X R7, R12, R19, R13, 0x3, P1 ;  /* 0x000000130c077211 */ /* 0x000fcc00008f1c0d */
[----:B------:R-:W3:Y:S01]  /*69e0*/  LDG.E.64 R6, desc[UR36][R6.64] ;  /* 0x0000002406067981 */ /* 0x000ee2000c1e1b00 */
[C---:B------:R-:W-:Y:S02]  /*69f0*/  SHF.L.U32 R0, R3.reuse, 0x3, RZ ;  /* 0x0000000303007819 */ /* 0x040fe400000006ff */
[----:B------:R-:W-:Y:S02]  /*6a00*/  IADD3 R3, P1, PT, R3, 0x2, RZ ;  /* 0x0000000203037810 */ /* 0x000fe40007f3e0ff */
[----:B------:R-:W2:Y:S02]  /*6a10*/  LDC.64 R14, c[0x0][R0+0x5a8] ;  /* 0x00016a00000e7b82 */ /* 0x000ea40000000a00 */
[----:B------:R-:W-:-:S06]  /*6a20*/  IADD3.X R5, PT, PT, RZ, R5, RZ, P1, !PT ;  /* 0x00000005ff057210 */ /* 0x000fcc0000ffe4ff */
        /* <DEDUP_REMOVED lines=9> */
.L_x_991:
[----:B------:R-:W-:Y:S05]  /*6ac0*/  @P0 BRA `(.L_x_987) ;  /* 0x0000000000400947 */ /* 0x000fea0003800000 */
[----:B------:R-:W1:Y:S01]  /*6ad0*/  LDCU.64 UR4, c[0x0][0x590] ;  /* 0x0000b200ff0477ac */ /* 0x000e620008000a00 */
[----:B0-----:R-:W-:Y:S01]  /*6ae0*/  IMAD R0, R5, R12, RZ ;  /* 0x0000000c05007224 */ /* 0x001fe200078e02ff */
[----:B------:R-:W-:Y:S01]  /*6af0*/  MOV R4, R8 ;  /* 0x0000000800047202 */ /* 0x000fe20000000f00 */
[----:B------:R-:W-:Y:S02]  /*6b00*/  IMAD.MOV.U32 R5, RZ, RZ, R11 ;  /* 0x000000ffff057224 */ /* 0x000fe400078e000b */
[C---:B------:R-:W-:Y:S02]  /*6b10*/  IMAD R13, R3.reuse, R13, R0 ;  /* 0x0000000d030d7224 */ /* 0x040fe400078e0200 */
[----:B------:R-:W-:-:S05]  /*6b20*/  IMAD.WIDE.U32 R4, R3, R12, R4 ;  /* 0x0000000c03047225 */ /* 0x000fca00078e0004 */
[----:B------:R-:W-:Y:S02]  /*6b30*/  IADD3 R5, PT, PT, R5, R13, RZ ;  /* 0x0000000d05057210 */ /* 0x000fe40007ffe0ff */
        /* <DEDUP_REMOVED lines=9> */
.L_x_987:
        /* <DEDUP_REMOVED lines=16> */
.L_x_995:
[----:B------:R1:W-:Y:S01]  /*6cd0*/  STG.E.U8 desc[UR36][R2.64], R44 ;  /* 0x0000002c02007986 */ /* 0x0003e2000c101124 */
[----:B------:R-:W-:Y:S05]  /*6ce0*/  BRA `(.L_x_997) ;  /* 0x0000000c00347947 */ /* 0x000fea0003800000 */
.L_x_994:
        /* <DEDUP_REMOVED lines=8> */
.L_x_999:
[----:B------:R1:W-:Y:S01]  /*6d70*/  STG.E desc[UR36][R2.64], R44 ;  /* 0x0000002c02007986 */ /* 0x0003e2000c101924 */
[----:B------:R-:W-:Y:S05]  /*6d80*/  BRA `(.L_x_997) ;  /* 0x0000000c000c7947 */ /* 0x000fea0003800000 */
.L_x_998:
[----:B------:R1:W-:Y:S01]  /*6d90*/  STG.E.U16 desc[UR36][R2.64], R44 ;  /* 0x0000002c02007986 */ /* 0x0003e2000c101524 */
[----:B------:R-:W-:Y:S05]  /*6da0*/  BRA `(.L_x_997) ;  /* 0x0000000c00047947 */ /* 0x000fea0003800000 */
.L_x_993:
        /* <DEDUP_REMOVED lines=9> */
.L_x_1001:
[----:B------:R-:W1:Y:S02]  /*6e40*/  I2F.S64 R0, R44 ;  /* 0x0000002c00007312 */ /* 0x000e640000301400 */
[----:B-1----:R-:W-:-:S05]  /*6e50*/  F2FP.F16.F32.PACK_AB R0, RZ, R0 ;  /* 0x00000000ff00723e */ /* 0x002fca00000000ff */
[----:B------:R1:W-:Y:S01]  /*6e60*/  STG.E.U16 desc[UR36][R2.64], R0 ;  /* 0x0000000002007986 */ /* 0x0003e2000c101524 */
[----:B------:R-:W-:Y:S05]  /*6e70*/  BRA `(.L_x_997) ;  /* 0x0000000800d07947 */ /* 0x000fea0003800000 */
.L_x_1000:
        /* <DEDUP_REMOVED lines=10> */
.L_x_1003:
[----:B------:R-:W1:Y:S02]  /*6f20*/  I2F.S64 R44, R44 ;  /* 0x0000002c002c7312 */ /* 0x000e640000301400 */
[----:B-1----:R-:W-:-:S04]  /*6f30*/  F2FP.F16.F32.PACK_AB R5, RZ, R44 ;  /* 0x0000002cff05723e */ /* 0x002fc800000000ff */
[----:B------:R-:W-:-:S05]  /*6f40*/  PRMT R5, R5, 0x5410, RZ ;  /* 0x0000541005057816 */ /* 0x000fca00000000ff */
[----:B------:R1:W-:Y:S01]  /*6f50*/  STG.E desc[UR36][R2.64], R5 ;  /* 0x0000000502007986 */ /* 0x0003e2000c101924 */
[----:B------:R-:W-:Y:S05]  /*6f60*/  BRA `(.L_x_997) ;  /* 0x0000000800947947 */ /* 0x000fea0003800000 */
.L_x_1002:
[----:B------:R-:W1:Y:S02]  /*6f70*/  I2F.F64.S64 R4, R44 ;  /* 0x0000002c00047312 */ /* 0x000e640000301c00 */
[----:B-1----:R1:W-:Y:S01]  /*6f80*/  STG.E.64 desc[UR36][R2.64], R4 ;  /* 0x0000000402007986 */ /* 0x0023e2000c101b24 */
[----:B------:R-:W-:Y:S05]  /*6f90*/  BRA `(.L_x_997) ;  /* 0x0000000800887947 */ /* 0x000fea0003800000 */
.L_x_992:
        /* <DEDUP_REMOVED lines=12> */
.L_x_1007:
        /* <DEDUP_REMOVED lines=18> */
.L_x_1010:
[----:B------:R-:W-:-:S04]  /*7180*/  SHF.R.U32.HI R5, RZ, 0x18, R5 ;  /* 0x00000018ff057819 */ /* 0x000fc80000011605 */
[----:B------:R-:W-:-:S07]  /*7190*/  LOP3.LUT R0, R0, 0x80, R5, 0xf8, !PT ;  /* 0x0000008000007812 */ /* 0x000fce00078ef805 */
.L_x_1009:
[----:B------:R-:W-:Y:S05]  /*71a0*/  BSYNC.RECONVERGENT B0 ;  /* 0x0000000000007941 */ /* 0x000fea0003800200 */
.L_x_1008:
[----:B------:R1:W-:Y:S01]  /*71b0*/  STG.E.U8 desc[UR36][R2.64], R0 ;  /* 0x0000000002007986 */ /* 0x0003e2000c101124 */
[----:B------:R-:W-:Y:S05]  /*71c0*/  BRA `(.L_x_997) ;  /* 0x0000000400fc7947 */ /* 0x000fea0003800000 */
.L_x_1006:
        /* <DEDUP_REMOVED lines=18> */
.L_x_1013:
[----:B------:R-:W-:-:S04]  /*72f0*/  SHF.R.U32.HI R5, RZ, 0x18, R5 ;  /* 0x00000018ff057819 */ /* 0x000fc80000011605 */
[----:B------:R-:W-:-:S07]  /*7300*/  LOP3.LUT R0, R0, 0x80, R5, 0xf8, !PT ;  /* 0x0000008000007812 */ /* 0x000fce00078ef805 */
.L_x_1012:
[----:B------:R-:W-:Y:S05]  /*7310*/  BSYNC.RECONVERGENT B0 ;  /* 0x0000000000007941 */ /* 0x000fea0003800200 */
.L_x_1011:
[----:B------:R1:W-:Y:S01]  /*7320*/  STG.E.U8 desc[UR36][R2.64], R0 ;  /* 0x0000000002007986 */ /* 0x0003e2000c101124 */
[----:B------:R-:W-:Y:S05]  /*7330*/  BRA `(.L_x_997) ;  /* 0x0000000400a07947 */ /* 0x000fea0003800000 */
.L_x_1005:
        /* <DEDUP_REMOVED lines=22> */
.L_x_1015:
[----:B------:R1:W-:Y:S01]  /*74a0*/  STG.E.64 desc[UR36][R2.64], R44 ;  /* 0x0000002c02007986 */ /* 0x0003e2000c101b24 */
[----:B------:R-:W-:Y:S05]  /*74b0*/  BRA `(.L_x_997) ;  /* 0x0000000400407947 */ /* 0x000fea0003800000 */
.L_x_1014:
[----:B------:R1:W-:Y:S01]  /*74c0*/  STG.E desc[UR36][R2.64], R44 ;  /* 0x0000002c02007986 */ /* 0x0003e2000c101924 */
[----:B------:R-:W-:Y:S05]  /*74d0*/  BRA `(.L_x_997) ;  /* 0x0000000400387947 */ /* 0x000fea0003800000 */
.L_x_1004:
        /* <DEDUP_REMOVED lines=11> */
.L_x_1017:
[----:B------:R-:W-:Y:S01]  /*7590*/  CS2R R46, SRZ ;  /* 0x00000000002e7805 */ /* 0x000fe2000001ff00 */
[----:B------:R-:W1:Y:S04]  /*75a0*/  I2F.F64.S64 R44, R44 ;  /* 0x0000002c002c7312 */ /* 0x000e680000301c00 */
[----:B-1----:R1:W-:Y:S01]  /*75b0*/  STG.E.128 desc[UR36][R2.64], R44 ;  /* 0x0000002c02007986 */ /* 0x0023e2000c101d24 */
[----:B------:R-:W-:Y:S05]  /*75c0*/  BRA `(.L_x_997) ;  /* 0x0000000000fc7947 */ /* 0x000fea0003800000 */
.L_x_1016:
[----:B------:R-:W-:-:S09]  /*75d0*/  UISETP.NE.AND UP0, UPT, UR4, 0xf, UPT ;  /* 0x0000000f0400788c */ /* 0x000fd2000bf05270 */
[----:B------:R-:W-:Y:S05]  /*75e0*/  BRA.U !UP0, `(.L_x_1018) ;  /* 0x0000000108e87547 */ /* 0x000fea000b800000 */
[----:B------:R-:W-:-:S09]  /*75f0*/  UISETP.NE.AND UP0, UPT, UR4, 0x17, UPT ;  /* 0x000000170400788c */ /* 0x000fd2000bf05270 */
[----:B------:R-:W-:Y:S05]  /*7600*/  BRA.U !UP0, `(.L_x_1019) ;  /* 0x0000000108907547 */ /* 0x000fea000b800000 */
[----:B------:R-:W-:-:S09]  /*7610*/  UISETP.NE.AND UP0, UPT, UR4, 0x18, UPT ;  /* 0x000000180400788c */ /* 0x000fd2000bf05270 */
[----:B------:R-:W-:Y:S05]  /*7620*/  BRA.U !UP0, `(.L_x_1020) ;  /* 0x0000000108447547 */ /* 0x000fea000b800000 */
.L_x_996:
[----:B------:R-:W-:Y:S01]  /*7630*/  MOV R0, 0x0 ;  /* 0x0000000000007802 */ /* 0x000fe20000000f00 */
[----:B------:R-:W1:Y:S01]  /*7640*/  LDCU.64 UR4, c[0x4][0xf8] ;  /* 0x01001f00ff0477ac */ /* 0x000e620008000a00 */
[----:B0-----:R-:W-:Y:S02]  /*7650*/  HFMA2 R12, -RZ, RZ, 0, 5.9604644775390625e-08 ;  /* 0x00000001ff0c7431 */ /* 0x001fe400000001ff */
[----:B------:R-:W-:Y:S01]  /*7660*/  IMAD.MOV.U32 R8, RZ, RZ, 0x65 ;  /* 0x00000065ff087424 */ /* 0x000fe200078e00ff */
[----:B------:R0:W2:Y:S01]  /*7670*/  LDC.64 R2, c[0x4][R0] ;  /* 0x0100000000027b82 */ /* 0x0000a20000000a00 */
[----:B------:R-:W3:Y:S01]  /*7680*/  LDCU.64 UR6, c[0x4][0x100] ;  /* 0x01002000ff0677ac */ /* 0x000ee20008000a00 */
[----:B------:R-:W-:Y:S01]  /*7690*/  IMAD.MOV.U32 R13, RZ, RZ, RZ ;  /* 0x000000ffff0d7224 */ /* 0x000fe200078e00ff */
[----:B------:R-:W4:Y:S01]  /*76a0*/  LDCU.64 UR8, c[0x4][0x10] ;  /* 0x01000200ff0877ac */ /* 0x000f220008000a00 */
[----:B-1----:R-:W-:Y:S01]  /*76b0*/  IMAD.U32 R4, RZ, RZ, UR4 ;  /* 0x00000004ff047e24 */ /* 0x002fe2000f8e00ff */
[----:B------:R-:W-:Y:S01]  /*76c0*/  MOV R5, UR5 ;  /* 0x0000000500057c02 */ /* 0x000fe20008000f00 */
[----:B---3--:R-:W-:Y:S01]  /*76d0*/  IMAD.U32 R6, RZ, RZ, UR6 ;  /* 0x00000006ff067e24 */ /* 0x008fe2000f8e00ff */
[----:B------:R-:W-:Y:S01]  /*76e0*/  MOV R7, UR7 ;  /* 0x0000000700077c02 */ /* 0x000fe20008000f00 */
[----:B----4-:R-:W-:Y:S01]  /*76f0*/  IMAD.U32 R10, RZ, RZ, UR8 ;  /* 0x00000008ff0a7e24 */ /* 0x010fe2000f8e00ff */
[----:B0-----:R-:W-:-:S07]  /*7700*/  MOV R11, UR9 ;  /* 0x00000009000b7c02 */ /* 0x001fce0008000f00 */
[----:B------:R-:W-:-:S07]  /*7710*/  LEPC R20, `(.L_x_1021) ;  /* 0x000000001014794e */ /* 0x000fce0000000000 */
[----:B--2---:R-:W-:Y:S05]  /*7720*/  CALL.ABS.NOINC R2 ;  /* 0x0000000002007343 */ /* 0x004fea0003c00000 */
.L_x_1021:
[----:B------:R-:W-:Y:S05]  /*7730*/  BRA `(.L_x_997) ;  /* 0x0000000000a07947 */ /* 0x000fea0003800000 */
.L_x_1020:
        /* <DEDUP_REMOVED lines=13> */
.L_x_1023:
[----:B------:R-:W-:Y:S05]  /*7810*/  BSYNC.RECONVERGENT B0 ;  /* 0x0000000000007941 */ /* 0x000fea0003800200 */
.L_x_1022:
[----:B------:R-:W-:-:S05]  /*7820*/  LOP3.LUT R5, R0, 0x80, R5, 0xf8, !PT ;  /* 0x0000008000057812 */ /* 0x000fca00078ef805 */
[----:B------:R4:W-:Y:S01]  /*7830*/  STG.E.U8 desc[UR36][R2.64], R5 ;  /* 0x0000000502007986 */ /* 0x0009e2000c101124 */
[----:B------:R-:W-:Y:S05]  /*7840*/  BRA `(.L_x_997) ;  /* 0x00000000005c7947 */ /* 0x000fea0003800000 */
.L_x_1019:
        /* <DEDUP_REMOVED lines=12> */
.L_x_1025:
[----:B------:R-:W-:Y:S01]  /*7910*/  IMAD.MOV.U32 R0, RZ, RZ, 0x7f ;  /* 0x0000007fff007424 */ /* 0x000fe200078e00ff */
[----:B------:R-:W-:-:S04]  /*7920*/  ISETP.GT.U32.AND P0, PT, R4, 0x7f800000, PT ;  /* 0x7f8000000400780c */ /* 0x000fc80003f04070 */
[----:B------:R-:W-:-:S09]  /*7930*/  SEL R0, R0, 0x7c, P0 ;  /* 0x0000007c00007807 */ /* 0x000fd20000000000 */
.L_x_1026:
[----:B------:R-:W-:Y:S05]  /*7940*/  BSYNC.RECONVERGENT B0 ;  /* 0x0000000000007941 */ /* 0x000fea0003800200 */
.L_x_1024:
[----:B------:R-:W-:-:S04]  /*7950*/  SHF.R.U32.HI R5, RZ, 0x18, R5 ;  /* 0x00000018ff057819 */ /* 0x000fc80000011605 */
[----:B------:R-:W-:-:S05]  /*7960*/  LOP3.LUT R5, R0, 0x80, R5, 0xf8, !PT ;  /* 0x0000008000057812 */ /* 0x000fca00078ef805 */
[----:B------:R3:W-:Y:S01]  /*7970*/  STG.E.U8 desc[UR36][R2.64], R5 ;  /* 0x0000000502007986 */ /* 0x0007e2000c101124 */
[----:B------:R-:W-:Y:S05]  /*7980*/  BRA `(.L_x_997) ;  /* 0x00000000000c7947 */ /* 0x000fea0003800000 */
.L_x_1018:
[----:B------:R-:W1:Y:S02]  /*7990*/  I2F.S64 R0, R44 ;  /* 0x0000002c00007312 */ /* 0x000e640000301400 */
[----:B-1----:R-:W-:-:S05]  /*79a0*/  F2FP.BF16.F32.PACK_AB R0, RZ, R0 ;  /* 0x00000000ff00723e */ /* 0x002fca00000010ff */
[----:B------:R1:W-:Y:S02]  /*79b0*/  STG.E.U16 desc[UR36][R2.64], R0 ;  /* 0x0000000002007986 */ /* 0x0003e4000c101524 */
.L_x_997:
[----:B------:R-:W-:-:S07]  /*79c0*/  IADD3 R17, PT, PT, R17, 0x80, RZ ;  /* 0x0000008011117810 */ /* 0x000fce0007ffe0ff */
.L_x_952:
[----:B------:R-:W-:Y:S05]  /*79d0*/  BSYNC.RECONVERGENT B6 ;  /* 0x0000000000067941 */ /* 0x000fea0003800200 */
.L_x_951:
[----:B------:R-:W5:Y:S01]  /*79e0*/  LDCU UR4, c[0x0][0x380] ;  /* 0x00007000ff0477ac */ /* 0x000f620008000800 */
[----:B------:R-:W-:Y:S01]  /*79f0*/  BSSY.RECONVERGENT B6, `(.L_x_1027) ;  /* 0x00003c4000067945 */ /* 0x000fe20003800200 */
[----:B-----5:R-:W-:-:S13]  /*7a00*/  ISETP.GE.AND P0, PT, R17, UR4, PT ;  /* 0x0000000411007c0c */ /* 0x020fda000bf06270 */
[----:B------:R-:W-:Y:S05]  /*7a10*/  @P0 BRA `(.L_x_1028) ;  /* 0x0000003c00040947 */ /* 0x000fea0003800000 */
[----:B------:R-:W5:Y:S01]  /*7a20*/  LDCU UR4, c[0x0][0x388] ;  /* 0x00007100ff0477ac */ /* 0x000f620008000800 */
[----:B-1234-:R-:W-:Y:S02]  /*7a30*/  HFMA2 R2, -RZ, RZ, 0, 0 ;  /* 0x00000000ff027431 */ /* 0x01efe400000001ff */
[----:B------:R-:W-:Y:S01]  /*7a40*/  IMAD.MOV.U32 R0, RZ, RZ, RZ ;  /* 0x000000ffff007224 */ /* 0x000fe200078e00ff */
        /* <DEDUP_REMOVED lines=300> */
.L_x_1029:
        /* <DEDUP_REMOVED lines=17> */
.L_x_1033:
[----:B------:R4:W5:Y:S01]  /*8e20*/  LDG.E.U8 R4, desc[UR36][R6.64] ;  /* 0x0000002406047981 */ /* 0x000962000c1e1100 */
[----:B------:R-:W-:Y:S01]  /*8e30*/  MOV R5, RZ ;  /* 0x000000ff00057202 */ /* 0x000fe20000000f00 */
[----:B------:R-:W-:Y:S06]  /*8e40*/  BRA `(.L_x_1035) ;  /* 0x0000000c00447947 */ /* 0x000fec0003800000 */
.L_x_1032:
        /* <DEDUP_REMOVED lines=8> */
.L_x_1037:
[----:B------:R-:W2:Y:S02]  /*8ed0*/  LDG.E R4, desc[UR36][R6.64] ;  /* 0x0000002406047981 */ /* 0x000ea4000c1e1900 */
[----:B--2---:R-:W-:Y:S01]  /*8ee0*/  SHF.R.S32.HI R5, RZ, 0x1f, R4 ;  /* 0x0000001fff057819 */ /* 0x004fe20000011404 */
[----:B------:R-:W-:Y:S06]  /*8ef0*/  BRA `(.L_x_1035) ;  /* 0x0000000c00187947 */ /* 0x000fec0003800000 */
.L_x_1036:
[----:B------:R-:W2:Y:S02]  /*8f00*/  LDG.E.S16 R4, desc[UR36][R6.64] ;  /* 0x0000002406047981 */ /* 0x000ea4000c1e1700 */
[----:B--2---:R-:W-:Y:S01]  /*8f10*/  SHF.R.S32.HI R5, RZ, 0x1f, R4 ;  /* 0x0000001fff057819 */ /* 0x004fe20000011404 */
[----:B------:R-:W-:Y:S06]  /*8f20*/  BRA `(.L_x_1035) ;  /* 0x0000000c000c7947 */ /* 0x000fec0003800000 */
.L_x_1031:
        /* <DEDUP_REMOVED lines=9> */
.L_x_1039:
[----:B------:R-:W2:Y:S02]  /*8fc0*/  LDG.E.U16 R6, desc[UR36][R6.64] ;  /* 0x0000002406067981 */ /* 0x000ea4000c1e1500 */
[----:B--2---:R-:W-:-:S06]  /*8fd0*/  HADD2.F32 R4, -RZ, R6.H0_H0 ;  /* 0x20000006ff047230 */ /* 0x004fcc0000004100 */
[----:B------:R-:W4:Y:S02]  /*8fe0*/  F2I.S64.TRUNC R4, R4 ;  /* 0x0000000400047311 */ /* 0x000f24000020d900 */
[----:B----4-:R-:W-:Y:S05]  /*8ff0*/  BRA `(.L_x_1035) ;  /* 0x0000000800d87947 */ /* 0x010fea0003800000 */
.L_x_1038:
        /* <DEDUP_REMOVED lines=9> */
.L_x_1041:
[----:B------:R-:W2:Y:S02]  /*9090*/  LDG.E.U16 R6, desc[UR36][R6.64] ;  /* 0x0000002406067981 */ /* 0x000ea4000c1e1500 */
[----:B--2---:R-:W-:-:S06]  /*90a0*/  HADD2.F32 R4, -RZ, R6.H0_H0 ;  /* 0x20000006ff047230 */ /* 0x004fcc0000004100 */
[----:B------:R-:W4:Y:S02]  /*90b0*/  F2I.S64.TRUNC R4, R4 ;  /* 0x0000000400047311 */ /* 0x000f24000020d900 */
[----:B----4-:R-:W-:Y:S05]  /*90c0*/  BRA `(.L_x_1035) ;  /* 0x0000000800a47947 */ /* 0x010fea0003800000 */
.L_x_1040:
[----:B------:R-:W2:Y:S02]  /*90d0*/  LDG.E.64 R4, desc[UR36][R6.64] ;  /* 0x0000002406047981 */ /* 0x000ea4000c1e1b00 */
[----:B--2---:R-:W4:Y:S02]  /*90e0*/  F2I.S64.F64.TRUNC R4, R4 ;  /* 0x0000000400047311 */ /* 0x004f24000030d900 */
[----:B----4-:R-:W-:Y:S05]  /*90f0*/  BRA `(.L_x_1035) ;  /* 0x0000000800987947 */ /* 0x010fea0003800000 */
.L_x_1030:
        /* <DEDUP_REMOVED lines=13> */
.L_x_1044:
[----:B------:R-:W2:Y:S02]  /*91d0*/  LDG.E.64 R4, desc[UR36][R6.64] ;  /* 0x0000002406047981 */ /* 0x000ea4000c1e1b00 */
[----:B--2---:R-:W1:Y:S02]  /*91e0*/  F2I.S64.F64.TRUNC R4, R4 ;  /* 0x0000000400047311 */ /* 0x004e64000030d900 */
[----:B-1----:R-:W-:Y:S05]  /*91f0*/  BRA `(.L_x_1035) ;  /* 0x0000000800587947 */ /* 0x002fea0003800000 */
.L_x_1043:
[----:B------:R-:W-:-:S09]  /*9200*/  UISETP.NE.AND UP0, UPT, UR4, 0xf, UPT ;  /* 0x0000000f0400788c */ /* 0x000fd2000bf05270 */
[----:B------:R-:W-:Y:S05]  /*9210*/  BRA.U !UP0, `(.L_x_1045) ;  /* 0x0000000108987547 */ /* 0x000fea000b800000 */
[----:B------:R-:W-:-:S09]  /*9220*/  UISETP.NE.AND UP0, UPT, UR4, 0x17, UPT ;  /* 0x000000170400788c */ /* 0x000fd2000bf05270 */
[----:B------:R-:W-:Y:S05]  /*9230*/  BRA.U !UP0, `(.L_x_1046) ;  /* 0x0000000108587547 */ /* 0x000fea000b800000 */
[----:B------:R-:W-:-:S09]  /*9240*/  UISETP.NE.AND UP0, UPT, UR4, 0x18, UPT ;  /* 0x000000180400788c */ /* 0x000fd2000bf05270 */
[----:B------:R-:W-:Y:S05]  /*9250*/  BRA.U UP0, `(.L_x_1034) ;  /* 0x0000000500e87547 */ /* 0x000fea000b800000 */
[----:B------:R-:W2:Y:S01]  /*9260*/  LDG.E.U8 R0, desc[UR36][R6.64] ;  /* 0x0000002406007981 */ /* 0x000ea2000c1e1100 */
[----:B------:R-:W-:Y:S01]  /*9270*/  IMAD.MOV.U32 R5, RZ, RZ, 0x1f ;  /* 0x0000001fff057424 */ /* 0x000fe200078e00ff */
[----:B--2---:R-:W-:-:S04]  /*9280*/  SHF.L.U32 R0, R0, 0x18, RZ ;  /* 0x0000001800007819 */ /* 0x004fc800000006ff */
[C---:B------:R-:W-:Y:S02]  /*9290*/  LOP3.LUT R3, R0.reuse, 0x7f000000, RZ, 0xc0, !PT ;  /* 0x7f00000000037812 */ /* 0x040fe400078ec0ff */
[----:B------:R-:W-:Y:S02]  /*92a0*/  LOP3.LUT P0, RZ, R0, 0x7f000000, RZ, 0xc0, !PT ;  /* 0x7f00000000ff7812 */ /* 0x000fe4000780c0ff */
[----:B------:R-:W1:Y:S02]  /*92b0*/  FLO.U32 R4, R3 ;  /* 0x0000000300047300 */ /* 0x000e6400000e0000 */
[----:B-1----:R-:W-:-:S04]  /*92c0*/  IADD3 R4, PT, PT, -R4, RZ, RZ ;  /* 0x000000ff04047210 */ /* 0x002fc80007ffe1ff */
[----:B------:R-:W-:-:S05]  /*92d0*/  VIADDMNMX.U32 R4, R4, R5, 0x4, !PT ;  /* 0x0000000404047446 */ /* 0x000fca0007800005 */
[----:B------:R-:W-:-:S05]  /*92e0*/  VIADD R4, R4, 0xfffffffc ;  /* 0xfffffffc04047836 */ /* 0x000fca0000000000 */
[C---:B------:R-:W-:Y:S02]  /*92f0*/  SHF.L.U32 R5, R3.reuse, R4, RZ ;  /* 0x0000000403057219 */ /* 0x040fe400000006ff */
[----:B------:R-:W-:Y:S01]  /*9300*/  SHF.L.U32 R8, R4, 0x17, RZ ;  /* 0x0000001704087819 */ /* 0x000fe200000006ff */
[----:B------:R-:W-:-:S03]  /*9310*/  VIADD R4, R3, 0x1000000 ;  /* 0x0100000003047836 */ /* 0x000fc60000000000 */
[----:B------:R-:W-:Y:S02]  /*9320*/  LEA.HI R5, R5, -R8, RZ, 0x1c ;  /* 0x8000000805057211 */ /* 0x000fe400078fe0ff */
[----:B------:R-:W-:Y:S02]  /*9330*/  SHF.R.S32.HI R4, RZ, 0x8, R4 ;  /* 0x00000008ff047819 */ /* 0x000fe40000011404 */
[----:B------:R-:W-:-:S04]  /*9340*/  IADD3 R5, PT, PT, R5, 0x3c000000, RZ ;  /* 0x3c00000005057810 */ /* 0x000fc80007ffe0ff */
[----:B------:R-:W-:-:S04]  /*9350*/  LOP3.LUT R4, R5, 0x7f800000, R4, 0xf8, !PT ;  /* 0x7f80000005047812 */ /* 0x000fc800078ef804 */
[----:B------:R-:W-:-:S04]  /*9360*/  SEL R3, R4, RZ, P0 ;  /* 0x000000ff04037207 */ /* 0x000fc80000000000 */
[----:B------:R-:W-:-:S04]  /*9370*/  LOP3.LUT R3, R3, 0x80000000, R0, 0xf8, !PT ;  /* 0x8000000003037812 */ /* 0x000fc800078ef800 */
[----:B------:R1:W2:Y:S02]  /*9380*/  F2I.S64.TRUNC R4, R3 ;  /* 0x0000000300047311 */ /* 0x0002a4000020d900 */
[----:B-12---:R-:W-:Y:S05]  /*9390*/  BRA `(.L_x_1035) ;  /* 0x0000000400f07947 */ /* 0x006fea0003800000 */
.L_x_1046:
[----:B------:R-:W2:Y:S02]  /*93a0*/  LDG.E.U8 R4, desc[UR36][R6.64] ;  /* 0x0000002406047981 */ /* 0x000ea4000c1e1100 */
[C---:B--2---:R-:W-:Y:S01]  /*93b0*/  IMAD.SHL.U32 R0, R4.reuse, 0x2000000, RZ ;  /* 0x0200000004007824 */ /* 0x044fe200078e00ff */
[----:B------:R-:W-:-:S04]  /*93c0*/  SHF.L.U32 R4, R4, 0x8, RZ ;  /* 0x0000000804047819 */ /* 0x000fc800000006ff */
        /* <DEDUP_REMOVED lines=9> */
[----:B------:R1:W2:Y:S02]  /*9460*/  F2I.S64.TRUNC R4, R0 ;  /* 0x0000000000047311 */ /* 0x0002a4000020d900 */
[----:B-12---:R-:W-:Y:S05]  /*9470*/  BRA `(.L_x_1035) ;  /* 0x0000000400b87947 */ /* 0x006fea0003800000 */
.L_x_1045:
[----:B------:R-:W2:Y:S02]  /*9480*/  LDG.E.U16 R4, desc[UR36][R6.64] ;  /* 0x0000002406047981 */ /* 0x000ea4000c1e1500 */
[----:B--2---:R-:W-:-:S06]  /*9490*/  SHF.L.U32 R4, R4, 0x10, RZ ;  /* 0x0000001004047819 */ /* 0x004fcc00000006ff */
[----:B------:R-:W1:Y:S02]  /*94a0*/  F2I.S64.TRUNC R4, R4 ;  /* 0x0000000400047311 */ /* 0x000e64000020d900 */
[----:B-1----:R-:W-:Y:S05]  /*94b0*/  BRA `(.L_x_1035) ;  /* 0x0000000400a87947 */ /* 0x002fea0003800000 */
.L_x_1042:
        /* <DEDUP_REMOVED lines=11> */
.L_x_1049:
        /* <DEDUP_REMOVED lines=21> */
.L_x_1053:
[----:B------:R-:W-:Y:S05]  /*96c0*/  BSYNC.RECONVERGENT B1 ;  /* 0x0000000000017941 */ /* 0x000fea0003800200 */
.L_x_1052:
[----:B------:R-:W-:Y:S02]  /*96d0*/  SHF.L.U32 R0, R0, 0x14, RZ ;  /* 0x0000001400007819 */ /* 0x000fe400000006ff */
[----:B------:R-:W-:-:S04]  /*96e0*/  LEA R3, R3, 0x3b800000, 0x17 ;  /* 0x3b80000003037811 */ /* 0x000fc800078eb8ff */
[----:B------:R-:W-:-:S07]  /*96f0*/  LOP3.LUT R4, R3, R0, R7, 0xfe, !PT ;  /* 0x0000000003047212 */ /* 0x000fce00078efe07 */
.L_x_1051:
[----:B------:R-:W-:Y:S05]  /*9700*/  BSYNC.RECONVERGENT B0 ;  /* 0x0000000000007941 */ /* 0x000fea0003800200 */
.L_x_1050:
[----:B------:R-:W1:Y:S02]  /*9710*/  F2I.S64.TRUNC R4, R4 ;  /* 0x0000000400047311 */ /* 0x000e64000020d900 */
[----:B-1----:R-:W-:Y:S05]  /*9720*/  BRA `(.L_x_1035) ;  /* 0x00000004000c7947 */ /* 0x002fea0003800000 */
.L_x_1048:
        /* <DEDUP_REMOVED lines=21> */
.L_x_1057:
[----:B------:R-:W-:Y:S05]  /*9880*/  BSYNC.RECONVERGENT B1 ;  /* 0x0000000000017941 */ /* 0x000fea0003800200 */
.L_x_1056:
[----:B------:R-:W-:Y:S01]  /*9890*/  IMAD.SHL.U32 R0, R0, 0x200000, RZ ;  /* 0x0020000000007824 */ /* 0x000fe200078e00ff */
[----:B------:R-:W-:-:S04]  /*98a0*/  LEA R3, R3, 0x37800000, 0x17 ;  /* 0x3780000003037811 */ /* 0x000fc800078eb8ff */
[----:B------:R-:W-:-:S07]  /*98b0*/  LOP3.LUT R4, R3, R0, R7, 0xfe, !PT ;  /* 0x0000000003047212 */ /* 0x000fce00078efe07 */
.L_x_1055:
[----:B------:R-:W-:Y:S05]  /*98c0*/  BSYNC.RECONVERGENT B0 ;  /* 0x0000000000007941 */ /* 0x000fea0003800200 */
.L_x_1054:
[----:B------:R-:W2:Y:S02]  /*98d0*/  F2I.S64.TRUNC R4, R4 ;  /* 0x0000000400047311 */ /* 0x000ea4000020d900 */
[----:B--2---:R-:W-:Y:S05]  /*98e0*/  BRA `(.L_x_1035) ;  /* 0x00000000009c7947 */ /* 0x004fea0003800000 */
.L_x_1047:
        /* <DEDUP_REMOVED lines=14> */
.L_x_1061:
[----:B------:R-:W-:Y:S05]  /*99d0*/  BSYNC.RECONVERGENT B0 ;  /* 0x0000000000007941 */ /* 0x000fea0003800200 */
.L_x_1060:
[----:B------:R-:W3:Y:S02]  /*99e0*/  F2I.S64.TRUNC R4, R4 ;  /* 0x0000000400047311 */ /* 0x000ee4000020d900 */
[----:B---3--:R-:W-:Y:S05]  /*99f0*/  BRA `(.L_x_1035) ;  /* 0x0000000000587947 */ /* 0x008fea0003800000 */
.L_x_1034:
        /* <DEDUP_REMOVED lines=16> */
.L_x_1062:
[----:B------:R-:W-:Y:S01]  /*9b00*/  CS2R R4, SRZ ;  /* 0x0000000000047805 */ /* 0x000fe2000001ff00 */
[----:B------:R-:W-:Y:S06]  /*9b10*/  BRA `(.L_x_1035) ;  /* 0x0000000000107947 */ /* 0x000fec0003800000 */
.L_x_1059:
[----:B------:R3:W5:Y:S01]  /*9b20*/  LDG.E.64 R4, desc[UR36][R6.64] ;  /* 0x0000002406047981 */ /* 0x000762000c1e1b00 */
[----:B------:R-:W-:Y:S05]  /*9b30*/  BRA `(.L_x_1035) ;  /* 0x0000000000087947 */ /* 0x000fea0003800000 */
.L_x_1058:
[----:B------:R2:W5:Y:S01]  /*9b40*/  LDG.E R4, desc[UR36][R6.64] ;  /* 0x0000002406047981 */ /* 0x000562000c1e1900 */
[----:B------:R-:W-:-:S07]  /*9b50*/  MOV R5, RZ ;  /* 0x000000ff00057202 */ /* 0x000fce0000000f00 */
.L_x_1035:
        /* <DEDUP_REMOVED lines=19> */
[----:B0-----:R-:W-:Y:S01]  /*9c90*/  IMAD.WIDE.U32 R14, R12, 0x8, RZ ;  /* 0x000000080c0e7825 */ /* 0x001fe200078e00ff */
[----:B------:R-:W-:Y:S01]  /*9ca0*/  SHF.L.U32 R7, R13, 0x3, RZ ;  /* 0x000000030d077819 */ /* 0x000fe200000006ff */
[----:B------:R-:W-:Y:S01]  /*9cb0*/  BSSY.RECONVERGENT B0, `(.L_x_1064) ;  /* 0x0000052000007945 */ /* 0x000fe20003800200 */
[----:B------:R-:W-:Y:S01]  /*9cc0*/  LOP3.LUT R3, R6, 0xfffffff8, RZ, 0xc0, !PT ;  /* 0xfffffff806037812 */ /* 0x000fe200078ec0ff */
[----:B------:R-:W-:Y:S01]  /*9cd0*/  IMAD.MOV.U32 R4, RZ, RZ, 0x260 ;  /* 0x00000260ff047424 */ /* 0x000fe200078e00ff */
[----:B------:R-:W-:Y:S02]  /*9ce0*/  IADD3 R48, PT, PT, R15, R7, RZ ;  /* 0x000000070f307210 */ /* 0x000fe40007ffe0ff */
[----:B------:R-:W-:Y:S02]  /*9cf0*/  CS2R R44, SRZ ;  /* 0x00000000002c7805 */ /* 0x000fe4000001ff00 */
[----:B------:R-:W-:Y:S01]  /*9d00*/  SHF.L.U64.HI R46, R12, 0x6, R13 ;  /* 0x000000060c2e7819 */ /* 0x000fe2000001020d */
[----:B------:R-:W-:Y:S01]  /*9d10*/  IMAD.MOV.U32 R16, RZ, RZ, R3 ;  /* 0x000000ffff107224 */ /* 0x000fe200078e0003 */
[----:B------:R-:W-:-:S02]  /*9d20*/  MOV R7, R5 ;  /* 0x0000000500077202 */ /* 0x000fc40000000f00 */
[----:B-1----:R-:W-:-:S04]  /*9d30*/  LEA R0, P0, R8, UR4, 0x3 ;  /* 0x0000000408007c11 */ /* 0x002fc8000f8018ff */
[----:B------:R-:W-:-:S09]  /*9d40*/  LEA.HI.X R47, R8, UR5, R11, 0x3, P0 ;  /* 0x00000005082f7c11 */ /* 0x000fd200080f1c0b */
.L_x_1065:
[----:B------:R-:W-:Y:S01]  /*9d50*/  IMAD.MOV.U32 R22, RZ, RZ, R0 ;  /* 0x000000ffff167224 */ /* 0x000fe200078e0000 */
[----:B------:R-:W-:Y:S02]  /*9d60*/  MOV R23, R47 ;  /* 0x0000002f00177202 */ /* 0x000fe40000000f00 */
[----:B------:R-:W-:-:S03]  /*9d70*/  IADD3 R26, P0, PT, R0, R14, RZ ;  /* 0x0000000e001a7210 */ /* 0x000fc60007f1e0ff */
[----:B------:R0:W2:Y:S02]  /*9d80*/  LDG.E.64 R42, desc[UR36][R22.64] ;  /* 0x00000024162a7981 */ /* 0x0000a4000c1e1b00 */
        /* <DEDUP_REMOVED lines=9> */
[----:B------:R-:W-:Y:S02]  /*9e20*/  IADD3.X R37, PT, PT, R35, R48, RZ, P0, !PT ;  /* 0x0000003023257210 */ /* 0x000fe400007fe4ff */
[----:B------:R-:W-:-:S03]  /*9e30*/  IADD3 R50, P0, PT, R36, R14, RZ ;  /* 0x0000000e24327210 */ /* 0x000fc60007f1e0ff */
[----:B------:R1:W5:Y:S02]  /*9e40*/  LDG.E.64 R32, desc[UR36][R36.64] ;  /* 0x0000002424207981 */ /* 0x000364000c1e1b00 */
[----:B------:R-:W-:Y:S01]  /*9e50*/  IMAD.X R51, R37, 0x1, R48, P0 ;  /* 0x0000000125337824 */ /* 0x000fe200000e0630 */
[----:B------:R-:W-:-:S04]  /*9e60*/  IADD3 R52, P0, PT, R50, R14, RZ ;  /* 0x0000000e32347210 */ /* 0x000fc80007f1e0ff */
[----:B------:R-:W5:Y:S01]  /*9e70*/  LDG.E.64 R28, desc[UR36][R50.64] ;  /* 0x00000024321c7981 */ /* 0x000f62000c1e1b00 */
[----:B------:R-:W-:Y:S02]  /*9e80*/  IADD3.X R53, PT, PT, R51, R48, RZ, P0, !PT ;  /* 0x0000003033357210 */ /* 0x000fe400007fe4ff */
[----:B0-----:R-:W-:-:S03]  /*9e90*/  IADD3 R22, P0, PT, R52, R14, RZ ;  /* 0x0000000e34167210 */ /* 0x001fc60007f1e0ff */
[----:B------:R-:W5:Y:S02]  /*9ea0*/  LDG.E.64 R26, desc[UR36][R52.64] ;  /* 0x00000024341a7981 */ /* 0x000f64000c1e1b00 */
        /* <DEDUP_REMOVED lines=8> */
[----:B------:R-:W-:-:S02]  /*9f30*/  IMAD.X R47, R47, 0x1, R46, P1 ;  /* 0x000000012f2f7824 */ /* 0x000fc400008e062e */
        /* <DEDUP_REMOVED lines=18> */
[----:B-----5:R-:W-:Y:S01]  /*a060*/  IMAD R21, R21, R34, RZ ;  /* 0x0000002215157224 */ /* 0x020fe200078e02ff */
[----:B------:R-:W-:-:S03]  /*a070*/  IADD3 R19, PT, PT, R19, R37, RZ ;  /* 0x0000002513137210 */ /* 0x000fc60007ffe0ff */
[-C--:B------:R-:W-:Y:S02]  /*a080*/  IMAD R21, R35, R20.reuse, R21 ;  /* 0x0000001423157224 */ /* 0x080fe400078e0215 */
[----:B------:R-:W-:Y:S01]  /*a090*/  IMAD.WIDE.U32 R18, R34, R20, R18 ;  /* 0x0000001422127225 */ /* 0x000fe200078e0012 */
[----:B0-----:R-:W-:-:S03]  /*a0a0*/  IADD3 R4, PT, PT, R4, 0x40, RZ ;  /* 0x0000004004047810 */ /* 0x001fc60007ffe0ff */
[----:B------:R-:W-:Y:S02]  /*a0b0*/  IMAD.IADD R19, R19, 0x1, R21 ;  /* 0x0000000113137824 */ /* 0x000fe400078e0215 */
[----:B-1----:R-:W-:Y:S02]  /*a0c0*/  IMAD R21, R33, R30, RZ ;  /* 0x0000001e21157224 */ /* 0x002fe400078e02ff */
[----:B------:R-:W-:-:S04]  /*a0d0*/  IMAD.WIDE.U32 R18, R30, R32, R18 ;  /* 0x000000201e127225 */ /* 0x000fc800078e0012 */
[----:B------:R-:W-:-:S05]  /*a0e0*/  IMAD R21, R31, R32, R21 ;  /* 0x000000201f157224 */ /* 0x000fca00078e0215 */
[----:B------:R-:W-:Y:S01]  /*a0f0*/  IADD3 R19, PT, PT, R19, R21, RZ ;  /* 0x0000001513137210 */ /* 0x000fe20007ffe0ff */
        /* <DEDUP_REMOVED lines=14> */
.L_x_1064:
        /* <DEDUP_REMOVED lines=10> */
[----:B0-----:R-:W-:-:S04]  /*a280*/  IMAD R0, R5, R12, RZ ;  /* 0x0000000c05007224 */ /* 0x001fc800078e02ff */
[----:B------:R-:W-:-:S04]  /*a290*/  IMAD.WIDE.U32 R14, R3, R12, R10 ;  /* 0x0000000c030e7225 */ /* 0x000fc800078e000a */
[----:B------:R-:W-:-:S04]  /*a2a0*/  IMAD R7, R3, R13, R0 ;  /* 0x0000000d03077224 */ /* 0x000fc800078e0200 */
[----:B------:R-:W-:Y:S01]  /*a2b0*/  IMAD.IADD R7, R15, 0x1, R7 ;  /* 0x000000010f077824 */ /* 0x000fe200078e0207 */
[----:B------:R-:W-:Y:S02]  /*a2c0*/  SHF.L.U32 R15, R12, 0x3, RZ ;  /* 0x000000030c0f7819 */ /* 0x000fe400000006ff */
[----:B-1----:R-:W-:-:S04]  /*a2d0*/  LEA R22, P0, R14, UR4, 0x3 ;  /* 0x000000040e167c11 */ /* 0x002fc8000f8018ff */
[----:B------:R-:W-:Y:S02]  /*a2e0*/  LEA.HI.X R23, R14, UR5, R7, 0x3, P0 ;  /* 0x000000050e177c11 */ /* 0x000fe400080f1c07 */
[----:B------:R-:W-:Y:S02]  /*a2f0*/  SHF.L.U64.HI R7, R12, 0x3, R13 ;  /* 0x000000030c077819 */ /* 0x000fe4000001020d */
[-C--:B------:R-:W-:Y:S01]  /*a300*/  IADD3 R30, P0, PT, R22, R15.reuse, RZ ;  /* 0x0000000f161e7210 */ /* 0x080fe20007f1e0ff */
[----:B------:R0:W2:Y:S04]  /*a310*/  LDG.E.64 R24, desc[UR36][R22.64] ;  /* 0x0000002416187981 */ /* 0x0000a8000c1e1b00 */
[----:B------:R-:W-:Y:S01]  /*a320*/  IMAD.X R31, R23, 0x1, R7, P0 ;  /* 0x00000001171f7824 */ /* 0x000fe200000e0607 */
[----:B------:R-:W-:-:S04]  /*a330*/  IADD3 R32, P0, PT, R30, R15, RZ ;  /* 0x0000000f1e207210 */ /* 0x000fc80007f1e0ff */
[----:B------:R1:W3:Y:S01]  /*a340*/  LDG.E.64 R20, desc[UR36][R30.64] ;  /* 0x000000241e147981 */ /* 0x0002e2000c1e1b00 */
[----:B------:R-:W-:Y:S02]  /*a350*/  IADD3.X R33, PT, PT, R31, R7, RZ, P0, !PT ;  /* 0x000000071f217210 */ /* 0x000fe400007fe4ff */
[----:B------:R-:W-:-:S03]  /*a360*/  IADD3 R14, P0, PT, R32, R15, RZ ;  /* 0x0000000f200e7210 */ /* 0x000fc60007f1e0ff */
[----:B------:R-:W4:Y:S02]  /*a370*/  LDG.E.64 R18, desc[UR36][R32.64] ;  /* 0x0000002420127981 */ /* 0x000f24000c1e1b00 */
[----:B------:R-:W-:-:S06]  /*a380*/  IMAD.X R15, R33, 0x1, R7, P0 ;  /* 0x00000001210f7824 */ /* 0x000fcc00000e0607 */
[----:B------:R-:W5:Y:S01]  /*a390*/  LDG.E.64 R14, desc[UR36][R14.64] ;  /* 0x000000240e0e7981 */ /* 0x000f62000c1e1b00 */
[C---:B------:R-:W-:Y:S02]  /*a3a0*/  SHF.L.U32 R0, R3.reuse, 0x3, RZ ;  /* 0x0000000303007819 */ /* 0x040fe400000006ff */
[----:B------:R-:W-:Y:S02]  /*a3b0*/  IADD3 R3, P0, PT, R3, 0x4, RZ ;  /* 0x0000000403037810 */ /* 0x000fe40007f1e0ff */
[----:B------:R-:W2:Y:S02]  /*a3c0*/  LDC.64 R26, c[0x0][R0+0x5a8] ;  /* 0x00016a00001a7b82 */ /* 0x000ea40000000a00 */
[----:B------:R-:W-:-:S06]  /*a3d0*/  IADD3.X R5, PT, PT, RZ, R5, RZ, P0, !PT ;  /* 0x00000005ff057210 */ /* 0x000fcc00007fe4ff */
        /* <DEDUP_REMOVED lines=19> */
.L_x_1066:
        /* <DEDUP_REMOVED lines=22> */
[----:B------:R-:W2:Y:S02]  /*a670*/  LDC.64 R14, c[0x0][R0+0x5a8] ;  /* 0x00016a00000e7b82 */ /* 0x000ea40000000a00 */
[----:B------:R-:W-:-:S06]  /*a680*/  IMAD.X R5, RZ, RZ, R5, P1 ;  /* 0x000000ffff057224 */ /* 0x000fcc00008e0605 */
[----:B------:R-:W3:Y:S01]  /*a690*/  LDC.64 R22, c[0x0][R0+0x5b0] ;  /* 0x00016c0000167b82 */ /* 0x000ee20000000a00 */
        /* <DEDUP_REMOVED lines=8> */
.L_x_1067:
        /* <DEDUP_REMOVED lines=11> */
[----:B------:R-:W-:-:S06]  /*a7d0*/  SHF.L.U32 R4, R3, 0x3, RZ ;  /* 0x0000000303047819 */ /* 0x000fcc00000006ff */
[----:B------:R-:W2:Y:S02]  /*a7e0*/  LDC.64 R4, c[0x0][R4+0x5a8] ;  /* 0x00016a0004047b82 */ /* 0x000ea40000000a00 */
[----:B--2---:R-:W-:Y:S02]  /*a7f0*/  IMAD R3, R7, R4, RZ ;  /* 0x0000000407037224 */ /* 0x004fe400078e02ff */
[----:B------:R-:W-:-:S04]  /*a800*/  IMAD.WIDE.U32 R44, R4, R6, R44 ;  /* 0x00000006042c7225 */ /* 0x000fc800078e002c */
[----:B------:R-:W-:-:S04]  /*a810*/  IMAD R3, R5, R6, R3 ;  /* 0x0000000605037224 */ /* 0x000fc800078e0203 */
[----:B------:R-:W-:-:S07]  /*a820*/  IMAD.IADD R45, R45, 0x1, R3 ;  /* 0x000000012d2d7824 */ /* 0x000fce00078e0203 */
.L_x_1063:
        /* <DEDUP_REMOVED lines=16> */
.L_x_1071:
[----:B------:R1:W-:Y:S01]  /*a930*/  STG.E.U8 desc[UR36][R2.64], R44 ;  /* 0x0000002c02007986 */ /* 0x0003e2000c101124 */
[----:B------:R-:W-:Y:S05]  /*a940*/  BRA `(.L_x_1073) ;  /* 0x0000000c00347947 */ /* 0x000fea0003800000 */
.L_x_1070:
        /* <DEDUP_REMOVED lines=8> */
.L_x_1075:
[----:B------:R1:W-:Y:S01]  /*a9d0*/  STG.E desc[UR36][R2.64], R44 ;  /* 0x0000002c02007986 */ /* 0x0003e2000c101924 */
[----:B------:R-:W-:Y:S05]  /*a9e0*/  BRA `(.L_x_1073) ;  /* 0x0000000c000c7947 */ /* 0x000fea0003800000 */
.L_x_1074:
[----:B------:R1:W-:Y:S01]  /*a9f0*/  STG.E.U16 desc[UR36][R2.64], R44 ;  /* 0x0000002c02007986 */ /* 0x0003e2000c101524 */
[----:B------:R-:W-:Y:S05]  /*aa00*/  BRA `(.L_x_1073) ;  /* 0x0000000c00047947 */ /* 0x000fea0003800000 */
.L_x_1069:
        /* <DEDUP_REMOVED lines=9> */
.L_x_1077:
[----:B------:R-:W1:Y:S02]  /*aaa0*/  I2F.S64 R0, R44 ;  /* 0x0000002c00007312 */ /* 0x000e640000301400 */
[----:B-1----:R-:W-:-:S05]  /*aab0*/  F2FP.F16.F32.PACK_AB R0, RZ, R0 ;  /* 0x00000000ff00723e */ /* 0x002fca00000000ff */
[----:B------:R1:W-:Y:S01]  /*aac0*/  STG.E.U16 desc[UR36][R2.64], R0 ;  /* 0x0000000002007986 */ /* 0x0003e2000c101524 */
[----:B------:R-:W-:Y:S05]  /*aad0*/  BRA `(.L_x_1073) ;  /* 0x0000000800d07947 */ /* 0x000fea0003800000 */
.L_x_1076:
        /* <DEDUP_REMOVED lines=10> */
.L_x_1079:
[----:B------:R-:W1:Y:S02]  /*ab80*/  I2F.S64 R44, R44 ;  /* 0x0000002c002c7312 */ /* 0x000e640000301400 */
[----:B-1----:R-:W-:-:S04]  /*ab90*/  F2FP.F16.F32.PACK_AB R5, RZ, R44 ;  /* 0x0000002cff05723e */ /* 0x002fc800000000ff */
[----:B------:R-:W-:-:S05]  /*aba0*/  PRMT R5, R5, 0x5410, RZ ;  /* 0x0000541005057816 */ /* 0x000fca00000000ff */
[----:B------:R1:W-:Y:S01]  /*abb0*/  STG.E desc[UR36][R2.64], R5 ;  /* 0x0000000502007986 */ /* 0x0003e2000c101924 */
[----:B------:R-:W-:Y:S05]  /*abc0*/  BRA `(.L_x_1073) ;  /* 0x0000000800947947 */ /* 0x000fea0003800000 */
.L_x_1078:
[----:B------:R-:W1:Y:S02]  /*abd0*/  I2F.F64.S64 R4, R44 ;  /* 0x0000002c00047312 */ /* 0x000e640000301c00 */
[----:B-1----:R1:W-:Y:S01]  /*abe0*/  STG.E.64 desc[UR36][R2.64], R4 ;  /* 0x0000000402007986 */ /* 0x0023e2000c101b24 */
[----:B------:R-:W-:Y:S05]  /*abf0*/  BRA `(.L_x_1073) ;  /* 0x0000000800887947 */ /* 0x000fea0003800000 */
.L_x_1068:
        /* <DEDUP_REMOVED lines=12> */
.L_x_1083:
        /* <DEDUP_REMOVED lines=18> */
.L_x_1086:
[----:B------:R-:W-:-:S04]  /*ade0*/  SHF.R.U32.HI R5, RZ, 0x18, R5 ;  /* 0x00000018ff057819 */ /* 0x000fc80000011605 */
[----:B------:R-:W-:-:S07]  /*adf0*/  LOP3.LUT R0, R0, 0x80, R5, 0xf8, !PT ;  /* 0x0000008000007812 */ /* 0x000fce00078ef805 */
.L_x_1085:
[----:B------:R-:W-:Y:S05]  /*ae00*/  BSYNC.RECONVERGENT B0 ;  /* 0x0000000000007941 */ /* 0x000fea0003800200 */
.L_x_1084:
[----:B------:R1:W-:Y:S01]  /*ae10*/  STG.E.U8 desc[UR36][R2.64], R0 ;  /* 0x0000000002007986 */ /* 0x0003e2000c101124 */
[----:B------:R-:W-:Y:S05]  /*ae20*/  BRA `(.L_x_1073) ;  /* 0x0000000400fc7947 */ /* 0x000fea0003800000 */
.L_x_1082:
        /* <DEDUP_REMOVED lines=18> */
.L_x_1089:
[----:B------:R-:W-:-:S04]  /*af50*/  SHF.R.U32.HI R5, RZ, 0x18, R5 ;  /* 0x00000018ff057819 */ /* 0x000fc80000011605 */
[----:B------:R-:W-:-:S07]  /*af60*/  LOP3.LUT R0, R0, 0x80, R5, 0xf8, !PT ;  /* 0x0000008000007812 */ /* 0x000fce00078ef805 */
.L_x_1088:
[----:B------:R-:W-:Y:S05]  /*af70*/  BSYNC.RECONVERGENT B0 ;  /* 0x0000000000007941 */ /* 0x000fea0003800200 */
.L_x_1087:
[----:B------:R1:W-:Y:S01]  /*af80*/  STG.E.U8 desc[UR36][R2.64], R0 ;  /* 0x0000000002007986 */ /* 0x0003e2000c101124 */
[----:B------:R-:W-:Y:S05]  /*af90*/  BRA `(.L_x_1073) ;  /* 0x0000000400a07947 */ /* 0x000fea0003800000 */
.L_x_1081:
        /* <DEDUP_REMOVED lines=22> */
.L_x_1091:
[----:B------:R1:W-:Y:S01]  /*b100*/  STG.E.64 desc[UR36][R2.64], R44 ;  /* 0x0000002c02007986 */ /* 0x0003e2000c101b24 */
[----:B------:R-:W-:Y:S05]  /*b110*/  BRA `(.L_x_1073) ;  /* 0x0000000400407947 */ /* 0x000fea0003800000 */
.L_x_1090:
[----:B------:R1:W-:Y:S01]  /*b120*/  STG.E desc[UR36][R2.64], R44 ;  /* 0x0000002c02007986 */ /* 0x0003e2000c101924 */
[----:B------:R-:W-:Y:S05]  /*b130*/  BRA `(.L_x_1073) ;  /* 0x0000000400387947 */ /* 0x000fea0003800000 */
.L_x_1080:
        /* <DEDUP_REMOVED lines=11> */
.L_x_1093:
[----:B------:R-:W-:Y:S01]  /*b1f0*/  CS2R R46, SRZ ;  /* 0x00000000002e7805 */ /* 0x000fe2000001ff00 */
[----:B------:R-:W1:Y:S04]  /*b200*/  I2F.F64.S64 R44, R44 ;  /* 0x0000002c002c7312 */ /* 0x000e680000301c00 */
[----:B-1----:R1:W-:Y:S01]  /*b210*/  STG.E.128 desc[UR36][R2.64], R44 ;  /* 0x0000002c02007986 */ /* 0x0023e2000c101d24 */
[----:B------:R-:W-:Y:S05]  /*b220*/  BRA `(.L_x_1073) ;  /* 0x0000000000fc7947 */ /* 0x000fea0003800000 */
.L_x_1092:
[----:B------:R-:W-:-:S09]  /*b230*/  UISETP.NE.AND UP0, UPT, UR4, 0xf, UPT ;  /* 0x0000000f0400788c */ /* 0x000fd2000bf05270 */
[----:B------:R-:W-:Y:S05]  /*b240*/  BRA.U !UP0, `(.L_x_1094) ;  /* 0x0000000108e87547 */ /* 0x000fea000b800000 */
[----:B------:R-:W-:-:S09]  /*b250*/  UISETP.NE.AND UP0, UPT, UR4, 0x17, UPT ;  /* 0x000000170400788c */ /* 0x000fd2000bf05270 */
[----:B------:R-:W-:Y:S05]  /*b260*/  BRA.U !UP0, `(.L_x_1095) ;  /* 0x0000000108907547 */ /* 0x000fea000b800000 */
[----:B------:R-:W-:-:S09]  /*b270*/  UISETP.NE.AND UP0, UPT, UR4, 0x18, UPT ;  /* 0x000000180400788c */ /* 0x000fd2000bf05270 */
[----:B------:R-:W-:Y:S05]  /*b280*/  BRA.U !UP0, `(.L_x_1096) ;  /* 0x0000000108447547 */ /* 0x000fea000b800000 */
.L_x_1072:
[----:B------:R-:W-:Y:S01]  /*b290*/  MOV R0, 0x0 ;  /* 0x0000000000007802 */ /* 0x000fe20000000f00 */
[----:B------:R-:W1:Y:S01]  /*b2a0*/  LDCU.64 UR4, c[0x4][0xf8] ;  /* 0x01001f00ff0477ac */ /* 0x000e620008000a00 */
[----:B------:R-:W-:Y:S02]  /*b2b0*/  HFMA2 R8, -RZ, RZ, 0, 6.020069122314453125e-06 ;  /* 0x00000065ff087431 */ /* 0x000fe400000001ff */
        /* <DEDUP_REMOVED lines=13> */
.L_x_1097:
[----:B------:R-:W-:Y:S05]  /*b390*/  BRA `(.L_x_1073) ;  /* 0x0000000000a07947 */ /* 0x000fea0003800000 */
.L_x_1096:
        /* <DEDUP_REMOVED lines=13> */
.L_x_1099:
[----:B------:R-:W-:Y:S05]  /*b470*/  BSYNC.RECONVERGENT B0 ;  /* 0x0000000000007941 */ /* 0x000fea0003800200 */
.L_x_1098:
[----:B------:R-:W-:-:S05]  /*b480*/  LOP3.LUT R5, R0, 0x80, R5, 0xf8, !PT ;  /* 0x0000008000057812 */ /* 0x000fca00078ef805 */
[----:B------:R3:W-:Y:S01]  /*b490*/  STG.E.U8 desc[UR36][R2.64], R5 ;  /* 0x0000000502007986 */ /* 0x0007e2000c101124 */
[----:B------:R-:W-:Y:S05]  /*b4a0*/  BRA `(.L_x_1073) ;  /* 0x00000000005c7947 */ /* 0x000fea0003800000 */
.L_x_1095:
        /* <DEDUP_REMOVED lines=12> */
.L_x_1101:
[----:B------:R-:W-:Y:S01]  /*b570*/  HFMA2 R0, -RZ, RZ, 0, 7.569789886474609375e-06 ;  /* 0x0000007fff007431 */ /* 0x000fe200000001ff */
[----:B------:R-:W-:-:S04]  /*b580*/  ISETP.GT.U32.AND P0, PT, R4, 0x7f800000, PT ;  /* 0x7f8000000400780c */ /* 0x000fc80003f04070 */
[----:B------:R-:W-:-:S09]  /*b590*/  SEL R0, R0, 0x7c, P0 ;  /* 0x0000007c00007807 */ /* 0x000fd20000000000 */
.L_x_1102:
[----:B------:R-:W-:Y:S05]  /*b5a0*/  BSYNC.RECONVERGENT B0 ;  /* 0x0000000000007941 */ /* 0x000fea0003800200 */
.L_x_1100:
[----:B------:R-:W-:-:S04]  /*b5b0*/  SHF.R.U32.HI R5, RZ, 0x18, R5 ;  /* 0x00000018ff057819 */ /* 0x000fc80000011605 */
[----:B------:R-:W-:-:S05]  /*b5c0*/  LOP3.LUT R5, R0, 0x80, R5, 0xf8, !PT ;  /* 0x0000008000057812 */ /* 0x000fca00078ef805 */
[----:B------:R4:W-:Y:S01]  /*b5d0*/  STG.E.U8 desc[UR36][R2.64], R5 ;  /* 0x0000000502007986 */ /* 0x0009e2000c101124 */
[----:B------:R-:W-:Y:S05]  /*b5e0*/  BRA `(.L_x_1073) ;  /* 0x00000000000c7947 */ /* 0x000fea0003800000 */
.L_x_1094:
[----:B------:R-:W1:Y:S02]  /*b5f0*/  I2F.S64 R0, R44 ;  /* 0x0000002c00007312 */ /* 0x000e640000301400 */
[----:B-1----:R-:W-:-:S05]  /*b600*/  F2FP.BF16.F32.PACK_AB R0, RZ, R0 ;  /* 0x00000000ff00723e */ /* 0x002fca00000010ff */
[----:B------:R1:W-:Y:S02]  /*b610*/  STG.E.U16 desc[UR36][R2.64], R0 ;  /* 0x0000000002007986 */ /* 0x0003e4000c101524 */
.L_x_1073:
[----:B------:R-:W-:-:S07]  /*b620*/  VIADD R17, R17, 0x80 ;  /* 0x0000008011117836 */ /* 0x000fce0000000000 */
.L_x_1028:
[----:B------:R-:W-:Y:S05]  /*b630*/  BSYNC.RECONVERGENT B6 ;  /* 0x0000000000067941 */ /* 0x000fea0003800200 */
.L_x_1027:
[----:B------:R-:W5:Y:S02]  /*b640*/  LDCU UR4, c[0x0][0x380] ;  /* 0x00007000ff0477ac */ /* 0x000f640008000800 */
[----:B-----5:R-:W-:-:S13]  /*b650*/  ISETP.GE.AND P0, PT, R17, UR4, PT ;  /* 0x0000000411007c0c */ /* 0x020fda000bf06270 */
[----:B------:R-:W-:Y:S05]  /*b660*/  @P0 EXIT ;  /* 0x000000000000094d */ /* 0x000fea0003800000 */
[----:B------:R-:W5:Y:S01]  /*b670*/  LDCU UR4, c[0x0][0x388] ;  /* 0x00007100ff0477ac */ /* 0x000f620008000800 */
[----:B-123--:R-:W-:Y:S01]  /*b680*/  MOV R0, RZ ;  /* 0x000000ff00007202 */ /* 0x00efe20000000f00 */
[----:B------:R-:W-:Y:S01]  /*b690*/  IMAD.MOV.U32 R16, RZ, RZ, RZ ;  /* 0x000000ffff107224 */ /* 0x000fe200078e00ff */
[----:B-----5:R-:W-:-:S09]  /*b6a0*/  UISETP.NE.AND UP0, UPT, UR4, URZ, UPT ;  /* 0x000000ff0400728c */ /* 0x020fd2000bf05270 */
[----:B------:R-:W-:Y:S05]  /*b6b0*/  BRA.U !UP0, `(.L_x_1103) ;  /* 0x0000001108a87547 */ /* 0x000fea000b800000 */
[----:B------:R-:W4:Y:S01]  /*b6c0*/  LDCU.64 UR4, c[0x0][0x390] ;  /* 0x00007200ff0477ac */ /* 0x000f220008000a00 */
[----:B------:R-:W-:Y:S01]  /*b6d0*/  HFMA2 R16, -RZ, RZ, 0, 0 ;  /* 0x00000000ff107431 */ /* 0x000fe200000001ff */
[----:B------:R-:W1:Y:S01]  /*b6e0*/  LDCU UR6, c[0x0][0x38c] ;  /* 0x00007180ff0677ac */ /* 0x000e620008000800 */
[----:B------:R-:W2:Y:S01]  /*b6f0*/  LDCU.64 UR8, c[0x0][0x4b8] ;  /* 0x00009700ff0877ac */ /* 0x000ea20008000a00 */
[----:B------:R-:W-:Y:S02]  /*b700*/  UISETP.NE.AND UP0, UPT, UR44, URZ, UPT ;  /* 0x000000ff2c00728c */ /* 0x000fe4000bf05270 */
[----:B----4-:R-:W-:-:S05]  /*b710*/  IMAD.HI.U32 R2, R17, UR4, R16 ;  /* 0x0000000411027c27 */ /* 0x010fca000f8e0010 */
[----:B------:R-:W-:-:S05]  /*b720*/  SHF.R.U32.HI R3, RZ, UR5, R2 ;  /* 0x00000005ff037c19 */ /* 0x000fca0008011602 */
[----:B------:R-:W-:-:S04]  /*b730*/  IMAD.MOV R0, RZ, RZ, -R3 ;  /* 0x000000ffff007224 */ /* 0x000fc800078e0a03 */
[----:B-1----:R-:W-:-:S04]  /*b740*/  IMAD R0, R0, UR6, R17 ;  /* 0x0000000600007c24 */ /* 0x002fc8000f8e0211 */
[C---:B--2---:R-:W-:Y:S02]  /*b750*/  IMAD R16, R0.reuse, UR8, RZ ;  /* 0x0000000800107c24 */ /* 0x044fe4000f8e02ff */
        /* <DEDUP_REMOVED lines=288> */
.L_x_1103:
[----:B------:R-:W1:Y:S01]  /*c960*/  LDCU.128 UR8, c[0x0][0x580] ;  /* 0x0000b000ff0877ac */ /* 0x000e620008000c00 */
[----:B------:R-:W-:-:S04]  /*c970*/  UPRMT UR4, UR40, 0x9910, URZ ;  /* 0x0000991028047896 */ /* 0x000fc800080000ff */
[----:B------:R-:W-:Y:S01]  /*c980*/  UISETP.GT.AND UP0, UPT, UR4, 0x9, UPT ;  /* 0x000000090400788c */ /* 0x000fe2000bf04270 */
[----:B-1----:R-:W-:Y:S02]  /*c990*/  IADD3 R4, P1, PT, R0, UR10, RZ ;  /* 0x0000000a00047c10 */ /* 0x002fe4000ff3e0ff */
[----:B------:R-:W-:-:S03]  /*c9a0*/  IADD3 R16, P0, PT, R16, UR8, RZ ;  /* 0x0000000810107c10 */ /* 0x000fc6000ff1e0ff */
[----:B----4-:R-:W-:Y:S01]  /*c9b0*/  IMAD.X R5, RZ, RZ, UR11, P1 ;  /* 0x0000000bff057e24 */ /* 0x010fe200088e06ff */
[----:B------:R-:W-:Y:S02]  /*c9c0*/  IADD3.X R17, PT, PT, RZ, UR9, RZ, P0, !PT ;  /* 0x00000009ff117c10 */ /* 0x000fe400087fe4ff */
        /* <DEDUP_REMOVED lines=12> */
.L_x_1107:
[----:B------:R1:W5:Y:S01]  /*ca90*/  LDG.E.U8 R2, desc[UR36][R4.64] ;  /* 0x0000002404027981 */ /* 0x000362000c1e1100 */
[----:B------:R-:W-:Y:S01]  /*caa0*/  MOV R3, RZ ;  /* 0x000000ff00037202 */ /* 0x000fe20000000f00 */
[----:B------:R-:W-:Y:S06]  /*cab0*/  BRA `(.L_x_1109) ;  /* 0x0000000c00407947 */ /* 0x000fec0003800000 */
.L_x_1106:
        /* <DEDUP_REMOVED lines=8> */
.L_x_1111:
[----:B------:R-:W2:Y:S02]  /*cb40*/  LDG.E R2, desc[UR36][R4.64] ;  /* 0x0000002404027981 */ /* 0x000ea4000c1e1900 */
[----:B--2---:R-:W-:Y:S01]  /*cb50*/  SHF.R.S32.HI R3, RZ, 0x1f, R2 ;  /* 0x0000001fff037819 */ /* 0x004fe20000011402 */
[----:B------:R-:W-:Y:S06]  /*cb60*/  BRA `(.L_x_1109) ;  /* 0x0000000c00147947 */ /* 0x000fec0003800000 */
.L_x_1110:
[----:B------:R-:W2:Y:S02]  /*cb70*/  LDG.E.S16 R2, desc[UR36][R4.64] ;  /* 0x0000002404027981 */ /* 0x000ea4000c1e1700 */
[----:B--2---:R-:W-:Y:S01]  /*cb80*/  SHF.R.S32.HI R3, RZ, 0x1f, R2 ;  /* 0x0000001fff037819 */ /* 0x004fe20000011402 */
[----:B------:R-:W-:Y:S06]  /*cb90*/  BRA `(.L_x_1109) ;  /* 0x0000000c00087947 */ /* 0x000fec0003800000 */
.L_x_1105:
        /* <DEDUP_REMOVED lines=9> */
.L_x_1113:
[----:B------:R-:W2:Y:S02]  /*cc30*/  LDG.E.U16 R4, desc[UR36][R4.64] ;  /* 0x0000002404047981 */ /* 0x000ea4000c1e1500 */
[----:B--2---:R-:W-:-:S06]  /*cc40*/  HADD2.F32 R2, -RZ, R4.H0_H0 ;  /* 0x20000004ff027230 */ /* 0x004fcc0000004100 */
[----:B------:R-:W1:Y:S02]  /*cc50*/  F2I.S64.TRUNC R2, R2 ;  /* 0x0000000200027311 */ /* 0x000e64000020d900 */
[----:B-1----:R-:W-:Y:S05]  /*cc60*/  BRA `(.L_x_1109) ;  /* 0x0000000800d47947 */ /* 0x002fea0003800000 */
.L_x_1112:
        /* <DEDUP_REMOVED lines=9> */
.L_x_1115:
[----:B------:R-:W2:Y:S02]  /*cd00*/  LDG.E.U16 R4, desc[UR36][R4.64] ;  /* 0x0000002404047981 */ /* 0x000ea4000c1e1500 */
[----:B--2---:R-:W-:-:S06]  /*cd10*/  HADD2.F32 R2, -RZ, R4.H0_H0 ;  /* 0x20000004ff027230 */ /* 0x004fcc0000004100 */
[----:B------:R-:W1:Y:S02]  /*cd20*/  F2I.S64.TRUNC R2, R2 ;  /* 0x0000000200027311 */ /* 0x000e64000020d900 */
[----:B-1----:R-:W-:Y:S05]  /*cd30*/  BRA `(.L_x_1109) ;  /* 0x0000000800a07947 */ /* 0x002fea0003800000 */
.L_x_1114:
[----:B------:R-:W2:Y:S02]  /*cd40*/  LDG.E.64 R2, desc[UR36][R4.64] ;  /* 0x0000002404027981 */ /* 0x000ea4000c1e1b00 */
[----:B--2---:R-:W1:Y:S02]  /*cd50*/  F2I.S64.F64.TRUNC R2, R2 ;  /* 0x0000000200027311 */ /* 0x004e64000030d900 */
[----:B-1----:R-:W-:Y:S05]  /*cd60*/  BRA `(.L_x_1109) ;  /* 0x0000000800947947 */ /* 0x002fea0003800000 */
.L_x_1104:
        /* <DEDUP_REMOVED lines=13> */
.L_x_1118:
[----:B------:R-:W2:Y:S02]  /*ce40*/  LDG.E.64 R2, desc[UR36][R4.64] ;  /* 0x0000002404027981 */ /* 0x000ea4000c1e1b00 */
[----:B--2---:R-:W1:Y:S02]  /*ce50*/  F2I.S64.F64.TRUNC R2, R2 ;  /* 0x0000000200027311 */ /* 0x004e64000030d900 */
[----:B-1----:R-:W-:Y:S05]  /*ce60*/  BRA `(.L_x_1109) ;  /* 0x0000000800547947 */ /* 0x002fea0003800000 */
.L_x_1117:
        /* <DEDUP_REMOVED lines=23> */
[----:B------:R-:W-:-:S06]  /*cfe0*/  LOP3.LUT R3, R3, 0x80000000, R0, 0xf8, !PT ;  /* 0x8000000003037812 */ /* 0x000fcc00078ef800 */
[----:B------:R-:W1:Y:S02]  /*cff0*/  F2I.S64.TRUNC R2, R3 ;  /* 0x0000000300027311 */ /* 0x000e64000020d900 */
[----:B-1----:R-:W-:Y:S05]  /*d000*/  BRA `(.L_x_1109) ;  /* 0x0000000400ec7947 */ /* 0x002fea0003800000 */
.L_x_1120:
[----:B------:R-:W2:Y:S02]  /*d010*/  LDG.E.U8 R3, desc[UR36][R4.64] ;  /* 0x0000002404037981 */ /* 0x000ea4000c1e1100 */
[C---:B--2---:R-:W-:Y:S01]  /*d020*/  IMAD.SHL.U32 R0, R3.reuse, 0x2000000, RZ ;  /* 0x0200000003007824 */ /* 0x044fe200078e00ff */
[----:B------:R-:W-:-:S04]  /*d030*/  SHF.L.U32 R3, R3, 0x8, RZ ;  /* 0x0000000803037819 */ /* 0x000fc800000006ff */
        /* <DEDUP_REMOVED lines=10> */
.L_x_1119:
[----:B------:R-:W2:Y:S02]  /*d0e0*/  LDG.E.U16 R2, desc[UR36][R4.64] ;  /* 0x0000002404027981 */ /* 0x000ea4000c1e1500 */
[----:B--2---:R-:W-:-:S06]  /*d0f0*/  IMAD.U32 R2, R2, 0x10000, RZ ;  /* 0x0001000002027824 */ /* 0x004fcc00078e00ff */
[----:B------:R-:W1:Y:S02]  /*d100*/  F2I.S64.TRUNC R2, R2 ;  /* 0x0000000200027311 */ /* 0x000e64000020d900 */
[----:B-1----:R-:W-:Y:S05]  /*d110*/  BRA `(.L_x_1109) ;  /* 0x0000000400a87947 */ /* 0x002fea0003800000 */
.L_x_1116:
        /* <DEDUP_REMOVED lines=11> */
.L_x_1123:
        /* <DEDUP_REMOVED lines=21> */
.L_x_1127:
[----:B------:R-:W-:Y:S05]  /*d320*/  BSYNC.RECONVERGENT B1 ;  /* 0x0000000000017941 */ /* 0x000fea0003800200 */
.L_x_1126:
[----:B------:R-:W-:Y:S01]  /*d330*/  IMAD.SHL.U32 R0, R0, 0x100000, RZ ;  /* 0x0010000000007824 */ /* 0x000fe200078e00ff */
[----:B------:R-:W-:-:S04]  /*d340*/  LEA R2, R2, 0x3b800000, 0x17 ;  /* 0x3b80000002027811 */ /* 0x000fc800078eb8ff */
[----:B------:R-:W-:-:S07]  /*d350*/  LOP3.LUT R2, R2, R0, R7, 0xfe, !PT ;  /* 0x0000000002027212 */ /* 0x000fce00078efe07 */
.L_x_1125:
[----:B------:R-:W-:Y:S05]  /*d360*/  BSYNC.RECONVERGENT B0 ;  /* 0x0000000000007941 */ /* 0x000fea0003800200 */
.L_x_1124:
[----:B------:R-:W1:Y:S02]  /*d370*/  F2I.S64.TRUNC R2, R2 ;  /* 0x0000000200027311 */ /* 0x000e64000020d900 */
[----:B-1----:R-:W-:Y:S05]  /*d380*/  BRA `(.L_x_1109) ;  /* 0x00000004000c7947 */ /* 0x002fea0003800000 */
.L_x_1122:
        /* <DEDUP_REMOVED lines=21> */
.L_x_1131:
[----:B------:R-:W-:Y:S05]  /*d4e0*/  BSYNC.RECONVERGENT B1 ;  /* 0x0000000000017941 */ /* 0x000fea0003800200 */
.L_x_1130:
[----:B------:R-:W-:Y:S02]  /*d4f0*/  SHF.L.U32 R0, R0, 0x15, RZ ;  /* 0x0000001500007819 */ /* 0x000fe400000006ff */
[----:B------:R-:W-:-:S04]  /*d500*/  LEA R2, R2, 0x37800000, 0x17 ;  /* 0x3780000002027811 */ /* 0x000fc800078eb8ff */
[----:B------:R-:W-:-:S07]  /*d510*/  LOP3.LUT R2, R2, R0, R7, 0xfe, !PT ;  /* 0x0000000002027212 */ /* 0x000fce00078efe07 */
.L_x_1129:
[----:B------:R-:W-:Y:S05]  /*d520*/  BSYNC.RECONVERGENT B0 ;  /* 0x0000000000007941 */ /* 0x000fea0003800200 */
.L_x_1128:
[----:B------:R-:W1:Y:S02]  /*d530*/  F2I.S64.TRUNC R2, R2 ;  /* 0x0000000200027311 */ /* 0x000e64000020d900 */
[----:B-1----:R-:W-:Y:S05]  /*d540*/  BRA `(.L_x_1109) ;  /* 0x00000000009c7947 */ /* 0x002fea0003800000 */
.L_x_1121:
        /* <DEDUP_REMOVED lines=14> */
.L_x_1135:
[----:B------:R-:W-:Y:S05]  /*d630*/  BSYNC.RECONVERGENT B0 ;  /* 0x0000000000007941 */ /* 0x000fea0003800200 */
.L_x_1134:
[----:B------:R-:W1:Y:S02]  /*d640*/  F2I.S64.TRUNC R2, R2 ;  /* 0x0000000200027311 */ /* 0x000e64000020d900 */
[----:B-1----:R-:W-:Y:S05]  /*d650*/  BRA `(.L_x_1109) ;  /* 0x0000000000587947 */ /* 0x002fea0003800000 */
.L_x_1108:
        /* <DEDUP_REMOVED lines=16> */
.L_x_1136:
[----:B------:R-:W-:Y:S01]  /*d760*/  CS2R R2, SRZ ;  /* 0x0000000000027805 */ /* 0x000fe2000001ff00 */
[----:B------:R-:W-:Y:S06]  /*d770*/  BRA `(.L_x_1109) ;  /* 0x0000000000107947 */ /* 0x000fec0003800000 */
.L_x_1133:
[----:B------:R4:W5:Y:S01]  /*d780*/  LDG.E.64 R2, desc[UR36][R4.64] ;  /* 0x0000002404027981 */ /* 0x000962000c1e1b00 */
[----:B------:R-:W-:Y:S05]  /*d790*/  BRA `(.L_x_1109) ;  /* 0x0000000000087947 */ /* 0x000fea0003800000 */
.L_x_1132:
[----:B------:R3:W5:Y:S01]  /*d7a0*/  LDG.E R2, desc[UR36][R4.64] ;  /* 0x0000002404027981 */ /* 0x000762000c1e1900 */
[----:B------:R-:W-:-:S07]  /*d7b0*/  IMAD.MOV.U32 R3, RZ, RZ, RZ ;  /* 0x000000ffff037224 */ /* 0x000fce00078e00ff */
.L_x_1109:
        /* <DEDUP_REMOVED lines=11> */
[----:B--234-:R-:W-:Y:S01]  /*d870*/  HFMA2 R5, -RZ, RZ, 0, 0 ;  /* 0x00000000ff057431 */ /* 0x01cfe200000001ff */
        /* <DEDUP_REMOVED lines=12> */
[----:B------:R-:W-:Y:S02]  /*d940*/  CS2R R46, SRZ ;  /* 0x00000000002e7805 */ /* 0x000fe4000001ff00 */
[----:B------:R-:W-:Y:S01]  /*d950*/  MOV R0, 0x260 ;  /* 0x0000026000007802 */ /* 0x000fe20000000f00 */
[----:B------:R-:W-:Y:S01]  /*d960*/  IMAD.IADD R48, R19, 0x1, R21 ;  /* 0x0000000113307824 */ /* 0x000fe200078e0215 */
[----:B------:R-:W-:Y:S01]  /*d970*/  MOV R6, R3 ;  /* 0x0000000300067202 */ /* 0x000fe20000000f00 */
[----:B------:R-:W-:Y:S01]  /*d980*/  IMAD.MOV.U32 R4, RZ, RZ, R5 ;  /* 0x000000ffff047224 */ /* 0x000fe200078e0005 */
[----:B-1----:R-:W-:-:S04]  /*d990*/  LEA R2, P0, R10, UR4, 0x3 ;  /* 0x000000040a027c11 */ /* 0x002fc8000f8018ff */
[----:B------:R-:W-:-:S09]  /*d9a0*/  LEA.HI.X R9, R10, UR5, R13, 0x3, P0 ;  /* 0x000000050a097c11 */ /* 0x000fd200080f1c0d */
.L_x_1139:
[----:B------:R-:W-:Y:S01]  /*d9b0*/  MOV R24, R2 ;  /* 0x0000000200187202 */ /* 0x000fe20000000f00 */
[----:B------:R-:W-:Y:S01]  /*d9c0*/  IMAD.MOV.U32 R25, RZ, RZ, R9 ;  /* 0x000000ffff197224 */ /* 0x000fe200078e0009 */
[----:B------:R-:W-:-:S04]  /*d9d0*/  IADD3 R28, P0, PT, R2, R18, RZ ;  /* 0x00000012021c7210 */ /* 0x000fc80007f1e0ff */
[----:B------:R0:W2:Y:S01]  /*d9e0*/  LDG.E.64 R44, desc[UR36][R24.64] ;  /* 0x00000024182c7981 */ /* 0x0000a2000c1e1b00 */
[----:B------:R-:W-:Y:S02]  /*d9f0*/  IADD3.X R29, PT, PT, R9, R48, RZ, P0, !PT ;  /* 0x00000030091d7210 */ /* 0x000fe400007fe4ff */
[----:B------:R-:W-:-:S03]  /*da00*/  IADD3 R32, P0, PT, R28, R18, RZ ;  /* 0x000000121c207210 */ /* 0x000fc60007f1e0ff */
[----:B------:R-:W3:Y:S02]  /*da10*/  LDG.E.64 R26, desc[UR36][R28.64] ;  /* 0x000000241c1a7981 */ /* 0x000ee4000c1e1b00 */
        /* <DEDUP_REMOVED lines=27> */
[----:B------:R-:W0:Y:S01]  /*dbd0*/  LDC.64 R32, c[0x0][R0+0x368] ;  /* 0x0000da0000207b82 */ /* 0x000e220000000a00 */
[----:B--2---:R-:W-:-:S02]  /*dbe0*/  IMAD R45, R45, R42, RZ ;  /* 0x0000002a2d2d7224 */ /* 0x004fc400078e02ff */
[----:B------:R-:W-:-:S04]  /*dbf0*/  IMAD.WIDE.U32 R46, R42, R44, R46 ;  /* 0x0000002c2a2e7225 */ /* 0x000fc800078e002e */
[----:B------:R-:W-:Y:S02]  /*dc00*/  IMAD R45, R43, R44, R45 ;  /* 0x0000002c2b2d7224 */ /* 0x000fe400078e022d */
[----:B------:R1:W2:Y:S01]  /*dc10*/  LDC.64 R42, c[0x0][R0+0x370] ;  /* 0x0000dc00002a7b82 */ /* 0x0002a20000000a00 */
[----:B---3--:R-:W-:Y:S02]  /*dc20*/  IMAD R27, R27, R40, RZ ;  /* 0x000000281b1b7224 */ /* 0x008fe400078e02ff */
        /* <DEDUP_REMOVED lines=8> */
[----:B------:R-:W-:Y:S02]  /*dcb0*/  IMAD.IADD R27, R27, 0x1, R21 ;  /* 0x000000011b1b7824 */ /* 0x000fe400078e0215 */
[----:B------:R1:W4:Y:S01]  /*dcc0*/  LDC.64 R20, c[0x0][R0+0x380] ;  /* 0x0000e00000147b82 */ /* 0x0003220000000a00 */
[----:B-----5:R-:W-:-:S04]  /*dcd0*/  IMAD R23, R23, R36, RZ ;  /* 0x0000002417177224 */ /* 0x020fc800078e02ff */
[-C--:B------:R-:W-:Y:S02]  /*dce0*/  IMAD R37, R37, R22.reuse, R23 ;  /* 0x0000001625257224 */ /* 0x080fe400078e0217 */
[----:B------:R-:W-:-:S04]  /*dcf0*/  IMAD.WIDE.U32 R22, R36, R22, R26 ;  /* 0x0000001624167225 */ /* 0x000fc800078e001a */
[----:B0-----:R-:W-:Y:S01]  /*dd00*/  IMAD R27, R35, R32, RZ ;  /* 0x00000020231b7224 */ /* 0x001fe200078e02ff */
[----:B------:R-:W-:Y:S01]  /*dd10*/  IADD3 R23, PT, PT, R23, R37, RZ ;  /* 0x0000002517177210 */ /* 0x000fe20007ffe0ff */
[----:B-1----:R-:W-:Y:S02]  /*dd20*/  VIADD R0, R0, 0x40 ;  /* 0x0000004000007836 */ /* 0x002fe40000000000 */
        /* <DEDUP_REMOVED lines=17> */
.L_x_1138:
        /* <DEDUP_REMOVED lines=51> */
.L_x_1140:
        /* <DEDUP_REMOVED lines=33> */
.L_x_1141:
        /* <DEDUP_REMOVED lines=9> */
[----:B------:R-:W-:-:S05]  /*e410*/  LEA.HI.X R7, R4, UR5, R5, 0x3, P0 ;  /* 0x0000000504077c11 */ /* 0x000fca00080f1c05 */
[----:B------:R-:W2:Y:S01]  /*e420*/  LDG.E.64 R4, desc[UR36][R6.64] ;  /* 0x0000002406047981 */ /* 0x000ea2000c1e1b00 */
[----:B------:R-:W-:-:S06]  /*e430*/  IMAD.SHL.U32 R3, R3, 0x8, RZ ;  /* 0x0000000803037824 */ /* 0x000fcc00078e00ff */
[----:B------:R-:W2:Y:S02]  /*e440*/  LDC.64 R2, c[0x0][R3+0x5a8] ;  /* 0x00016a0003027b82 */ /* 0x000ea40000000a00 */
[----:B--2---:R-:W-:Y:S02]  /*e450*/  IMAD R5, R5, R2, RZ ;  /* 0x0000000205057224 */ /* 0x004fe400078e02ff */
[----:B------:R-:W-:-:S04]  /*e460*/  IMAD.WIDE.U32 R46, R2, R4, R46 ;  /* 0x00000004022e7225 */ /* 0x000fc800078e002e */
[----:B------:R-:W-:-:S05]  /*e470*/  IMAD R5, R3, R4, R5 ;  /* 0x0000000403057224 */ /* 0x000fca00078e0205 */
[----:B------:R-:W-:-:S07]  /*e480*/  IADD3 R47, PT, PT, R47, R5, RZ ;  /* 0x000000052f2f7210 */ /* 0x000fce0007ffe0ff */
.L_x_1137:
        /* <DEDUP_REMOVED lines=13> */
.L_x_1145:
[----:B------:R-:W-:Y:S01]  /*e560*/  STG.E.U8 desc[UR36][R16.64], R46 ;  /* 0x0000002e10007986 */ /* 0x000fe2000c101124 */
[----:B------:R-:W-:Y:S05]  /*e570*/  EXIT ;  /* 0x000000000000794d */ /* 0x000fea0003800000 */
.L_x_1144:
        /* <DEDUP_REMOVED lines=8> */
.L_x_1148:
[----:B------:R-:W-:Y:S01]  /*e600*/  STG.E desc[UR36][R16.64], R46 ;  /* 0x0000002e10007986 */ /* 0x000fe2000c101924 */
[----:B------:R-:W-:Y:S05]  /*e610*/  EXIT ;  /* 0x000000000000794d */ /* 0x000fea0003800000 */
.L_x_1147:
[----:B------:R-:W-:Y:S01]  /*e620*/  STG.E.U16 desc[UR36][R16.64], R46 ;  /* 0x0000002e10007986 */ /* 0x000fe2000c101524 */
[----:B------:R-:W-:Y:S05]  /*e630*/  EXIT ;  /* 0x000000000000794d */ /* 0x000fea0003800000 */
.L_x_1143:
        /* <DEDUP_REMOVED lines=9> */
.L_x_1150:
[----:B------:R-:W1:Y:S02]  /*e6d0*/  I2F.S64 R0, R46 ;  /* 0x0000002e00007312 */ /* 0x000e640000301400 */
[----:B-1----:R-:W-:-:S05]  /*e6e0*/  F2FP.F16.F32.PACK_AB R0, RZ, R0 ;  /* 0x00000000ff00723e */ /* 0x002fca00000000ff */
[----:B------:R-:W-:Y:S01]  /*e6f0*/  STG.E.U16 desc[UR36][R16.64], R0 ;  /* 0x0000000010007986 */ /* 0x000fe2000c101524 */
[----:B------:R-:W-:Y:S05]  /*e700*/  EXIT ;  /* 0x000000000000794d */ /* 0x000fea0003800000 */
.L_x_1149:
        /* <DEDUP_REMOVED lines=10> */
.L_x_1152:
[----:B------:R-:W1:Y:S02]  /*e7b0*/  I2F.S64 R46, R46 ;  /* 0x0000002e002e7312 */ /* 0x000e640000301400 */
[----:B-1----:R-:W-:-:S04]  /*e7c0*/  F2FP.F16.F32.PACK_AB R3, RZ, R46 ;  /* 0x0000002eff03723e */ /* 0x002fc800000000ff */
[----:B------:R-:W-:-:S05]  /*e7d0*/  PRMT R3, R3, 0x5410, RZ ;  /* 0x0000541003037816 */ /* 0x000fca00000000ff */
[----:B------:R-:W-:Y:S01]  /*e7e0*/  STG.E desc[UR36][R16.64], R3 ;  /* 0x0000000310007986 */ /* 0x000fe2000c101924 */
[----:B------:R-:W-:Y:S05]  /*e7f0*/  EXIT ;  /* 0x000000000000794d */ /* 0x000fea0003800000 */
.L_x_1151:
[----:B------:R-:W1:Y:S02]  /*e800*/  I2F.F64.S64 R2, R46 ;  /* 0x0000002e00027312 */ /* 0x000e640000301c00 */
[----:B-1----:R-:W-:Y:S01]  /*e810*/  STG.E.64 desc[UR36][R16.64], R2 ;  /* 0x0000000210007986 */ /* 0x002fe2000c101b24 */
[----:B------:R-:W-:Y:S05]  /*e820*/  EXIT ;  /* 0x000000000000794d */ /* 0x000fea0003800000 */
.L_x_1142:
        /* <DEDUP_REMOVED lines=12> */
.L_x_1156:
        /* <DEDUP_REMOVED lines=17> */
.L_x_1159:
[----:B------:R-:W-:-:S04]  /*ea00*/  SHF.R.U32.HI R3, RZ, 0x18, R3 ;  /* 0x00000018ff037819 */ /* 0x000fc80000011603 */
[----:B------:R-:W-:-:S04]  /*ea10*/  LOP3.LUT R0, R0, 0x80, R3, 0xf8, !PT ;  /* 0x0000008000007812 */ /* 0x000fc800078ef803 */
[----:B------:R-:W-:-:S07]  /*ea20*/  PRMT R8, R0, 0x7610, R8 ;  /* 0x0000761000087816 */ /* 0x000fce0000000008 */
.L_x_1158:
[----:B------:R-:W-:Y:S05]  /*ea30*/  BSYNC.RECONVERGENT B0 ;  /* 0x0000000000007941 */ /* 0x000fea0003800200 */
.L_x_1157:
[----:B------:R-:W-:Y:S01]  /*ea40*/  STG.E.U8 desc[UR36][R16.64], R8 ;  /* 0x0000000810007986 */ /* 0x000fe2000c101124 */
[----:B------:R-:W-:Y:S05]  /*ea50*/  EXIT ;  /* 0x000000000000794d */ /* 0x000fea0003800000 */
.L_x_1155:
        /* <DEDUP_REMOVED lines=17> */
.L_x_1162:
[----:B------:R-:W-:-:S04]  /*eb70*/  SHF.R.U32.HI R3, RZ, 0x18, R3 ;  /* 0x00000018ff037819 */ /* 0x000fc80000011603 */
[----:B------:R-:W-:-:S04]  /*eb80*/  LOP3.LUT R0, R0, 0x80, R3, 0xf8, !PT ;  /* 0x0000008000007812 */ /* 0x000fc800078ef803 */
[----:B------:R-:W-:-:S07]  /*eb90*/  PRMT R8, R0, 0x7610, R8 ;  /* 0x0000761000087816 */ /* 0x000fce0000000008 */
.L_x_1161:
[----:B------:R-:W-:Y:S05]  /*eba0*/  BSYNC.RECONVERGENT B0 ;  /* 0x0000000000007941 */ /* 0x000fea0003800200 */
.L_x_1160:
[----:B------:R-:W-:Y:S01]  /*ebb0*/  STG.E.U8 desc[UR36][R16.64], R8 ;  /* 0x0000000810007986 */ /* 0x000fe2000c101124 */
[----:B------:R-:W-:Y:S05]  /*ebc0*/  EXIT ;  /* 0x000000000000794d */ /* 0x000fea0003800000 */
.L_x_1154:
        /* <DEDUP_REMOVED lines=22> */
.L_x_1164:
[----:B------:R-:W-:Y:S01]  /*ed30*/  STG.E.64 desc[UR36][R16.64], R46 ;  /* 0x0000002e10007986 */ /* 0x000fe2000c101b24 */
[----:B------:R-:W-:Y:S05]  /*ed40*/  EXIT ;  /* 0x000000000000794d */ /* 0x000fea0003800000 */
.L_x_1163:
[----:B------:R-:W-:Y:S01]  /*ed50*/  STG.E desc[UR36][R16.64], R46 ;  /* 0x0000002e10007986 */ /* 0x000fe2000c101924 */
[----:B------:R-:W-:Y:S05]  /*ed60*/  EXIT ;  /* 0x000000000000794d */ /* 0x000fea0003800000 */
.L_x_1153:
        /* <DEDUP_REMOVED lines=11> */
.L_x_1166:
[----:B------:R-:W-:Y:S01]  /*ee20*/  CS2R R6, SRZ ;  /* 0x0000000000067805 */ /* 0x000fe2000001ff00 */
[----:B--234-:R-:W1:Y:S04]  /*ee30*/  I2F.F64.S64 R4, R46 ;  /* 0x0000002e00047312 */ /* 0x01ce680000301c00 */
[----:B-1----:R-:W-:Y:S01]  /*ee40*/  STG.E.128 desc[UR36][R16.64], R4 ;  /* 0x0000000410007986 */ /* 0x002fe2000c101d24 */
[----:B------:R-:W-:Y:S05]  /*ee50*/  EXIT ;  /* 0x000000000000794d */ /* 0x000fea0003800000 */
.L_x_1165:
[----:B------:R-:W-:-:S09]  /*ee60*/  UISETP.NE.AND UP0, UPT, UR4, 0xf, UPT ;  /* 0x0000000f0400788c */ /* 0x000fd2000bf05270 */
[----:B------:R-:W-:Y:S05]  /*ee70*/  BRA.U !UP0, `(.L_x_1167) ;  /* 0x0000000108e87547 */ /* 0x000fea000b800000 */
[----:B------:R-:W-:-:S09]  /*ee80*/  UISETP.NE.AND UP0, UPT, UR4, 0x17, UPT ;  /* 0x000000170400788c */ /* 0x000fd2000bf05270 */
[----:B------:R-:W-:Y:S05]  /*ee90*/  BRA.U !UP0, `(.L_x_1168) ;  /* 0x0000000108907547 */ /* 0x000fea000b800000 */
[----:B------:R-:W-:-:S09]  /*eea0*/  UISETP.NE.AND UP0, UPT, UR4, 0x18, UPT ;  /* 0x000000180400788c */ /* 0x000fd2000bf05270 */
[----:B------:R-:W-:Y:S05]  /*eeb0*/  BRA.U !UP0, `(.L_x_1169) ;  /* 0x0000000108447547 */ /* 0x000fea000b800000 */
.L_x_1146:
[----:B------:R-:W-:Y:S01]  /*eec0*/  MOV R0, 0x0 ;  /* 0x0000000000007802 */ /* 0x000fe20000000f00 */
[----:B------:R-:W2:Y:S01]  /*eed0*/  LDCU.64 UR4, c[0x4][0xf8] ;  /* 0x01001f00ff0477ac */ /* 0x000ea20008000a00 */
[----:B------:R-:W-:Y:S02]  /*eee0*/  HFMA2 R8, -RZ, RZ, 0, 6.020069122314453125e-06 ;  /* 0x00000065ff087431 */ /* 0x000fe400000001ff */
[----:B------:R-:W-:Y:S01]  /*eef0*/  IMAD.MOV.U32 R12, RZ, RZ, 0x1 ;  /* 0x00000001ff0c7424 */ /* 0x000fe200078e00ff */
[----:B------:R1:W0:Y:S01]  /*ef00*/  LDC.64 R2, c[0x4][R0] ;  /* 0x0100000000027b82 */ /* 0x0002220000000a00 */
[----:B------:R-:W5:Y:S01]  /*ef10*/  LDCU.64 UR6, c[0x4][0x100] ;  /* 0x01002000ff0677ac */ /* 0x000f620008000a00 */
[----:B------:R-:W-:Y:S01]  /*ef20*/  MOV R13, RZ ;  /* 0x000000ff000d7202 */ /* 0x000fe20000000f00 */
[----:B------:R-:W1:Y:S01]  /*ef30*/  LDCU.64 UR8, c[0x4][0x10] ;  /* 0x01000200ff0877ac */ /* 0x000e620008000a00 */
[----:B--234-:R-:W-:Y:S01]  /*ef40*/  MOV R4, UR4 ;  /* 0x0000000400047c02 */ /* 0x01cfe20008000f00 */
[----:B------:R-:W-:Y:S01]  /*ef50*/  IMAD.U32 R5, RZ, RZ, UR5 ;  /* 0x00000005ff057e24 */ /* 0x000fe2000f8e00ff */
[----:B-----5:R-:W-:Y:S01]  /*ef60*/  MOV R6, UR6 ;  /* 0x0000000600067c02 */ /* 0x020fe20008000f00 */
[----:B------:R-:W-:Y:S01]  /*ef70*/  IMAD.U32 R7, RZ, RZ, UR7 ;  /* 0x00000007ff077e24 */ /* 0x000fe2000f8e00ff */
[----:B-1----:R-:W-:Y:S01]  /*ef80*/  MOV R10, UR8 ;  /* 0x00000008000a7c02 */ /* 0x002fe20008000f00 */
[----:B------:R-:W-:-:S07]  /*ef90*/  IMAD.U32 R11, RZ, RZ, UR9 ;  /* 0x00000009ff0b7e24 */ /* 0x000fce000f8e00ff */
[----:B------:R-:W-:-:S07]  /*efa0*/  LEPC R20, `(.L_x_1170) ;  /* 0x000000001014794e */ /* 0x000fce0000000000 */
[----:B0-----:R-:W-:Y:S05]  /*efb0*/  CALL.ABS.NOINC R2 ;  /* 0x0000000002007343 */ /* 0x001fea0003c00000 */
.L_x_1170:
[----:B------:R-:W-:Y:S05]  /*efc0*/  EXIT ;  /* 0x000000000000794d */ /* 0x000fea0003800000 */
.L_x_1169:
        /* <DEDUP_REMOVED lines=13> */
.L_x_1172:
[----:B------:R-:W-:Y:S05]  /*f0a0*/  BSYNC.RECONVERGENT B0 ;  /* 0x0000000000007941 */ /* 0x000fea0003800200 */
.L_x_1171:
[----:B------:R-:W-:-:S05]  /*f0b0*/  LOP3.LUT R3, R0, 0x80, R3, 0xf8, !PT ;  /* 0x0000008000037812 */ /* 0x000fca00078ef803 */
[----:B------:R-:W-:Y:S01]  /*f0c0*/  STG.E.U8 desc[UR36][R16.64], R3 ;  /* 0x0000000310007986 */ /* 0x000fe2000c101124 */
[----:B------:R-:W-:Y:S05]  /*f0d0*/  EXIT ;  /* 0x000000000000794d */ /* 0x000fea0003800000 */
.L_x_1168:
        /* <DEDUP_REMOVED lines=12> */
.L_x_1174:
[----:B------:R-:W-:Y:S01]  /*f1a0*/  HFMA2 R0, -RZ, RZ, 0, 7.569789886474609375e-06 ;  /* 0x0000007fff007431 */ /* 0x000fe200000001ff */
[----:B------:R-:W-:-:S04]  /*f1b0*/  ISETP.GT.U32.AND P0, PT, R2, 0x7f800000, PT ;  /* 0x7f8000000200780c */ /* 0x000fc80003f04070 */
[----:B------:R-:W-:-:S09]  /*f1c0*/  SEL R0, R0, 0x7c, P0 ;  /* 0x0000007c00007807 */ /* 0x000fd20000000000 */
.L_x_1175:
[----:B------:R-:W-:Y:S05]  /*f1d0*/  BSYNC.RECONVERGENT B0 ;  /* 0x0000000000007941 */ /* 0x000fea0003800200 */
.L_x_1173:
[----:B------:R-:W-:-:S04]  /*f1e0*/  SHF.R.U32.HI R3, RZ, 0x18, R3 ;  /* 0x00000018ff037819 */ /* 0x000fc80000011603 */
[----:B------:R-:W-:-:S05]  /*f1f0*/  LOP3.LUT R3, R0, 0x80, R3, 0xf8, !PT ;  /* 0x0000008000037812 */ /* 0x000fca00078ef803 */
[----:B------:R-:W-:Y:S01]  /*f200*/  STG.E.U8 desc[UR36][R16.64], R3 ;  /* 0x0000000310007986 */ /* 0x000fe2000c101124 */
[----:B------:R-:W-:Y:S05]  /*f210*/  EXIT ;  /* 0x000000000000794d */ /* 0x000fea0003800000 */
.L_x_1167:
[----:B------:R-:W1:Y:S02]  /*f220*/  I2F.S64 R0, R46 ;  /* 0x0000002e00007312 */ /* 0x000e640000301400 */
[----:B-1----:R-:W-:-:S05]  /*f230*/  F2FP.BF16.F32.PACK_AB R0, RZ, R0 ;  /* 0x00000000ff00723e */ /* 0x002fca00000010ff */
[----:B------:R-:W-:Y:S01]  /*f240*/  STG.E.U16 desc[UR36][R16.64], R0 ;  /* 0x0000000010007986 */ /* 0x000fe2000c101524 */
[----:B------:R-:W-:Y:S05]  /*f250*/  EXIT ;  /* 0x000000000000794d */ /* 0x000fea0003800000 */
.L_x_1176:
        /* <DEDUP_REMOVED lines=10> */
.L_x_3499:


//--------------------- .text._ZN2at6native27unrolled_elementwise_kernelIZZNS0_61_GLOBAL__N__ae8afa13_23_FlattenIndicesKernel_cu_7dd49032_311421_flatten_indices_implINS2_18CUDAKernelLauncherElLl8EEENS_6TensorERKS5_N3c108ArrayRefIlEEENKUlvE0_clEvEUllE_St5arrayIPcLm2EELi4E23TrivialOffsetCalculatorILi1EjESH_NS0_6memory12LoadWithCastILi1EEENSI_13StoreWithCastILi1EEEEEviT_T0_T2_T3_T4_T5_ --------------------------
	.section	.text._ZN2at6native27unrolled_elementwise_kernelIZZNS0_61_GLOBAL__N__ae8afa13_23_FlattenIndicesKernel_cu_7dd49032_311421_flatten_indices_implINS2_18CUDAKernelLauncherElLl8EEENS_6TensorERKS5_N3c108ArrayRefIlEEENKUlvE0_clEvEUllE_St5arrayIPcLm2EELi4E23TrivialOffsetCalculatorILi1EjESH_NS0_6memory12LoadWithCastILi1EEENSI_13StoreWithCastILi1EEEEEviT_T0_T2_T3_T4_T5_,"ax",@progbits
	.align	128
        .global         _ZN2at6native27unrolled_elementwise_kernelIZZNS0_61_GLOBAL__N__ae8afa13_23_FlattenIndicesKernel_cu_7dd49032_311421_flatten_indices_implINS2_18CUDAKernelLauncherElLl8EEENS_6TensorERKS5_N3c108ArrayRefIlEEENKUlvE0_clEvEUllE_St5arrayIPcLm2EELi4E23TrivialOffsetCalculatorILi1EjESH_NS0_6memory12LoadWithCastILi1EEENSI_13StoreWithCastILi1EEEEEviT_T0_T2_T3_T4_T5_
        .type           _ZN2at6native27unrolled_elementwise_kernelIZZNS0_61_GLOBAL__N__ae8afa13_23_FlattenIndicesKernel_cu_7dd49032_311421_flatten_indices_implINS2_18CUDAKernelLauncherElLl8EEENS_6TensorERKS5_N3c108ArrayRefIlEEENKUlvE0_clEvEUllE_St5arrayIPcLm2EELi4E23TrivialOffsetCalculatorILi1EjESH_NS0_6memory12LoadWithCastILi1EEENSI_13StoreWithCastILi1EEEEEviT_T0_T2_T3_T4_T5_,@function
        .size           _ZN2at6native27unrolled_elementwise_kernelIZZNS0_61_GLOBAL__N__ae8afa13_23_FlattenIndicesKernel_cu_7dd49032_311421_flatten_indices_implINS2_18CUDAKernelLauncherElLl8EEENS_6TensorERKS5_N3c108ArrayRefIlEEENKUlvE0_clEvEUllE_St5arrayIPcLm2EELi4E23TrivialOffsetCalculatorILi1EjESH_NS0_6memory12LoadWithCastILi1EEENSI_13StoreWithCastILi1EEEEEviT_T0_T2_T3_T4_T5_,(.L_x_3500 - _ZN2at6native27unrolled_elementwise_kernelIZZNS0_61_GLOBAL__N__ae8afa13_23_FlattenIndicesKernel_cu_7dd49032_311421_flatten_indices_implINS2_18CUDAKernelLauncherElLl8EEENS_6TensorERKS5_N3c108ArrayRefIlEEENKUlvE0_clEvEUllE_St5arrayIPcLm2EELi4E23TrivialOffsetCalculatorILi1EjESH_NS0_6memory12LoadWithCastILi1EEENSI_13StoreWithCastILi1EEEEEviT_T0_T2_T3_T4_T5_)
        .other          _ZN2at6native27unrolled_elementwise_kernelIZZNS0_61_GLOBAL__N__ae8afa13_23_FlattenIndicesKernel_cu_7dd49032_311421_flatten_indices_implINS2_18CUDAKernelLauncherElLl8EEENS_6TensorERKS5_N3c108ArrayRefIlEEENKUlvE0_clEvEUllE_St5arrayIPcLm2EELi4E23TrivialOffsetCalculatorILi1EjESH_NS0_6memory12LoadWithCastILi1EEENSI_13StoreWithCastILi1EEEEEviT_T0_T2_T3_T4_T5_,@"STO_CUDA_ENTRY STV_DEFAULT"
_ZN2at6native27unrolled_elementwise_kernelIZZNS0_61_GLOBAL__N__ae8afa13_23_FlattenIndicesKernel_cu_7dd49032_311421_flatten_indices_implINS2_18CUDAKernelLauncherElLl8EEENS_6TensorERKS5_N3c108ArrayRefIlEEENKUlvE0_clEvEUllE_St5arrayIPcLm2EELi4E23TrivialOffsetCalculatorILi1EjESH_NS0_6memory12LoadWithCastILi1EEENSI_13StoreWithCastILi1EEEEEviT_T0_T2_T3_T4_T5_:
.text._ZN2at6native27unrolled_elementwise_kernelIZZNS0_61_GLOBAL__N__ae8afa13_23_FlattenIndicesKernel_cu_7dd49032_311421_flatten_indices_implINS2_18CUDAKernelLauncherElLl8EEENS_6TensorERKS5_N3c108ArrayRefIlEEENKUlvE0_clEvEUllE_St5arrayIPcLm2EELi4E23TrivialOffsetCalculatorILi1EjESH_NS0_6memory12LoadWithCastILi1EEENSI_13StoreWithCastILi1EEEEEviT_T0_T2_T3_T4_T5_:
[----:B------:R-:W0:Y:S01]  /*0000*/  LDC R1, c[0x0][0x37c] ;  /* 0x0000df00ff017b82 */ /* 0x000e220000000800 */
[----:B------:R-:W1:Y:S07]  /*0010*/  S2R R25, SR_TID.X ;  /* 0x0000000000197919 */ /* 0x000e6e0000002100 */
[----:B------:R-:W2:Y:S01]  /*0020*/  S2UR UR39, SR_CTAID.X ;  /* 0x00000000002779c3 */ /* 0x000ea20000002500 */
[----:B------:R-:W2:Y:S01]  /*0030*/  LDCU UR38, c[0x0][0x380] ;  /* 0x00007000ff2677ac */ /* 0x000ea20008000800 */
[----:B0-----:R-:W-:Y:S01]  /*0040*/  VIADD R1, R1, 0xffffff98 ;  /* 0xffffff9801017836 */ /* 0x001fe20000000000 */
[----:B------:R-:W-:Y:S01]  /*0050*/  BSSY.RECONVERGENT B6, `(.L_x_1177) ;  /* 0x000010d000067945 */ /* 0x000fe20003800200 */
[----:B------:R-:W-:Y:S01]  /*0060*/  CS2R R26, SRZ ;  /* 0x00000000001a7805 */ /* 0x000fe2000001ff00 */
[----:B------:R-:W0:Y:S01]  /*0070*/  LDCU.64 UR36, c[0x0][0x358] ;  /* 0x00006b00ff2477ac */ /* 0x000e220008000a00 */
[----:B------:R-:W-:-:S02]  /*0080*/  VIADD R24, R1, 0x28 ;  /* 0x0000002801187836 */ /* 0x000fc40000000000 */
[----:B------:R-:W3:Y:S01]  /*0090*/  LDC.64 R4, c[0x0][0x390] ;  /* 0x0000e400ff047b82 */ /* 0x000ee20000000a00 */
[----:B------:R-:W4:Y:S07]  /*00a0*/  LDCU.U8 UR40, c[0x0][0x404] ;  /* 0x00008080ff2877ac */ /* 0x000f2e0008000000 */
[----:B------:R-:W5:Y:S08]  /*00b0*/  LDC.64 R6, c[0x0][0x398] ;  /* 0x0000e600ff067b82 */ /* 0x000f700000000a00 */
[----:B------:R-:W0:Y:S01]  /*00c0*/  LDC.64 R8, c[0x0][0x3a0] ;  /* 0x0000e800ff087b82 */ /* 0x000e220000000a00 */
[----:B--2---:R-:W-:-:S06]  /*00d0*/  UIMAD UR38, UR39, -0x200, UR38 ;  /* 0xfffffe00272678a4 */ /* 0x004fcc000f8e0226 */
[----:B-1----:R-:W-:Y:S01]  /*00e0*/  ISETP.GE.AND P0, PT, R25, UR38, PT ;  /* 0x0000002619007c0c */ /* 0x002fe2000bf06270 */
[----:B------:R-:W1:Y:S01]  /*00f0*/  LDC.64 R10, c[0x0][0x3a8] ;  /* 0x0000ea00ff0a7b82 */ /* 0x000e620000000a00 */
[----:B---3--:R-:W-:Y:S07]  /*0100*/  STL.64 [R1+0x8], R4 ;  /* 0x0000080401007387 */ /* 0x008fee0000100a00 */
[----:B------:R-:W2:Y:S01]  /*0110*/  LDC.64 R12, c[0x0][0x3b0] ;  /* 0x0000ec00ff0c7b82 */ /* 0x000ea20000000a00 */
[----:B-----5:R-:W-:Y:S07]  /*0120*/  STL.64 [R1+0x10], R6 ;  /* 0x0000100601007387 */ /* 0x020fee0000100a00 */
[----:B------:R-:W3:Y:S01]  /*0130*/  LDC.64 R14, c[0x0][0x3b8] ;  /* 0x0000ee00ff0e7b82 */ /* 0x000ee20000000a00 */
[----:B0-----:R-:W-:Y:S07]  /*0140*/  STL.64 [R1+0x18], R8 ;  /* 0x0000180801007387 */ /* 0x001fee0000100a00 */
[----:B------:R-:W0:Y:S01]  /*0150*/  LDC.64 R16, c[0x0][0x3c0] ;  /* 0x0000f000ff107b82 */ /* 0x000e220000000a00 */
[----:B-1----:R-:W-:Y:S07]  /*0160*/  STL.64 [R1+0x20], R10 ;  /* 0x0000200a01007387 */ /* 0x002fee0000100a00 */
[----:B------:R-:W1:Y:S01]  /*0170*/  LDC.64 R18, c[0x0][0x3c8] ;  /* 0x0000f200ff127b82 */ /* 0x000e620000000a00 */
[----:B--2---:R-:W-:Y:S07]  /*0180*/  STL.64 [R1+0x28], R12 ;  /* 0x0000280c01007387 */ /* 0x004fee0000100a00 */
[----:B------:R-:W2:Y:S01]  /*0190*/  LDC.64 R20, c[0x0][0x3d0] ;  /* 0x0000f400ff147b82 */ /* 0x000ea20000000a00 */
[----:B---3--:R-:W-:Y:S07]  /*01a0*/  STL.64 [R1+0x30], R14 ;  /* 0x0000300e01007387 */ /* 0x008fee0000100a00 */
[----:B------:R-:W3:Y:S01]  /*01b0*/  LDC.64 R22, c[0x0][0x3d8] ;  /* 0x0000f600ff167b82 */ /* 0x000ee20000000a00 */
[----:B0-----:R-:W-:Y:S07]  /*01c0*/  STL.64 [R1+0x38], R16 ;  /* 0x0000381001007387 */ /* 0x001fee0000100a00 */
[----:B------:R-:W0:Y:S01]  /*01d0*/  LDC.64 R28, c[0x0][0x3e0] ;  /* 0x0000f800ff1c7b82 */ /* 0x000e220000000a00 */
[----:B-1----:R-:W-:Y:S07]  /*01e0*/  STL.64 [R1+0x40], R18 ;  /* 0x0000401201007387 */ /* 0x002fee0000100a00 */
[----:B------:R-:W1:Y:S01]  /*01f0*/  LDC.64 R30, c[0x0][0x3e8] ;  /* 0x0000fa00ff1e7b82 */ /* 0x000e620000000a00 */
[----:B--2---:R-:W-:Y:S07]  /*0200*/  STL.64 [R1+0x48], R20 ;  /* 0x0000481401007387 */ /* 0x004fee0000100a00 */
[----:B------:R-:W2:Y:S01]  /*0210*/  LDC.64 R2, c[0x0][0x388] ;  /* 0x0000e200ff027b82 */ /* 0x000ea20000000a00 */
[----:B---3--:R-:W-:Y:S04]  /*0220*/  STL.64 [R1+0x50], R22 ;  /* 0x0000501601007387 */ /* 0x008fe80000100a00 */
[----:B0-----:R-:W-:Y:S04]  /*0230*/  STL.64 [R1+0x58], R28 ;  /* 0x0000581c01007387 */ /* 0x001fe80000100a00 */
[----:B-1----:R-:W-:Y:S04]  /*0240*/  STL.64 [R1+0x60], R30 ;  /* 0x0000601e01007387 */ /* 0x002fe80000100a00 */
[----:B--2---:R0:W-:Y:S02]  /*0250*/  STL.64 [R1], R2 ;  /* 0x0000000201007387 */ /* 0x0041e40000100a00 */
[----:B0-----:R-:W-:Y:S01]  /*0260*/  IMAD.MOV.U32 R2, RZ, RZ, R25 ;  /* 0x000000ffff027224 */ /* 0x001fe200078e0019 */
[----:B----4-:R-:W-:Y:S06]  /*0270*/  @P0 BRA `(.L_x_1178) ;  /* 0x0000000c00a80947 */ /* 0x010fec0003800000 */
[----:B------:R-:W0:Y:S01]  /*0280*/  LDC.64 R4, c[0x0][0x3f8] ;  /* 0x0000fe00ff047b82 */ /* 0x000e220000000a00 */
[----:B------:R-:W1:Y:S01]  /*0290*/  LDCU UR5, c[0x0][0x408] ;  /* 0x00008100ff0577ac */ /* 0x000e620008000800 */
[----:B------:R-:W-:Y:S01]  /*02a0*/  IMAD.U32 R3, RZ, RZ, UR39 ;  /* 0x00000027ff037e24 */ /* 0x000fe2000f8e00ff */
[----:B------:R-:W-:-:S03]  /*02b0*/  UPRMT UR4, UR40, 0x9910, URZ ;  /* 0x0000991028047896 */ /* 0x000fc600080000ff */
[----:B------:R-:W-:Y:S01]  /*02c0*/  IMAD R0, R3, 0x200, R2 ;  /* 0x0000020003007824 */ /* 0x000fe200078e0202 */
[----:B------:R-:W-:-:S03]  /*02d0*/  UISETP.GT.AND UP0, UPT, UR4, 0x9, UPT ;  /* 0x000000090400788c */ /* 0x000fc6000bf04270 */
        /* <DEDUP_REMOVED lines=15> */
.L_x_1182:
[----:B------:R1:W5:Y:S01]  /*03d0*/  LDG.E.U8 R26, desc[UR36][R4.64] ;  /* 0x00000024041a7981 */ /* 0x000362000c1e1100 */
[----:B------:R-:W-:Y:S01]  /*03e0*/  IMAD.MOV.U32 R27, RZ, RZ, RZ ;  /* 0x000000ffff1b7224 */ /* 0x000fe200078e00ff */
[----:B------:R-:W-:Y:S06]  /*03f0*/  BRA `(.L_x_1184) ;  /* 0x0000000c00447947 */ /* 0x000fec0003800000 */
.L_x_1181:
        /* <DEDUP_REMOVED lines=8> */
.L_x_1186:
[----:B------:R-:W2:Y:S02]  /*0480*/  LDG.E R26, desc[UR36][R4.64] ;  /* 0x00000024041a7981 */ /* 0x000ea4000c1e1900 */
[----:B--2---:R-:W-:Y:S01]  /*0490*/  SHF.R.S32.HI R27, RZ, 0x1f, R26 ;  /* 0x0000001fff1b7819 */ /* 0x004fe2000001141a */
[----:B------:R-:W-:Y:S06]  /*04a0*/  BRA `(.L_x_1184) ;  /* 0x0000000c00187947 */ /* 0x000fec0003800000 */
.L_x_1185:
[----:B------:R-:W2:Y:S02]  /*04b0*/  LDG.E.S16 R26, desc[UR36][R4.64] ;  /* 0x00000024041a7981 */ /* 0x000ea4000c1e1700 */
[----:B--2---:R-:W-:Y:S01]  /*04c0*/  SHF.R.S32.HI R27, RZ, 0x1f, R26 ;  /* 0x0000001fff1b7819 */ /* 0x004fe2000001141a */
[----:B------:R-:W-:Y:S06]  /*04d0*/  BRA `(.L_x_1184) ;  /* 0x0000000c000c7947 */ /* 0x000fec0003800000 */
.L_x_1180:
        /* <DEDUP_REMOVED lines=9> */
.L_x_1188:
[----:B------:R-:W2:Y:S02]  /*0570*/  LDG.E.U16 R4, desc[UR36][R4.64] ;  /* 0x0000002404047981 */ /* 0x000ea4000c1e1500 */
[----:B--2---:R-:W-:-:S06]  /*0580*/  HADD2.F32 R26, -RZ, R4.H0_H0 ;  /* 0x20000004ff1a7230 */ /* 0x004fcc0000004100 */
[----:B------:R-:W2:Y:S02]  /*0590*/  F2I.S64.TRUNC R26, R26 ;  /* 0x0000001a001a7311 */ /* 0x000ea4000020d900 */
[----:B--2---:R-:W-:Y:S05]  /*05a0*/  BRA `(.L_x_1184) ;  /* 0x0000000800d87947 */ /* 0x004fea0003800000 */
.L_x_1187:
        /* <DEDUP_REMOVED lines=9> */
.L_x_1190:
[----:B------:R-:W2:Y:S02]  /*0640*/  LDG.E.U16 R4, desc[UR36][R4.64] ;  /* 0x0000002404047981 */ /* 0x000ea4000c1e1500 */
[----:B--2---:R-:W-:-:S06]  /*0650*/  HADD2.F32 R26, -RZ, R4.H0_H0 ;  /* 0x20000004ff1a7230 */ /* 0x004fcc0000004100 */
[----:B------:R-:W2:Y:S02]  /*0660*/  F2I.S64.TRUNC R26, R26 ;  /* 0x0000001a001a7311 */ /* 0x000ea4000020d900 */
[----:B--2---:R-:W-:Y:S05]  /*0670*/  BRA `(.L_x_1184) ;  /* 0x0000000800a47947 */ /* 0x004fea0003800000 */
.L_x_1189:
[----:B------:R-:W2:Y:S02]  /*0680*/  LDG.E.64 R4, desc[UR36][R4.64] ;  /* 0x0000002404047981 */ /* 0x000ea4000c1e1b00 */
[----:B--2---:R2:W3:Y:S02]  /*0690*/  F2I.S64.F64.TRUNC R26, R4 ;  /* 0x00000004001a7311 */ /* 0x0044e4000030d900 */
[----:B--23--:R-:W-:Y:S05]  /*06a0*/  BRA `(.L_x_1184) ;  /* 0x0000000800987947 */ /* 0x00cfea0003800000 */
.L_x_1179:
        /* <DEDUP_REMOVED lines=13> */
.L_x_1193:
[----:B------:R-:W2:Y:S02]  /*0780*/  LDG.E.64 R4, desc[UR36][R4.64] ;  /* 0x0000002404047981 */ /* 0x000ea4000c1e1b00 */
[----:B--2---:R2:W3:Y:S02]  /*0790*/  F2I.S64.F64.TRUNC R26, R4 ;  /* 0x00000004001a7311 */ /* 0x0044e4000030d900 */
[----:B--23--:R-:W-:Y:S05]  /*07a0*/  BRA `(.L_x_1184) ;  /* 0x0000000800587947 */ /* 0x00cfea0003800000 */
.L_x_1192:
        /* <DEDUP_REMOVED lines=26> */
.L_x_1195:
        /* <DEDUP_REMOVED lines=14> */
.L_x_1194:
[----:B------:R-:W2:Y:S02]  /*0a30*/  LDG.E.U16 R26, desc[UR36][R4.64] ;  /* 0x00000024041a7981 */ /* 0x000ea4000c1e1500 */
[----:B--2---:R-:W-:-:S06]  /*0a40*/  IMAD.U32 R26, R26, 0x10000, RZ ;  /* 0x000100001a1a7824 */ /* 0x004fcc00078e00ff */
[----:B------:R-:W2:Y:S02]  /*0a50*/  F2I.S64.TRUNC R26, R26 ;  /* 0x0000001a001a7311 */ /* 0x000ea4000020d900 */
[----:B--2---:R-:W-:Y:S05]  /*0a60*/  BRA `(.L_x_1184) ;  /* 0x0000000400a87947 */ /* 0x004fea0003800000 */
.L_x_1191:
        /* <DEDUP_REMOVED lines=11> */
.L_x_1198:
        /* <DEDUP_REMOVED lines=21> */
.L_x_1202:
[----:B------:R-:W-:Y:S05]  /*0c70*/  BSYNC.RECONVERGENT B1 ;  /* 0x0000000000017941 */ /* 0x000fea0003800200 */
.L_x_1201:
[----:B------:R-:W-:Y:S01]  /*0c80*/  IMAD.SHL.U32 R0, R0, 0x100000, RZ ;  /* 0x0010000000007824 */ /* 0x000fe200078e00ff */
[----:B------:R-:W-:-:S04]  /*0c90*/  LEA R3, R3, 0x3b800000, 0x17 ;  /* 0x3b80000003037811 */ /* 0x000fc800078eb8ff */
[----:B------:R-:W-:-:S07]  /*0ca0*/  LOP3.LUT R26, R3, R0, R7, 0xfe, !PT ;  /* 0x00000000031a7212 */ /* 0x000fce00078efe07 */
.L_x_1200:
[----:B------:R-:W-:Y:S05]  /*0cb0*/  BSYNC.RECONVERGENT B0 ;  /* 0x0000000000007941 */ /* 0x000fea0003800200 */
.L_x_1199:
[----:B------:R-:W4:Y:S02]  /*0cc0*/  F2I.S64.TRUNC R26, R26 ;  /* 0x0000001a001a7311 */ /* 0x000f24000020d900 */
[----:B----4-:R-:W-:Y:S05]  /*0cd0*/  BRA `(.L_x_1184) ;  /* 0x00000004000c7947 */ /* 0x010fea0003800000 */
.L_x_1197:
        /* <DEDUP_REMOVED lines=21> */
.L_x_1206:
[----:B------:R-:W-:Y:S05]  /*0e30*/  BSYNC.RECONVERGENT B1 ;  /* 0x0000000000017941 */ /* 0x000fea0003800200 */
.L_x_1205:
[----:B------:R-:W-:Y:S01]  /*0e40*/  IMAD.SHL.U32 R0, R0, 0x200000, RZ ;  /* 0x0020000000007824 */ /* 0x000fe200078e00ff */
[----:B------:R-:W-:-:S04]  /*0e50*/  LEA R3, R3, 0x37800000, 0x17 ;  /* 0x3780000003037811 */ /* 0x000fc800078eb8ff */
[----:B------:R-:W-:-:S07]  /*0e60*/  LOP3.LUT R26, R3, R0, R7, 0xfe, !PT ;  /* 0x00000000031a7212 */ /* 0x000fce00078efe07 */
.L_x_1204:
[----:B------:R-:W-:Y:S05]  /*0e70*/  BSYNC.RECONVERGENT B0 ;  /* 0x0000000000007941 */ /* 0x000fea0003800200 */
.L_x_1203:
[----:B------:R-:W4:Y:S02]  /*0e80*/  F2I.S64.TRUNC R26, R26 ;  /* 0x0000001a001a7311 */ /* 0x000f24000020d900 */
[----:B----4-:R-:W-:Y:S05]  /*0e90*/  BRA `(.L_x_1184) ;  /* 0x00000000009c7947 */ /* 0x010fea0003800000 */
.L_x_1196:
[----:B------:R-:W-:-:S09]  /*0ea0*/  UISETP.NE.AND UP0, UPT, UR4, 0x1c, UPT ;  /* 0x0000001c0400788c */ /* 0x000fd2000bf05270 */
[----:B------:R-:W-:Y:S05]  /*0eb0*/  BRA.U !UP0, `(.L_x_1207) ;  /* 0x00000001088c7547 */ /* 0x000fea000b800000 */
[----:B------:R-:W-:-:S09]  /*0ec0*/  UISETP.NE.AND UP0, UPT, UR4, 0x1d, UPT ;  /* 0x0000001d0400788c */ /* 0x000fd2000bf05270 */
[----:B------:R-:W-:Y:S05]  /*0ed0*/  BRA.U !UP0, `(.L_x_1208) ;  /* 0x00000001087c7547 */ /* 0x000fea000b800000 */
[----:B------:R-:W-:-:S09]  /*0ee0*/  UISETP.NE.AND UP0, UPT, UR4, 0x2c, UPT ;  /* 0x0000002c0400788c */ /* 0x000fd2000bf05270 */
[----:B------:R-:W-:Y:S05]  /*0ef0*/  BRA.U !UP0, `(.L_x_1209) ;  /* 0x0000000108487547 */ /* 0x000fea000b800000 */
.L_x_1183:
        /* <DEDUP_REMOVED lines=16> */
.L_x_1210:
[----:B------:R-:W-:Y:S01]  /*1000*/  CS2R R26, SRZ ;  /* 0x00000000001a7805 */ /* 0x000fe2000001ff00 */
[----:B------:R-:W-:Y:S06]  /*1010*/  BRA `(.L_x_1184) ;  /* 0x00000000003c7947 */ /* 0x000fec0003800000 */
.L_x_1209:
        /* <DEDUP_REMOVED lines=8> */
.L_x_1212:
[----:B------:R-:W-:Y:S05]  /*10a0*/  BSYNC.RECONVERGENT B0 ;  /* 0x0000000000007941 */ /* 0x000fea0003800200 */
.L_x_1211:
[----:B------:R-:W2:Y:S02]  /*10b0*/  F2I.S64.TRUNC R26, R26 ;  /* 0x0000001a001a7311 */ /* 0x000ea4000020d900 */
[----:B--2---:R-:W-:Y:S05]  /*10c0*/  BRA `(.L_x_1184) ;  /* 0x0000000000107947 */ /* 0x004fea0003800000 */
.L_x_1208:
[----:B------:R2:W5:Y:S01]  /*10d0*/  LDG.E.64 R26, desc[UR36][R4.64] ;  /* 0x00000024041a7981 */ /* 0x000562000c1e1b00 */
[----:B------:R-:W-:Y:S05]  /*10e0*/  BRA `(.L_x_1184) ;  /* 0x0000000000087947 */ /* 0x000fea0003800000 */
.L_x_1207:
[----:B------:R3:W5:Y:S01]  /*10f0*/  LDG.E R26, desc[UR36][R4.64] ;  /* 0x00000024041a7981 */ /* 0x000762000c1e1900 */
[----:B------:R-:W-:-:S07]  /*1100*/  IMAD.MOV.U32 R27, RZ, RZ, RZ ;  /* 0x000000ffff1b7224 */ /* 0x000fce00078e00ff */
.L_x_1184:
[----:B------:R-:W-:-:S07]  /*1110*/  VIADD R25, R2, 0x80 ;  /* 0x0000008002197836 */ /* 0x000fce0000000000 */
.L_x_1178:
[----:B------:R-:W-:Y:S05]  /*1120*/  BSYNC.RECONVERGENT B6 ;  /* 0x0000000000067941 */ /* 0x000fea0003800200 */
.L_x_1177:
[----:B------:R-:W-:Y:S01]  /*1130*/  ISETP.GE.AND P0, PT, R25, UR38, PT ;  /* 0x0000002619007c0c */ /* 0x000fe2000bf06270 */
[----:B------:R-:W-:Y:S01]  /*1140*/  BSSY.RECONVERGENT B6, `(.L_x_1213) ;  /* 0x00000ed000067945 */ /* 0x000fe20003800200 */
[----:B------:R-:W-:-:S11]  /*1150*/  CS2R R18, SRZ ;  /* 0x0000000000127805 */ /* 0x000fd6000001ff00 */
[----:B------:R-:W-:Y:S05]  /*1160*/  @P0 BRA `(.L_x_1214) ;  /* 0x0000000c00a80947 */ /* 0x000fea0003800000 */
[----:B01234-:R-:W0:Y:S01]  /*1170*/  LDC.64 R4, c[0x0][0x3f8] ;  /* 0x0000fe00ff047b82 */ /* 0x01fe220000000a00 */
        /* <DEDUP_REMOVED lines=20> */
.L_x_1218:
[----:B------:R4:W5:Y:S01]  /*12c0*/  LDG.E.U8 R18, desc[UR36][R4.64] ;  /* 0x0000002404127981 */ /* 0x000962000c1e1100 */
[----:B------:R-:W-:Y:S01]  /*12d0*/  IMAD.MOV.U32 R19, RZ, RZ, RZ ;  /* 0x000000ffff137224 */ /* 0x000fe200078e00ff */
[----:B------:R-:W-:Y:S06]  /*12e0*/  BRA `(.L_x_1220) ;  /* 0x0000000c00447947 */ /* 0x000fec0003800000 */
.L_x_1217:
        /* <DEDUP_REMOVED lines=8> */
.L_x_1222:
[----:B------:R-:W2:Y:S02]  /*1370*/  LDG.E R18, desc[UR36][R4.64] ;  /* 0x0000002404127981 */ /* 0x000ea4000c1e1900 */
[----:B--2---:R-:W-:Y:S01]  /*1380*/  SHF.R.S32.HI R19, RZ, 0x1f, R18 ;  /* 0x0000001fff137819 */ /* 0x004fe20000011412 */
[----:B------:R-:W-:Y:S06]  /*1390*/  BRA `(.L_x_1220) ;  /* 0x0000000c00187947 */ /* 0x000fec0003800000 */
.L_x_1221:
[----:B------:R-:W2:Y:S02]  /*13a0*/  LDG.E.S16 R18, desc[UR36][R4.64] ;  /* 0x0000002404127981 */ /* 0x000ea4000c1e1700 */
[----:B--2---:R-:W-:Y:S01]  /*13b0*/  SHF.R.S32.HI R19, RZ, 0x1f, R18 ;  /* 0x0000001fff137819 */ /* 0x004fe20000011412 */
[----:B------:R-:W-:Y:S06]  /*13c0*/  BRA `(.L_x_1220) ;  /* 0x0000000c000c7947 */ /* 0x000fec0003800000 */
.L_x_1216:
        /* <DEDUP_REMOVED lines=9> */
.L_x_1224:
[----:B------:R-:W2:Y:S02]  /*1460*/  LDG.E.U16 R4, desc[UR36][R4.64] ;  /* 0x0000002404047981 */ /* 0x000ea4000c1e1500 */
[----:B--2---:R-:W-:-:S06]  /*1470*/  HADD2.F32 R18, -RZ, R4.H0_H0 ;  /* 0x20000004ff127230 */ /* 0x004fcc0000004100 */
[----:B------:R-:W3:Y:S02]  /*1480*/  F2I.S64.TRUNC R18, R18 ;  /* 0x0000001200127311 */ /* 0x000ee4000020d900 */
[----:B---3--:R-:W-:Y:S05]  /*1490*/  BRA `(.L_x_1220) ;  /* 0x0000000800d87947 */ /* 0x008fea0003800000 */
.L_x_1223:
        /* <DEDUP_REMOVED lines=9> */
.L_x_1226:
[----:B------:R-:W2:Y:S02]  /*1530*/  LDG.E.U16 R4, desc[UR36][R4.64] ;  /* 0x0000002404047981 */ /* 0x000ea4000c1e1500 */
[----:B--2---:R-:W-:-:S06]  /*1540*/  HADD2.F32 R18, -RZ, R4.H0_H0 ;  /* 0x20000004ff127230 */ /* 0x004fcc0000004100 */
[----:B------:R-:W3:Y:S02]  /*1550*/  F2I.S64.TRUNC R18, R18 ;  /* 0x0000001200127311 */ /* 0x000ee4000020d900 */
[----:B---3--:R-:W-:Y:S05]  /*1560*/  BRA `(.L_x_1220) ;  /* 0x0000000800a47947 */ /* 0x008fea0003800000 */
.L_x_1225:
[----:B------:R-:W2:Y:S02]  /*1570*/  LDG.E.64 R4, desc[UR36][R4.64] ;  /* 0x0000002404047981 */ /* 0x000ea4000c1e1b00 */
[----:B--2---:R3:W4:Y:S02]  /*1580*/  F2I.S64.F64.TRUNC R18, R4 ;  /* 0x0000000400127311 */ /* 0x004724000030d900 */
[----:B---34-:R-:W-:Y:S05]  /*1590*/  BRA `(.L_x_1220) ;  /* 0x0000000800987947 */ /* 0x018fea0003800000 */
.L_x_1215:
        /* <DEDUP_REMOVED lines=13> */
.L_x_1229:
[----:B------:R-:W2:Y:S02]  /*1670*/  LDG.E.64 R4, desc[UR36][R4.64] ;  /* 0x0000002404047981 */ /* 0x000ea4000c1e1b00 */
[----:B--2---:R0:W1:Y:S02]  /*1680*/  F2I.S64.F64.TRUNC R18, R4 ;  /* 0x0000000400127311 */ /* 0x004064000030d900 */
[----:B01----:R-:W-:Y:S05]  /*1690*/  BRA `(.L_x_1220) ;  /* 0x0000000800587947 */ /* 0x003fea0003800000 */
.L_x_1228:
        /* <DEDUP_REMOVED lines=26> */
.L_x_1231:
        /* <DEDUP_REMOVED lines=14> */
.L_x_1230:
[----:B------:R-:W2:Y:S02]  /*1920*/  LDG.E.U16 R18, desc[UR36][R4.64] ;  /* 0x0000002404127981 */ /* 0x000ea4000c1e1500 */
[----:B--2---:R-:W-:-:S06]  /*1930*/  IMAD.U32 R18, R18, 0x10000, RZ ;  /* 0x0001000012127824 */ /* 0x004fcc00078e00ff */
[----:B------:R-:W0:Y:S02]  /*1940*/  F2I.S64.TRUNC R18, R18 ;  /* 0x0000001200127311 */ /* 0x000e24000020d900 */
[----:B0-----:R-:W-:Y:S05]  /*1950*/  BRA `(.L_x_1220) ;  /* 0x0000000400a87947 */ /* 0x001fea0003800000 */
.L_x_1227:
        /* <DEDUP_REMOVED lines=11> */
.L_x_1234:
        /* <DEDUP_REMOVED lines=21> */
.L_x_1238:
[----:B------:R-:W-:Y:S05]  /*1b60*/  BSYNC.RECONVERGENT B1 ;  /* 0x0000000000017941 */ /* 0x000fea0003800200 */
.L_x_1237:
[----:B------:R-:W-:Y:S01]  /*1b70*/  IMAD.SHL.U32 R0, R0, 0x100000, RZ ;  /* 0x0010000000007824 */ /* 0x000fe200078e00ff */
[----:B------:R-:W-:-:S04]  /*1b80*/  LEA R3, R3, 0x3b800000, 0x17 ;  /* 0x3b80000003037811 */ /* 0x000fc800078eb8ff */
[----:B------:R-:W-:-:S07]  /*1b90*/  LOP3.LUT R18, R3, R0, R7, 0xfe, !PT ;  /* 0x0000000003127212 */ /* 0x000fce00078efe07 */
.L_x_1236:
[----:B------:R-:W-:Y:S05]  /*1ba0*/  BSYNC.RECONVERGENT B0 ;  /* 0x0000000000007941 */ /* 0x000fea0003800200 */
.L_x_1235:
[----:B------:R-:W2:Y:S02]  /*1bb0*/  F2I.S64.TRUNC R18, R18 ;  /* 0x0000001200127311 */ /* 0x000ea4000020d900 */
[----:B--2---:R-:W-:Y:S05]  /*1bc0*/  BRA `(.L_x_1220) ;  /* 0x00000004000c7947 */ /* 0x004fea0003800000 */
.L_x_1233:
        /* <DEDUP_REMOVED lines=21> */
.L_x_1242:
[----:B------:R-:W-:Y:S05]  /*1d20*/  BSYNC.RECONVERGENT B1 ;  /* 0x0000000000017941 */ /* 0x000fea0003800200 */
.L_x_1241:
[----:B------:R-:W-:Y:S01]  /*1d30*/  IMAD.SHL.U32 R0, R0, 0x200000, RZ ;  /* 0x0020000000007824 */ /* 0x000fe200078e00ff */
[----:B------:R-:W-:-:S04]  /*1d40*/  LEA R3, R3, 0x37800000, 0x17 ;  /* 0x3780000003037811 */ /* 0x000fc800078eb8ff */
[----:B------:R-:W-:-:S07]  /*1d50*/  LOP3.LUT R18, R3, R0, R7, 0xfe, !PT ;  /* 0x0000000003127212 */ /* 0x000fce00078efe07 */
.L_x_1240:
[----:B------:R-:W-:Y:S05]  /*1d60*/  BSYNC.RECONVERGENT B0 ;  /* 0x0000000000007941 */ /* 0x000fea0003800200 */
.L_x_1239:
[----:B------:R-:W2:Y:S02]  /*1d70*/  F2I.S64.TRUNC R18, R18 ;  /* 0x0000001200127311 */ /* 0x000ea4000020d900 */
[----:B--2---:R-:W-:Y:S05]  /*1d80*/  BRA `(.L_x_1220) ;  /* 0x00000000009c7947 */ /* 0x004fea0003800000 */
.L_x_1232:
        /* <DEDUP_REMOVED lines=14> */
.L_x_1246:
[----:B------:R-:W-:Y:S05]  /*1e70*/  BSYNC.RECONVERGENT B0 ;  /* 0x0000000000007941 */ /* 0x000fea0003800200 */
.L_x_1245:
[----:B------:R-:W2:Y:S02]  /*1e80*/  F2I.S64.TRUNC R18, R18 ;  /* 0x0000001200127311 */ /* 0x000ea4000020d900 */
[----:B--2---:R-:W-:Y:S05]  /*1e90*/  BRA `(.L_x_1220) ;  /* 0x0000000000587947 */ /* 0x004fea0003800000 */
.L_x_1219:
        /* <DEDUP_REMOVED lines=16> */
.L_x_1247:
[----:B------:R-:W-:Y:S01]  /*1fa0*/  CS2R R18, SRZ ;  /* 0x0000000000127805 */ /* 0x000fe2000001ff00 */
[----:B------:R-:W-:Y:S06]  /*1fb0*/  BRA `(.L_x_1220) ;  /* 0x0000000000107947 */ /* 0x000fec0003800000 */
.L_x_1244:
[----:B------:R1:W5:Y:S01]  /*1fc0*/  LDG.E.64 R18, desc[UR36][R4.64] ;  /* 0x0000002404127981 */ /* 0x000362000c1e1b00 */
[----:B------:R-:W-:Y:S05]  /*1fd0*/  BRA `(.L_x_1220) ;  /* 0x0000000000087947 */ /* 0x000fea0003800000 */
.L_x_1243:
[----:B------:R0:W5:Y:S01]  /*1fe0*/  LDG.E R18, desc[UR36][R4.64] ;  /* 0x0000002404127981 */ /* 0x000162000c1e1900 */
[----:B------:R-:W-:-:S07]  /*1ff0*/  IMAD.MOV.U32 R19, RZ, RZ, RZ ;  /* 0x000000ffff137224 */ /* 0x000fce00078e00ff */
.L_x_1220:
[----:B------:R-:W-:-:S07]  /*2000*/  VIADD R25, R25, 0x80 ;  /* 0x0000008019197836 */ /* 0x000fce0000000000 */
.L_x_1214:
[----:B------:R-:W-:Y:S05]  /*2010*/  BSYNC.RECONVERGENT B6 ;  /* 0x0000000000067941 */ /* 0x000fea0003800200 */
.L_x_1213:
        /* <DEDUP_REMOVED lines=25> */
.L_x_1253:
[----:B------:R4:W5:Y:S01]  /*21b0*/  LDG.E.U8 R16, desc[UR36][R4.64] ;  /* 0x0000002404107981 */ /* 0x000962000c1e1100 */
[----:B------:R-:W-:Y:S01]  /*21c0*/  IMAD.MOV.U32 R17, RZ, RZ, RZ ;  /* 0x000000ffff117224 */ /* 0x000fe200078e00ff */
[----:B------:R-:W-:Y:S06]  /*21d0*/  BRA `(.L_x_1255) ;  /* 0x0000000c00447947 */ /* 0x000fec0003800000 */
.L_x_1252:
        /* <DEDUP_REMOVED lines=8> */
.L_x_1257:
[----:B------:R-:W2:Y:S02]  /*2260*/  LDG.E R16, desc[UR36][R4.64] ;  /* 0x0000002404107981 */ /* 0x000ea4000c1e1900 */
[----:B--2---:R-:W-:Y:S01]  /*2270*/  SHF.R.S32.HI R17, RZ, 0x1f, R16 ;  /* 0x0000001fff117819 */ /* 0x004fe20000011410 */
[----:B------:R-:W-:Y:S06]  /*2280*/  BRA `(.L_x_1255) ;  /* 0x0000000c00187947 */ /* 0x000fec0003800000 */
.L_x_1256:
[----:B------:R-:W2:Y:S02]  /*2290*/  LDG.E.S16 R16, desc[UR36][R4.64] ;  /* 0x0000002404107981 */ /* 0x000ea4000c1e1700 */
[----:B--2---:R-:W-:Y:S01]  /*22a0*/  SHF.R.S32.HI R17, RZ, 0x1f, R16 ;  /* 0x0000001fff117819 */ /* 0x004fe20000011410 */
[----:B------:R-:W-:Y:S06]  /*22b0*/  BRA `(.L_x_1255) ;  /* 0x0000000c000c7947 */ /* 0x000fec0003800000 */
.L_x_1251:
        /* <DEDUP_REMOVED lines=9> */
.L_x_1259:
[----:B------:R-:W2:Y:S02]  /*2350*/  LDG.E.U16 R4, desc[UR36][R4.64] ;  /* 0x0000002404047981 */ /* 0x000ea4000c1e1500 */
[----:B--2---:R-:W-:-:S06]  /*2360*/  HADD2.F32 R16, -RZ, R4.H0_H0 ;  /* 0x20000004ff107230 */ /* 0x004fcc0000004100 */
[----:B------:R-:W3:Y:S02]  /*2370*/  F2I.S64.TRUNC R16, R16 ;  /* 0x0000001000107311 */ /* 0x000ee4000020d900 */
[----:B---3--:R-:W-:Y:S05]  /*2380*/  BRA `(.L_x_1255) ;  /* 0x0000000800d87947 */ /* 0x008fea0003800000 */
.L_x_1258:
        /* <DEDUP_REMOVED lines=9> */
.L_x_1261:
[----:B------:R-:W2:Y:S02]  /*2420*/  LDG.E.U16 R4, desc[UR36][R4.64] ;  /* 0x0000002404047981 */ /* 0x000ea4000c1e1500 */
[----:B--2---:R-:W-:-:S06]  /*2430*/  HADD2.F32 R16, -RZ, R4.H0_H0 ;  /* 0x20000004ff107230 */ /* 0x004fcc0000004100 */
[----:B------:R-:W3:Y:S02]  /*2440*/  F2I.S64.TRUNC R16, R16 ;  /* 0x0000001000107311 */ /* 0x000ee4000020d900 */
[----:B---3--:R-:W-:Y:S05]  /*2450*/  BRA `(.L_x_1255) ;  /* 0x0000000800a47947 */ /* 0x008fea0003800000 */
.L_x_1260:
[----:B------:R-:W2:Y:S02]  /*2460*/  LDG.E.64 R4, desc[UR36][R4.64] ;  /* 0x0000002404047981 */ /* 0x000ea4000c1e1b00 */
[----:B--2---:R3:W4:Y:S02]  /*2470*/  F2I.S64.F64.TRUNC R16, R4 ;  /* 0x0000000400107311 */ /* 0x004724000030d900 */
[----:B---34-:R-:W-:Y:S05]  /*2480*/  BRA `(.L_x_1255) ;  /* 0x0000000800987947 */ /* 0x018fea0003800000 */
.L_x_1250:
        /* <DEDUP_REMOVED lines=13> */
.L_x_1264:
[----:B------:R-:W2:Y:S02]  /*2560*/  LDG.E.64 R4, desc[UR36][R4.64] ;  /* 0x0000002404047981 */ /* 0x000ea4000c1e1b00 */
[----:B--2---:R3:W4:Y:S02]  /*2570*/  F2I.S64.F64.TRUNC R16, R4 ;  /* 0x0000000400107311 */ /* 0x004724000030d900 */
[----:B---34-:R-:W-:Y:S05]  /*2580*/  BRA `(.L_x_1255) ;  /* 0x0000000800587947 */ /* 0x018fea0003800000 */
.L_x_1263:
        /* <DEDUP_REMOVED lines=26> */
.L_x_1266:
        /* <DEDUP_REMOVED lines=14> */
.L_x_1265:
[----:B------:R-:W2:Y:S02]  /*2810*/  LDG.E.U16 R16, desc[UR36][R4.64] ;  /* 0x0000002404107981 */ /* 0x000ea4000c1e1500 */
[----:B--2---:R-:W-:-:S06]  /*2820*/  IMAD.U32 R16, R16, 0x10000, RZ ;  /* 0x0001000010107824 */ /* 0x004fcc00078e00ff */
[----:B------:R-:W3:Y:S02]  /*2830*/  F2I.S64.TRUNC R16, R16 ;  /* 0x0000001000107311 */ /* 0x000ee4000020d900 */
[----:B---3--:R-:W-:Y:S05]  /*2840*/  BRA `(.L_x_1255) ;  /* 0x0000000400a87947 */ /* 0x008fea0003800000 */
.L_x_1262:
        /* <DEDUP_REMOVED lines=11> */
.L_x_1269:
        /* <DEDUP_REMOVED lines=21> */
.L_x_1273:
[----:B------:R-:W-:Y:S05]  /*2a50*/  BSYNC.RECONVERGENT B1 ;  /* 0x0000000000017941 */ /* 0x000fea0003800200 */
.L_x_1272:
[----:B------:R-:W-:Y:S01]  /*2a60*/  IMAD.SHL.U32 R0, R0, 0x100000, RZ ;  /* 0x0010000000007824 */ /* 0x000fe200078e00ff */
[----:B------:R-:W-:-:S04]  /*2a70*/  LEA R3, R3, 0x3b800000, 0x17 ;  /* 0x3b80000003037811 */ /* 0x000fc800078eb8ff */
[----:B------:R-:W-:-:S07]  /*2a80*/  LOP3.LUT R16, R3, R0, R7, 0xfe, !PT ;  /* 0x0000000003107212 */ /* 0x000fce00078efe07 */
.L_x_1271:
[----:B------:R-:W-:Y:S05]  /*2a90*/  BSYNC.RECONVERGENT B0 ;  /* 0x0000000000007941 */ /* 0x000fea0003800200 */
.L_x_1270:
[----:B------:R-:W1:Y:S02]  /*2aa0*/  F2I.S64.TRUNC R16, R16 ;  /* 0x0000001000107311 */ /* 0x000e64000020d900 */
[----:B-1----:R-:W-:Y:S05]  /*2ab0*/  BRA `(.L_x_1255) ;  /* 0x00000004000c7947 */ /* 0x002fea0003800000 */
.L_x_1268:
        /* <DEDUP_REMOVED lines=21> */
.L_x_1277:
[----:B------:R-:W-:Y:S05]  /*2c10*/  BSYNC.RECONVERGENT B1 ;  /* 0x0000000000017941 */ /* 0x000fea0003800200 */
.L_x_1276:
[----:B------:R-:W-:Y:S01]  /*2c20*/  IMAD.SHL.U32 R0, R0, 0x200000, RZ ;  /* 0x0020000000007824 */ /* 0x000fe200078e00ff */
[----:B------:R-:W-:-:S04]  /*2c30*/  LEA R3, R3, 0x37800000, 0x17 ;  /* 0x3780000003037811 */ /* 0x000fc800078eb8ff */
[----:B------:R-:W-:-:S07]  /*2c40*/  LOP3.LUT R16, R3, R0, R7, 0xfe, !PT ;  /* 0x0000000003107212 */ /* 0x000fce00078efe07 */
.L_x_1275:
[----:B------:R-:W-:Y:S05]  /*2c50*/  BSYNC.RECONVERGENT B0 ;  /* 0x0000000000007941 */ /* 0x000fea0003800200 */
.L_x_1274:
[----:B------:R-:W1:Y:S02]  /*2c60*/  F2I.S64.TRUNC R16, R16 ;  /* 0x0000001000107311 */ /* 0x000e64000020d900 */
[----:B-1----:R-:W-:Y:S05]  /*2c70*/  BRA `(.L_x_1255) ;  /* 0x00000000009c7947 */ /* 0x002fea0003800000 */
.L_x_1267:
        /* <DEDUP_REMOVED lines=14> */
.L_x_1281:
[----:B------:R-:W-:Y:S05]  /*2d60*/  BSYNC.RECONVERGENT B0 ;  /* 0x0000000000007941 */ /* 0x000fea0003800200 */
.L_x_1280:
[----:B------:R-:W2:Y:S02]  /*2d70*/  F2I.S64.TRUNC R16, R16 ;  /* 0x0000001000107311 */ /* 0x000ea4000020d900 */
[----:B--2---:R-:W-:Y:S05]  /*2d80*/  BRA `(.L_x_1255) ;  /* 0x0000000000587947 */ /* 0x004fea0003800000 */
.L_x_1254:
        /* <DEDUP_REMOVED lines=16> */
.L_x_1282:
[----:B------:R-:W-:Y:S01]  /*2e90*/  CS2R R16, SRZ ;  /* 0x0000000000107805 */ /* 0x000fe2000001ff00 */
[----:B------:R-:W-:Y:S06]  /*2ea0*/  BRA `(.L_x_1255) ;  /* 0x0000000000107947 */ /* 0x000fec0003800000 */
.L_x_1279:
[----:B------:R2:W5:Y:S01]  /*2eb0*/  LDG.E.64 R16, desc[UR36][R4.64] ;  /* 0x0000002404107981 */ /* 0x000562000c1e1b00 */
[----:B------:R-:W-:Y:S05]  /*2ec0*/  BRA `(.L_x_1255) ;  /* 0x0000000000087947 */ /* 0x000fea0003800000 */
.L_x_1278:
[----:B------:R1:W5:Y:S01]  /*2ed0*/  LDG.E R16, desc[UR36][R4.64] ;  /* 0x0000002404107981 */ /* 0x000362000c1e1900 */
[----:B------:R-:W-:-:S07]  /*2ee0*/  IMAD.MOV.U32 R17, RZ, RZ, RZ ;  /* 0x000000ffff117224 */ /* 0x000fce00078e00ff */
.L_x_1255:
[----:B------:R-:W-:-:S07]  /*2ef0*/  VIADD R25, R25, 0x80 ;  /* 0x0000008019197836 */ /* 0x000fce0000000000 */
.L_x_1249:
[----:B------:R-:W-:Y:S05]  /*2f00*/  BSYNC.RECONVERGENT B6 ;  /* 0x0000000000067941 */ /* 0x000fea0003800200 */
.L_x_1248:
        /* <DEDUP_REMOVED lines=25> */
.L_x_1288:
[----:B------:R0:W5:Y:S01]  /*30a0*/  LDG.E.U8 R22, desc[UR36][R4.64] ;  /* 0x0000002404167981 */ /* 0x000162000c1e1100 */
[----:B------:R-:W-:Y:S01]  /*30b0*/  IMAD.MOV.U32 R23, RZ, RZ, RZ ;  /* 0x000000ffff177224 */ /* 0x000fe200078e00ff */
[----:B------:R-:W-:Y:S06]  /*30c0*/  BRA `(.L_x_1284) ;  /* 0x0000000c00407947 */ /* 0x000fec0003800000 */
.L_x_1287:
        /* <DEDUP_REMOVED lines=8> */
.L_x_1291:
[----:B------:R-:W2:Y:S02]  /*3150*/  LDG.E R22, desc[UR36][R4.64] ;  /* 0x0000002404167981 */ /* 0x000ea4000c1e1900 */
[----:B--2---:R-:W-:Y:S01]  /*3160*/  SHF.R.S32.HI R23, RZ, 0x1f, R22 ;  /* 0x0000001fff177819 */ /* 0x004fe20000011416 */
[----:B------:R-:W-:Y:S06]  /*3170*/  BRA `(.L_x_1284) ;  /* 0x0000000c00147947 */ /* 0x000fec0003800000 */
.L_x_1290:
[----:B------:R-:W2:Y:S02]  /*3180*/  LDG.E.S16 R22, desc[UR36][R4.64] ;  /* 0x0000002404167981 */ /* 0x000ea4000c1e1700 */
[----:B--2---:R-:W-:Y:S01]  /*3190*/  SHF.R.S32.HI R23, RZ, 0x1f, R22 ;  /* 0x0000001fff177819 */ /* 0x004fe20000011416 */
[----:B------:R-:W-:Y:S06]  /*31a0*/  BRA `(.L_x_1284) ;  /* 0x0000000c00087947 */ /* 0x000fec0003800000 */
.L_x_1286:
        /* <DEDUP_REMOVED lines=9> */
.L_x_1293:
[----:B------:R-:W2:Y:S02]  /*3240*/  LDG.E.U16 R4, desc[UR36][R4.64] ;  /* 0x0000002404047981 */ /* 0x000ea4000c1e1500 */
[----:B--2---:R-:W-:-:S06]  /*3250*/  HADD2.F32 R22, -RZ, R4.H0_H0 ;  /* 0x20000004ff167230 */ /* 0x004fcc0000004100 */
[----:B------:R-:W0:Y:S02]  /*3260*/  F2I.S64.TRUNC R22, R22 ;  /* 0x0000001600167311 */ /* 0x000e24000020d900 */
[----:B0-----:R-:W-:Y:S05]  /*3270*/  BRA `(.L_x_1284) ;  /* 0x0000000800d47947 */ /* 0x001fea0003800000 */
.L_x_1292:
        /* <DEDUP_REMOVED lines=9> */
.L_x_1295:
[----:B------:R-:W2:Y:S02]  /*3310*/  LDG.E.U16 R4, desc[UR36][R4.64] ;  /* 0x0000002404047981 */ /* 0x000ea4000c1e1500 */
[----:B--2---:R-:W-:-:S06]  /*3320*/  HADD2.F32 R22, -RZ, R4.H0_H0 ;  /* 0x20000004ff167230 */ /* 0x004fcc0000004100 */
[----:B------:R-:W0:Y:S02]  /*3330*/  F2I.S64.TRUNC R22, R22 ;  /* 0x0000001600167311 */ /* 0x000e24000020d900 */
[----:B0-----:R-:W-:Y:S05]  /*3340*/  BRA `(.L_x_1284) ;  /* 0x0000000800a07947 */ /* 0x001fea0003800000 */
.L_x_1294:
[----:B------:R-:W2:Y:S02]  /*3350*/  LDG.E.64 R4, desc[UR36][R4.64] ;  /* 0x0000002404047981 */ /* 0x000ea4000c1e1b00 */
[----:B--2---:R0:W1:Y:S02]  /*3360*/  F2I.S64.F64.TRUNC R22, R4 ;  /* 0x0000000400167311 */ /* 0x004064000030d900 */
[----:B01----:R-:W-:Y:S05]  /*3370*/  BRA `(.L_x_1284) ;  /* 0x0000000800947947 */ /* 0x003fea0003800000 */
.L_x_1285:
        /* <DEDUP_REMOVED lines=13> */
.L_x_1298:
[----:B------:R-:W2:Y:S02]  /*3450*/  LDG.E.64 R4, desc[UR36][R4.64] ;  /* 0x0000002404047981 */ /* 0x000ea4000c1e1b00 */
[----:B--2---:R0:W1:Y:S02]  /*3460*/  F2I.S64.F64.TRUNC R22, R4 ;  /* 0x0000000400167311 */ /* 0x004064000030d900 */
[----:B01----:R-:W-:Y:S05]  /*3470*/  BRA `(.L_x_1284) ;  /* 0x0000000800547947 */ /* 0x003fea0003800000 */
.L_x_1297:
        /* <DEDUP_REMOVED lines=26> */
.L_x_1300:
        /* <DEDUP_REMOVED lines=14> */
.L_x_1299:
[----:B------:R-:W2:Y:S02]  /*3700*/  LDG.E.U16 R22, desc[UR36][R4.64] ;  /* 0x0000002404167981 */ /* 0x000ea4000c1e1500 */
[----:B--2---:R-:W-:-:S06]  /*3710*/  IMAD.U32 R22, R22, 0x10000, RZ ;  /* 0x0001000016167824 */ /* 0x004fcc00078e00ff */
[----:B------:R-:W0:Y:S02]  /*3720*/  F2I.S64.TRUNC R22, R22 ;  /* 0x0000001600167311 */ /* 0x000e24000020d900 */
[----:B0-----:R-:W-:Y:S05]  /*3730*/  BRA `(.L_x_1284) ;  /* 0x0000000400a47947 */ /* 0x001fea0003800000 */
.L_x_1296:
        /* <DEDUP_REMOVED lines=11> */
.L_x_1303:
        /* <DEDUP_REMOVED lines=21> */
.L_x_1307:
[----:B------:R-:W-:Y:S05]  /*3940*/  BSYNC.RECONVERGENT B1 ;  /* 0x0000000000017941 */ /* 0x000fea0003800200 */
.L_x_1306:
[----:B------:R-:W-:Y:S01]  /*3950*/  IMAD.SHL.U32 R0, R0, 0x100000, RZ ;  /* 0x0010000000007824 */ /* 0x000fe200078e00ff */
[----:B------:R-:W-:-:S04]  /*3960*/  LEA R3, R3, 0x3b800000, 0x17 ;  /* 0x3b80000003037811 */ /* 0x000fc800078eb8ff */
[----:B------:R-:W-:-:S07]  /*3970*/  LOP3.LUT R22, R3, R0, R7, 0xfe, !PT ;  /* 0x0000000003167212 */ /* 0x000fce00078efe07 */
.L_x_1305:
[----:B------:R-:W-:Y:S05]  /*3980*/  BSYNC.RECONVERGENT B0 ;  /* 0x0000000000007941 */ /* 0x000fea0003800200 */
.L_x_1304:
[----:B------:R-:W0:Y:S02]  /*3990*/  F2I.S64.TRUNC R22, R22 ;  /* 0x0000001600167311 */ /* 0x000e24000020d900 */
[----:B0-----:R-:W-:Y:S05]  /*39a0*/  BRA `(.L_x_1284) ;  /* 0x0000000400087947 */ /* 0x001fea0003800000 */
.L_x_1302:
        /* <DEDUP_REMOVED lines=21> */
.L_x_1311:
[----:B------:R-:W-:Y:S05]  /*3b00*/  BSYNC.RECONVERGENT B1 ;  /* 0x0000000000017941 */ /* 0x000fea0003800200 */
.L_x_1310:
[----:B------:R-:W-:Y:S01]  /*3b10*/  IMAD.SHL.U32 R0, R0, 0x200000, RZ ;  /* 0x0020000000007824 */ /* 0x000fe200078e00ff */
[----:B------:R-:W-:-:S04]  /*3b20*/  LEA R3, R3, 0x37800000, 0x17 ;  /* 0x3780000003037811 */ /* 0x000fc800078eb8ff */
[----:B------:R-:W-:-:S07]  /*3b30*/  LOP3.LUT R22, R3, R0, R7, 0xfe, !PT ;  /* 0x0000000003167212 */ /* 0x000fce00078efe07 */
.L_x_1309:
[----:B------:R-:W-:Y:S05]  /*3b40*/  BSYNC.RECONVERGENT B0 ;  /* 0x0000000000007941 */ /* 0x000fea0003800200 */
.L_x_1308:
[----:B------:R-:W0:Y:S02]  /*3b50*/  F2I.S64.TRUNC R22, R22 ;  /* 0x0000001600167311 */ /* 0x000e24000020d900 */
[----:B0-----:R-:W-:Y:S05]  /*3b60*/  BRA `(.L_x_1284) ;  /* 0x0000000000987947 */ /* 0x001fea0003800000 */
.L_x_1301:
        /* <DEDUP_REMOVED lines=14> */
.L_x_1315:
[----:B------:R-:W-:Y:S05]  /*3c50*/  BSYNC.RECONVERGENT B0 ;  /* 0x0000000000007941 */ /* 0x000fea0003800200 */
.L_x_1314:
[----:B------:R-:W0:Y:S02]  /*3c60*/  F2I.S64.TRUNC R22, R22 ;  /* 0x0000001600167311 */ /* 0x000e24000020d900 */
[----:B0-----:R-:W-:Y:S05]  /*3c70*/  BRA `(.L_x_1284) ;  /* 0x0000000000547947 */ /* 0x001fea0003800000 */
.L_x_1289:
[----:B------:R-:W-:Y:S01]  /*3c80*/  MOV R14, 0x0 ;  /* 0x00000000000e7802 */ /* 0x000fe20000000f00 */
[----:B------:R-:W0:Y:S01]  /*3c90*/  LDCU.64 UR4, c[0x4][0xf8] ;  /* 0x01001f00ff0477ac */ /* 0x000e220008000a00 */
[----:B------:R-:W-:Y:S02]  /*3ca0*/  IMAD.MOV.U32 R8, RZ, RZ, 0x4e ;  /* 0x0000004eff087424 */ /* 0x000fe400078e00ff */
[----:B------:R-:W-:Y:S01]  /*3cb0*/  IMAD.MOV.U32 R12, RZ, RZ, 0x1 ;  /* 0x00000001ff0c7424 */ /* 0x000fe200078e00ff */
[----:B------:R-:W1:Y:S01]  /*3cc0*/  LDCU.64 UR6, c[0x4][0x100] ;  /* 0x01002000ff0677ac */ /* 0x000e620008000a00 */
[----:B------:R-:W2:Y:S01]  /*3cd0*/  LDC.64 R14, c[0x4][R14] ;  /* 0x010000000e0e7b82 */ /* 0x000ea20000000a00 */
[----:B------:R-:W-:Y:S01]  /*3ce0*/  IMAD.MOV.U32 R13, RZ, RZ, RZ ;  /* 0x000000ffff0d7224 */ /* 0x000fe200078e00ff */
[----:B------:R-:W3:Y:S01]  /*3cf0*/  LDCU.64 UR8, c[0x4][0x8] ;  /* 0x01000100ff0877ac */ /* 0x000ee20008000a00 */
[----:B0-----:R-:W-:Y:S02]  /*3d00*/  IMAD.U32 R4, RZ, RZ, UR4 ;  /* 0x00000004ff047e24 */ /* 0x001fe4000f8e00ff */
[----:B------:R-:W-:-:S02]  /*3d10*/  IMAD.U32 R5, RZ, RZ, UR5 ;  /* 0x00000005ff057e24 */ /* 0x000fc4000f8e00ff */
[----:B-1----:R-:W-:Y:S02]  /*3d20*/  IMAD.U32 R6, RZ, RZ, UR6 ;  /* 0x00000006ff067e24 */ /* 0x002fe4000f8e00ff */
[----:B------:R-:W-:Y:S02]  /*3d30*/  IMAD.U32 R7, RZ, RZ, UR7 ;  /* 0x00000007ff077e24 */ /* 0x000fe4000f8e00ff */
[----:B---3--:R-:W-:Y:S02]  /*3d40*/  IMAD.U32 R10, RZ, RZ, UR8 ;  /* 0x00000008ff0a7e24 */ /* 0x008fe4000f8e00ff */
[----:B------:R-:W-:-:S07]  /*3d50*/  IMAD.U32 R11, RZ, RZ, UR9 ;  /* 0x00000009ff0b7e24 */ /* 0x000fce000f8e00ff */
[----:B------:R-:W-:-:S07]  /*3d60*/  LEPC R20, `(.L_x_1316) ;  /* 0x000000001014794e */ /* 0x000fce0000000000 */
[----:B--2--5:R-:W-:Y:S05]  /*3d70*/  CALL.ABS.NOINC R14 ;  /* 0x000000000e007343 */ /* 0x024fea0003c00000 */
.L_x_1316:
[----:B------:R-:W-:Y:S05]  /*3d80*/  BRA `(.L_x_1284) ;  /* 0x0000000000107947 */ /* 0x000fea0003800000 */
.L_x_1313:
[----:B------:R0:W5:Y:S01]  /*3d90*/  LDG.E.64 R22, desc[UR36][R4.64] ;  /* 0x0000002404167981 */ /* 0x000162000c1e1b00 */
[----:B------:R-:W-:Y:S05]  /*3da0*/  BRA `(.L_x_1284) ;  /* 0x0000000000087947 */ /* 0x000fea0003800000 */
.L_x_1312:
[----:B------:R0:W5:Y:S01]  /*3db0*/  LDG.E R22, desc[UR36][R4.64] ;  /* 0x0000002404167981 */ /* 0x000162000c1e1900 */
[----:B------:R-:W-:-:S07]  /*3dc0*/  IMAD.MOV.U32 R23, RZ, RZ, RZ ;  /* 0x000000ffff177224 */ /* 0x000fce00078e00ff */
.L_x_1284:
[----:B------:R-:W-:Y:S05]  /*3dd0*/  BSYNC.RECONVERGENT B6 ;  /* 0x0000000000067941 */ /* 0x000fea0003800200 */
.L_x_1283:
[----:B01234-:R-:W0:Y:S01]  /*3de0*/  LDC R5, c[0x0][0x398] ;  /* 0x0000e600ff057b82 */ /* 0x01fe220000000800 */
[----:B------:R-:W-:Y:S01]  /*3df0*/  ISETP.GE.AND P0, PT, R2, UR38, PT ;  /* 0x0000002602007c0c */ /* 0x000fe2000bf06270 */
[----:B------:R-:W-:Y:S01]  /*3e00*/  BSSY.RECONVERGENT B0, `(.L_x_1317) ;  /* 0x00000d4000007945 */ /* 0x000fe20003800200 */
[C---:B0-----:R-:W-:Y:S02]  /*3e10*/  LOP3.LUT R4, R5.reuse, 0x7, RZ, 0xc0, !PT ;  /* 0x0000000705047812 */ /* 0x041fe400078ec0ff */
[----:B------:R-:W-:-:S09]  /*3e20*/  LOP3.LUT R3, R5, 0x3, RZ, 0xc0, !PT ;  /* 0x0000000305037812 */ /* 0x000fd200078ec0ff */
[----:B------:R-:W-:Y:S05]  /*3e30*/  @P0 BRA `(.L_x_1318) ;  /* 0x0000000c00400947 */ /* 0x000fea0003800000 */
[----:B------:R-:W0:Y:S01]  /*3e40*/  LDCU UR4, c[0x0][0x39c] ;  /* 0x00007380ff0477ac */ /* 0x000e220008000800 */
[----:B------:R-:W-:Y:S01]  /*3e50*/  ISETP.GE.U32.AND P0, PT, R5, 0x1, PT ;  /* 0x000000010500780c */ /* 0x000fe20003f06070 */
[----:B------:R-:W1:Y:S01]  /*3e60*/  LDCU.64 UR6, c[0x0][0x390] ;  /* 0x00007200ff0677ac */ /* 0x000e620008000a00 */
[----:B0-----:R-:W-:Y:S02]  /*3e70*/  IMAD.U32 R0, RZ, RZ, UR4 ;  /* 0x00000004ff007e24 */ /* 0x001fe4000f8e00ff */
[----:B-1---5:R-:W-:-:S03]  /*3e80*/  IMAD R7, R27, UR6, RZ ;  /* 0x000000061b077c24 */ /* 0x022fc6000f8e02ff */
[----:B------:R-:W-:Y:S01]  /*3e90*/  ISETP.GE.AND.EX P0, PT, R0, RZ, PT, P0 ;  /* 0x000000ff0000720c */ /* 0x000fe20003f06300 */
[----:B------:R-:W-:-:S04]  /*3ea0*/  IMAD.WIDE.U32 R8, R26, UR6, RZ ;  /* 0x000000061a087c25 */ /* 0x000fc8000f8e00ff */
[----:B------:R-:W-:Y:S01]  /*3eb0*/  IMAD R7, R26, UR7, R7 ;  /* 0x000000071a077c24 */ /* 0x000fe2000f8e0207 */
[----:B------:R-:W-:-:S07]  /*3ec0*/  CS2R R26, SRZ ;  /* 0x00000000001a7805 */ /* 0x000fce000001ff00 */
[----:B------:R-:W-:Y:S05]  /*3ed0*/  @!P0 BRA `(.L_x_1318) ;  /* 0x0000000c00188947 */ /* 0x000fea0003800000 */
[----:B------:R-:W-:Y:S01]  /*3ee0*/  IMAD.U32 R0, RZ, RZ, UR4 ;  /* 0x00000004ff007e24 */ /* 0x000fe2000f8e00ff */
[----:B------:R-:W-:Y:S01]  /*3ef0*/  ISETP.GE.U32.AND P1, PT, R5, 0x8, PT ;  /* 0x000000080500780c */ /* 0x000fe20003f26070 */
[----:B------:R-:W-:Y:S01]  /*3f00*/  IMAD.IADD R11, R9, 0x1, R7 ;  /* 0x00000001090b7824 */ /* 0x000fe200078e0207 */
[----:B------:R-:W-:Y:S01]  /*3f10*/  ISETP.NE.U32.AND P0, PT, R4, RZ, PT ;  /* 0x000000ff0400720c */ /* 0x000fe20003f05070 */
[----:B------:R-:W-:Y:S01]  /*3f20*/  IMAD.MOV.U32 R25, RZ, RZ, RZ ;  /* 0x000000ffff197224 */ /* 0x000fe200078e00ff */
[----:B------:R-:W-:Y:S01]  /*3f30*/  ISETP.GE.U32.AND.EX P1, PT, R0, RZ, PT, P1 ;  /* 0x000000ff0000720c */ /* 0x000fe20003f26110 */
[----:B------:R-:W-:Y:S01]  /*3f40*/  IMAD.MOV.U32 R0, RZ, RZ, RZ ;  /* 0x000000ffff007224 */ /* 0x000fe200078e00ff */
[----:B------:R-:W-:Y:S02]  /*3f50*/  ISETP.NE.AND.EX P0, PT, RZ, RZ, PT, P0 ;  /* 0x000000ffff00720c */ /* 0x000fe40003f05300 */
[----:B------:R-:W-:-:S09]  /*3f60*/  CS2R R26, SRZ ;  /* 0x00000000001a7805 */ /* 0x000fd2000001ff00 */
[----:B------:R-:W-:Y:S05]  /*3f70*/  @!P1 BRA `(.L_x_1319) ;  /* 0x0000000400609947 */ /* 0x000fea0003800000 */
[----:B------:R-:W0:Y:S01]  /*3f80*/  LDC.64 R12, c[0x0][0x3e0] ;  /* 0x0000f800ff0c7b82 */ /* 0x000e220000000a00 */
[----:B------:R-:W1:Y:S01]  /*3f90*/  LDCU.64 UR6, c[0x0][0x388] ;  /* 0x00007100ff0677ac */ /* 0x000e620008000a00 */
[----:B------:R-:W-:Y:S01]  /*3fa0*/  LOP3.LUT R0, R5, 0xfffffff8, RZ, 0xc0, !PT ;  /* 0xfffffff805007812 */ /* 0x000fe200078ec0ff */
[----:B------:R-:W-:Y:S01]  /*3fb0*/  BSSY.RECONVERGENT B1, `(.L_x_1319) ;  /* 0x0000054000017945 */ /* 0x000fe20003800200 */
[----:B------:R-:W-:Y:S01]  /*3fc0*/  CS2R R26, SRZ ;  /* 0x00000000001a7805 */ /* 0x000fe2000001ff00 */
[----:B------:R-:W-:Y:S01]  /*3fd0*/  ULOP3.LUT UR4, UR4, 0x7fffffff, URZ, 0xc0, !UPT ;  /* 0x7fffffff04047892 */ /* 0x000fe2000f8ec0ff */
[----:B------:R-:W-:Y:S02]  /*3fe0*/  IMAD.MOV.U32 R6, RZ, RZ, R24 ;  /* 0x000000ffff067224 */ /* 0x000fe400078e0018 */
[----:B------:R-:W-:-:S03]  /*3ff0*/  IMAD.MOV.U32 R32, RZ, RZ, R0 ;  /* 0x000000ffff207224 */ /* 0x000fc600078e0000 */
[----:B------:R-:W-:Y:S02]  /*4000*/  IMAD.U32 R25, RZ, RZ, UR4 ;  /* 0x00000004ff197e24 */ /* 0x000fe4000f8e00ff */
[----:B------:R-:W-:Y:S01]  /*4010*/  IMAD.U32 R34, RZ, RZ, UR4 ;  /* 0x00000004ff227e24 */ /* 0x000fe2000f8e00ff */
[----:B-1----:R-:W-:-:S04]  /*4020*/  LEA R7, P1, R8, UR6, 0x3 ;  /* 0x0000000608077c11 */ /* 0x002fc8000f8218ff */
[----:B------:R-:W-:Y:S02]  /*4030*/  LEA.HI.X R33, R8, UR7, R11, 0x3, P1 ;  /* 0x0000000708217c11 */ /* 0x000fe400088f1c0b */
[C-C-:B0-----:R-:W-:Y:S02]  /*4040*/  SHF.L.U64.HI R35, R12.reuse, 0x3, R13.reuse ;  /* 0x000000030c237819 */ /* 0x141fe4000001020d */
[C---:B------:R-:W-:Y:S01]  /*4050*/  SHF.L.U64.HI R36, R12.reuse, 0x6, R13 ;  /* 0x000000060c247819 */ /* 0x040fe2000001020d */
[----:B------:R-:W-:-:S07]  /*4060*/  IMAD.SHL.U32 R13, R12, 0x8, RZ ;  /* 0x000000080c0d7824 */ /* 0x000fce00078e00ff */
.L_x_1320:
[----:B------:R-:W-:Y:S01]  /*4070*/  IMAD.MOV.U32 R30, RZ, RZ, R7 ;  /* 0x000000ffff1e7224 */ /* 0x000fe200078e0007 */
[----:B------:R-:W2:Y:S01]  /*4080*/  LDL.64 R20, [R6+-0x10] ;  /* 0xfffff00006147983 */ /* 0x000ea20000100a00 */
[----:B------:R-:W-:-:S05]  /*4090*/  IMAD.MOV.U32 R31, RZ, RZ, R33 ;  /* 0x000000ffff1f7224 */ /* 0x000fca00078e0021 */
[----:B------:R-:W2:Y:S01]  /*40a0*/  LDG.E.64 R14, desc[UR36][R30.64] ;  /* 0x000000241e0e7981 */ /* 0x000ea2000c1e1b00 */
[----:B------:R-:W-:-:S05]  /*40b0*/  IADD3 R28, P1, PT, R7, R13, RZ ;  /* 0x0000000d071c7210 */ /* 0x000fca0007f3e0ff */
[----:B------:R-:W-:Y:S02]  /*40c0*/  IMAD.X R29, R33, 0x1, R35, P1 ;  /* 0x00000001211d7824 */ /* 0x000fe400008e0623 */
[----:B--2---:R-:W-:Y:S02]  /*40d0*/  IMAD R15, R15, R20, RZ ;  /* 0x000000140f0f7224 */ /* 0x004fe400078e02ff */
[----:B------:R-:W-:-:S04]  /*40e0*/  IMAD.WIDE.U32 R26, R20, R14, R26 ;  /* 0x0000000e141a7225 */ /* 0x000fc800078e001a */
[----:B------:R-:W-:Y:S02]  /*40f0*/  IMAD R37, R21, R14, R15 ;  /* 0x0000000e15257224 */ /* 0x000fe400078e020f */
[----:B------:R-:W2:Y:S04]  /*4100*/  LDG.E.64 R14, desc[UR36][R28.64] ;  /* 0x000000241c0e7981 */ /* 0x000ea8000c1e1b00 */
[----:B------:R-:W2:Y:S01]  /*4110*/  LDL.64 R20, [R6+-0x8] ;  /* 0xfffff80006147983 */ /* 0x000ea20000100a00 */
[----:B------:R-:W-:Y:S01]  /*4120*/  IADD3 R30, P1, PT, R28, R13, RZ ;  /* 0x0000000d1c1e7210 */ /* 0x000fe20007f3e0ff */
[----:B------:R-:W-:-:S04]  /*4130*/  IMAD.IADD R27, R27, 0x1, R37 ;  /* 0x000000011b1b7824 */ /* 0x000fc800078e0225 */
[----:B------:R-:W-:Y:S02]  /*4140*/  IMAD.X R31, R29, 0x1, R35, P1 ;  /* 0x000000011d1f7824 */ /* 0x000fe400008e0623 */
[----:B--2---:R-:W-:Y:S02]  /*4150*/  IMAD R37, R15, R20, RZ ;  /* 0x000000140f257224 */ /* 0x004fe400078e02ff */
[----:B------:R-:W-:-:S04]  /*4160*/  IMAD.WIDE.U32 R26, R20, R14, R26 ;  /* 0x0000000e141a7225 */ /* 0x000fc800078e001a */
[----:B------:R-:W-:Y:S02]  /*4170*/  IMAD R37, R21, R14, R37 ;  /* 0x0000000e15257224 */ /* 0x000fe400078e0225 */
[----:B------:R-:W2:Y:S04]  /*4180*/  LDG.E.64 R14, desc[UR36][R30.64] ;  /* 0x000000241e0e7981 */ /* 0x000ea8000c1e1b00 */
[----:B------:R-:W2:Y:S01]  /*4190*/  LDL.64 R20, [R6] ;  /* 0x0000000006147983 */ /* 0x000ea20000100a00 */
[----:B------:R-:W-:Y:S01]  /*41a0*/  IADD3 R28, P1, PT, R30, R13, RZ ;  /* 0x0000000d1e1c7210 */ /* 0x000fe20007f3e0ff */
[----:B------:R-:W-:-:S04]  /*41b0*/  IMAD.IADD R27, R27, 0x1, R37 ;  /* 0x000000011b1b7824 */ /* 0x000fc800078e0225 */
[----:B------:R-:W-:Y:S02]  /*41c0*/  IMAD.X R29, R31, 0x1, R35, P1 ;  /* 0x000000011f1d7824 */ /* 0x000fe400008e0623 */
[----:B--2---:R-:W-:Y:S02]  /*41d0*/  IMAD R37, R15, R20, RZ ;  /* 0x000000140f257224 */ /* 0x004fe400078e02ff */
[----:B------:R-:W-:-:S04]  /*41e0*/  IMAD.WIDE.U32 R26, R20, R14, R26 ;  /* 0x0000000e141a7225 */ /* 0x000fc800078e001a */
[----:B------:R-:W-:Y:S02]  /*41f0*/  IMAD R37, R21, R14, R37 ;  /* 0x0000000e15257224 */ /* 0x000fe400078e0225 */
[----:B------:R-:W2:Y:S04]  /*4200*/  LDG.E.64 R14, desc[UR36][R28.64] ;  /* 0x000000241c0e7981 */ /* 0x000ea8000c1e1b00 */
[----:B------:R-:W2:Y:S01]  /*4210*/  LDL.64 R20, [R6+0x8] ;  /* 0x0000080006147983 */ /* 0x000ea20000100a00 */
[----:B------:R-:W-:Y:S01]  /*4220*/  IADD3 R30, P1, PT, R28, R13, RZ ;  /* 0x0000000d1c1e7210 */ /* 0x000fe20007f3e0ff */
[----:B------:R-:W-:-:S04]  /*4230*/  IMAD.IADD R27, R27, 0x1, R37 ;  /* 0x000000011b1b7824 */ /* 0x000fc800078e0225 */
[----:B------:R-:W-:Y:S02]  /*4240*/  IMAD.X R31, R29, 0x1, R35, P1 ;  /* 0x000000011d1f7824 */ /* 0x000fe400008e0623 */
[----:B------:R-:W3:Y:S01]  /*4250*/  LDL.64 R28, [R6+0x18] ;  /* 0x00001800061c7983 */ /* 0x000ee20000100a00 */
[----:B--2---:R-:W-:Y:S02]  /*4260*/  IMAD R37, R15, R20, RZ ;  /* 0x000000140f257224 */ /* 0x004fe400078e02ff */
[----:B------:R-:W-:-:S04]  /*4270*/  IMAD.WIDE.U32 R26, R20, R14, R26 ;  /* 0x0000000e141a7225 */ /* 0x000fc800078e001a */
[----:B------:R-:W-:Y:S02]  /*4280*/  IMAD R37, R21, R14, R37 ;  /* 0x0000000e15257224 */ /* 0x000fe400078e0225 */
[----:B------:R-:W2:Y:S04]  /*4290*/  LDG.E.64 R14, desc[UR36][R30.64] ;  /* 0x000000241e0e7981 */ /* 0x000ea8000c1e1b00 */
[----:B------:R-:W2:Y:S01]  /*42a0*/  LDL.64 R20, [R6+0x10] ;  /* 0x0000100006147983 */ /* 0x000ea20000100a00 */
[----:B------:R-:W-:Y:S02]  /*42b0*/  IMAD.IADD R27, R27, 0x1, R37 ;  /* 0x000000011b1b7824 */ /* 0x000fe400078e0225 */
[----:B--2---:R-:W-:Y:S02]  /*42c0*/  IMAD R37, R15, R20, RZ ;  /* 0x000000140f257224 */ /* 0x004fe400078e02ff */
[----:B------:R-:W-:-:S04]  /*42d0*/  IMAD.WIDE.U32 R26, R20, R14, R26 ;  /* 0x0000000e141a7225 */ /* 0x000fc800078e001a */
[----:B------:R-:W-:Y:S01]  /*42e0*/  IMAD R37, R21, R14, R37 ;  /* 0x0000000e15257224 */ /* 0x000fe200078e0225 */
[----:B------:R-:W-:-:S05]  /*42f0*/  IADD3 R14, P1, PT, R30, R13, RZ ;  /* 0x0000000d1e0e7210 */ /* 0x000fca0007f3e0ff */
[----:B------:R-:W-:-:S05]  /*4300*/  IMAD.X R15, R31, 0x1, R35, P1 ;  /* 0x000000011f0f7824 */ /* 0x000fca00008e0623 */
[----:B------:R-:W3:Y:S01]  /*4310*/  LDG.E.64 R20, desc[UR36][R14.64] ;  /* 0x000000240e147981 */ /* 0x000ee2000c1e1b00 */
[----:B------:R-:W-:Y:S02]  /*4320*/  IMAD.IADD R27, R27, 0x1, R37 ;  /* 0x000000011b1b7824 */ /* 0x000fe400078e0225 */
[----:B---3--:R-:W-:Y:S02]  /*4330*/  IMAD R31, R21, R28, RZ ;  /* 0x0000001c151f7224 */ /* 0x008fe400078e02ff */
[----:B------:R-:W-:Y:S01]  /*4340*/  IMAD.WIDE.U32 R26, R28, R20, R26 ;  /* 0x000000141c1a7225 */ /* 0x000fe200078e001a */
[----:B------:R-:W-:-:S03]  /*4350*/  IADD3 R28, P1, PT, R14, R13, RZ ;  /* 0x0000000d0e1c7210 */ /* 0x000fc60007f3e0ff */
[----:B------:R-:W-:Y:S02]  /*4360*/  IMAD R31, R29, R20, R31 ;  /* 0x000000141d1f7224 */ /* 0x000fe400078e021f */
[----:B------:R-:W-:Y:S01]  /*4370*/  IMAD.X R29, R15, 0x1, R35, P1 ;  /* 0x000000010f1d7824 */ /* 0x000fe200008e0623 */
[----:B------:R-:W-:Y:S01]  /*4380*/  IADD3 R30, P1, PT, R28, R13, RZ ;  /* 0x0000000d1c1e7210 */ /* 0x000fe20007f3e0ff */
[----:B------:R-:W2:Y:S01]  /*4390*/  LDL.64 R14, [R6+0x20] ;  /* 0x00002000060e7983 */ /* 0x000ea20000100a00 */
[----:B------:R-:W-:-:S03]  /*43a0*/  IMAD.IADD R27, R27, 0x1, R31 ;  /* 0x000000011b1b7824 */ /* 0x000fc600078e021f */
[----:B------:R-:W2:Y:S01]  /*43b0*/  LDG.E.64 R20, desc[UR36][R28.64] ;  /* 0x000000241c147981 */ /* 0x000ea2000c1e1b00 */
[----:B------:R-:W-:-:S06]  /*43c0*/  IMAD.X R31, R29, 0x1, R35, P1 ;  /* 0x000000011d1f7824 */ /* 0x000fcc00008e0623 */
[----:B------:R-:W3:Y:S04]  /*43d0*/  LDG.E.64 R30, desc[UR36][R30.64] ;  /* 0x000000241e1e7981 */ /* 0x000ee8000c1e1b00 */
[----:B------:R0:W3:Y:S01]  /*43e0*/  LDL.64 R28, [R6+0x28] ;  /* 0x00002800061c7983 */ /* 0x0000e20000100a00 */
[----:B------:R-:W-:-:S04]  /*43f0*/  IADD3 R32, P1, PT, R32, -0x8, RZ ;  /* 0xfffffff820207810 */ /* 0x000fc80007f3e0ff */
[----:B------:R-:W-:Y:S02]  /*4400*/  IADD3.X R34, PT, PT, R34, -0x1, RZ, P1, !PT ;  /* 0xffffffff22227810 */ /* 0x000fe40000ffe4ff */
[----:B------:R-:W-:-:S04]  /*4410*/  ISETP.NE.U32.AND P1, PT, R32, RZ, PT ;  /* 0x000000ff2000720c */ /* 0x000fc80003f25070 */
[----:B------:R-:W-:Y:S02]  /*4420*/  ISETP.NE.AND.EX P1, PT, R34, RZ, PT, P1 ;  /* 0x000000ff2200720c */ /* 0x000fe40003f25310 */
[----:B------:R-:W-:Y:S01]  /*4430*/  LEA R7, P2, R12, R7, 0x6 ;  /* 0x000000070c077211 */ /* 0x000fe200078430ff */
[----:B0-----:R-:W-:-:S04]  /*4440*/  VIADD R6, R6, 0x40 ;  /* 0x0000004006067836 */ /* 0x001fc80000000000 */
[----:B------:R-:W-:Y:S02]  /*4450*/  IMAD.X R33, R33, 0x1, R36, P2 ;  /* 0x0000000121217824 */ /* 0x000fe400010e0624 */
[----:B--2---:R-:W-:-:S04]  /*4460*/  IMAD R21, R21, R14, RZ ;  /* 0x0000000e15157224 */ /* 0x004fc800078e02ff */
[-C--:B------:R-:W-:Y:S02]  /*4470*/  IMAD R15, R15, R20.reuse, R21 ;  /* 0x000000140f0f7224 */ /* 0x080fe400078e0215 */
[----:B------:R-:W-:-:S04]  /*4480*/  IMAD.WIDE.U32 R20, R14, R20, R26 ;  /* 0x000000140e147225 */ /* 0x000fc800078e001a */
[----:B------:R-:W-:Y:S02]  /*4490*/  IMAD.IADD R21, R21, 0x1, R15 ;  /* 0x0000000115157824 */ /* 0x000fe400078e020f */
[----:B---3--:R-:W-:Y:S02]  /*44a0*/  IMAD R15, R31, R28, RZ ;  /* 0x0000001c1f0f7224 */ /* 0x008fe400078e02ff */
[----:B------:R-:W-:-:S04]  /*44b0*/  IMAD.WIDE.U32 R26, R28, R30, R20 ;  /* 0x0000001e1c1a7225 */ /* 0x000fc800078e0014 */
[----:B------:R-:W-:-:S04]  /*44c0*/  IMAD R15, R29, R30, R15 ;  /* 0x0000001e1d0f7224 */ /* 0x000fc800078e020f */
[----:B------:R-:W-:Y:S01]  /*44d0*/  IMAD.IADD R27, R27, 0x1, R15 ;  /* 0x000000011b1b7824 */ /* 0x000fe200078e020f */
[----:B------:R-:W-:Y:S06]  /*44e0*/  @P1 BRA `(.L_x_1320) ;  /* 0xfffffff800e01947 */ /* 0x000fec000383ffff */
[----:B------:R-:W-:Y:S05]  /*44f0*/  BSYNC.RECONVERGENT B1 ;  /* 0x0000000000017941 */ /* 0x000fea0003800200 */
.L_x_1319:
[----:B------:R-:W-:Y:S05]  /*4500*/  @!P0 BRA `(.L_x_1318) ;  /* 0x00000004008c8947 */ /* 0x000fea0003800000 */
[----:B------:R-:W0:Y:S01]  /*4510*/  LDC.64 R6, c[0x0][0x3e0] ;  /* 0x0000f800ff067b82 */ /* 0x000e220000000a00 */
[----:B------:R-:W-:Y:S02]  /*4520*/  ISETP.GE.U32.AND P1, PT, R4, 0x4, PT ;  /* 0x000000040400780c */ /* 0x000fe40003f26070 */
[----:B------:R-:W-:Y:S02]  /*4530*/  ISETP.NE.U32.AND P0, PT, R3, RZ, PT ;  /* 0x000000ff0300720c */ /* 0x000fe40003f05070 */
[----:B------:R-:W-:Y:S02]  /*4540*/  ISETP.GE.U32.AND.EX P1, PT, RZ, RZ, PT, P1 ;  /* 0x000000ffff00720c */ /* 0x000fe40003f26110 */
[----:B------:R-:W-:-:S11]  /*4550*/  ISETP.NE.AND.EX P0, PT, RZ, RZ, PT, P0 ;  /* 0x000000ffff00720c */ /* 0x000fd60003f05300 */
[----:B------:R-:W-:Y:S05]  /*4560*/  @!P1 BRA `(.L_x_1321) ;  /* 0x0000000000b09947 */ /* 0x000fea0003800000 */
[----:B------:R-:W1:Y:S01]  /*4570*/  LDCU.64 UR4, c[0x0][0x388] ;  /* 0x00007100ff0477ac */ /* 0x000e620008000a00 */
[-C--:B0-----:R-:W-:Y:S02]  /*4580*/  IMAD R12, R25, R6.reuse, RZ ;  /* 0x00000006190c7224 */ /* 0x081fe400078e02ff */
[----:B------:R-:W-:Y:S02]  /*4590*/  IMAD.MOV.U32 R10, RZ, RZ, R8 ;  /* 0x000000ffff0a7224 */ /* 0x000fe400078e0008 */
[C---:B------:R-:W-:Y:S02]  /*45a0*/  IMAD R13, R0.reuse, R7, R12 ;  /* 0x00000007000d7224 */ /* 0x040fe400078e020c */
[----:B------:R-:W-:-:S04]  /*45b0*/  IMAD.WIDE.U32 R14, R0, R6, R10 ;  /* 0x00000006000e7225 */ /* 0x000fc800078e000a */
[----:B------:R-:W-:Y:S02]  /*45c0*/  IMAD.IADD R15, R15, 0x1, R13 ;  /* 0x000000010f0f7824 */ /* 0x000fe400078e020d */
[----:B------:R-:W-:-:S04]  /*45d0*/  IMAD.WIDE.U32 R12, R6, 0x8, RZ ;  /* 0x00000008060c7825 */ /* 0x000fc800078e00ff */
[----:B------:R-:W-:Y:S01]  /*45e0*/  IMAD.U32 R34, R0, 0x8, R1 ;  /* 0x0000000800227824 */ /* 0x000fe200078e0001 */
[----:B-1----:R-:W-:Y:S01]  /*45f0*/  LEA R36, P1, R14, UR4, 0x3 ;  /* 0x000000040e247c11 */ /* 0x002fe2000f8218ff */
[----:B------:R-:W-:-:S03]  /*4600*/  IMAD.SHL.U32 R35, R7, 0x8, RZ ;  /* 0x0000000807237824 */ /* 0x000fc600078e00ff */
[----:B------:R-:W-:Y:S01]  /*4610*/  LEA.HI.X R37, R14, UR5, R15, 0x3, P1 ;  /* 0x000000050e257c11 */ /* 0x000fe200088f1c0f */
[----:B------:R-:W-:Y:S01]  /*4620*/  IMAD.IADD R35, R13, 0x1, R35 ;  /* 0x000000010d237824 */ /* 0x000fe200078e0223 */
[----:B------:R-:W-:Y:S01]  /*4630*/  IADD3 R14, P1, PT, R36, R12, RZ ;  /* 0x0000000c240e7210 */ /* 0x000fe20007f3e0ff */
[----:B------:R-:W2:Y:S04]  /*4640*/  LDL.64 R32, [R34+0x18] ;  /* 0x0000180022207983 */ /* 0x000ea80000100a00 */
[----:B------:R-:W2:Y:S01]  /*4650*/  LDG.E.64 R30, desc[UR36][R36.64] ;  /* 0x00000024241e7981 */ /* 0x000ea2000c1e1b00 */
[----:B------:R-:W-:-:S03]  /*4660*/  IMAD.X R15, R35, 0x1, R37, P1 ;  /* 0x00000001230f7824 */ /* 0x000fc600008e0625 */
[----:B------:R-:W3:Y:S04]  /*4670*/  LDL.64 R28, [R34+0x20] ;  /* 0x00002000221c7983 */ /* 0x000ee80000100a00 */
[----:B------:R-:W3:Y:S01]  /*4680*/  LDG.E.64 R20, desc[UR36][R14.64] ;  /* 0x000000240e147981 */ /* 0x000ee2000c1e1b00 */
[----:B--2---:R-:W-:Y:S02]  /*4690*/  IMAD R13, R31, R32, RZ ;  /* 0x000000201f0d7224 */ /* 0x004fe400078e02ff */
[----:B------:R-:W-:-:S04]  /*46a0*/  IMAD.WIDE.U32 R26, R32, R30, R26 ;  /* 0x0000001e201a7225 */ /* 0x000fc800078e001a */
[----:B------:R-:W-:Y:S01]  /*46b0*/  IMAD R13, R33, R30, R13 ;  /* 0x0000001e210d7224 */ /* 0x000fe200078e020d */
[----:B------:R-:W-:Y:S01]  /*46c0*/  IADD3 R30, P1, PT, R14, R12, RZ ;  /* 0x0000000c0e1e7210 */ /* 0x000fe20007f3e0ff */
[----:B------:R-:W2:Y:S02]  /*46d0*/  LDL.64 R32, [R34+0x30] ;  /* 0x0000300022207983 */ /* 0x000ea40000100a00 */
[----:B------:R-:W-:Y:S02]  /*46e0*/  IMAD.IADD R27, R27, 0x1, R13 ;  /* 0x000000011b1b7824 */ /* 0x000fe400078e020d */
[----:B---3--:R-:W-:Y:S02]  /*46f0*/  IMAD R13, R21, R28, RZ ;  /* 0x0000001c150d7224 */ /* 0x008fe400078e02ff */
[----:B------:R-:W-:Y:S01]  /*4700*/  IMAD.X R31, R15, 0x1, R35, P1 ;  /* 0x000000010f1f7824 */ /* 0x000fe200008e0623 */
[----:B------:R-:W-:Y:S01]  /*4710*/  IADD3 R12, P2, PT, R30, R12, RZ ;  /* 0x0000000c1e0c7210 */ /* 0x000fe20007f5e0ff */
[----:B------:R-:W-:-:S02]  /*4720*/  IMAD R29, R29, R20, R13 ;  /* 0x000000141d1d7224 */ /* 0x000fc400078e020d */
[----:B------:R-:W-:Y:S01]  /*4730*/  IMAD.WIDE.U32 R20, R28, R20, R26 ;  /* 0x000000141c147225 */ /* 0x000fe200078e001a */
[----:B------:R-:W3:Y:S04]  /*4740*/  LDG.E.64 R14, desc[UR36][R30.64] ;  /* 0x000000241e0e7981 */ /* 0x000ee8000c1e1b00 */
[----:B------:R-:W3:Y:S01]  /*4750*/  LDL.64 R26, [R34+0x28] ;  /* 0x00002800221a7983 */ /* 0x000ee20000100a00 */
[----:B------:R-:W-:-:S06]  /*4760*/  IMAD.X R13, R31, 0x1, R35, P2 ;  /* 0x000000011f0d7824 */ /* 0x000fcc00010e0623 */
[----:B------:R-:W2:Y:S01]  /*4770*/  LDG.E.64 R12, desc[UR36][R12.64] ;  /* 0x000000240c0c7981 */ /* 0x000ea2000c1e1b00 */
[----:B------:R-:W-:Y:S01]  /*4780*/  IMAD.IADD R21, R21, 0x1, R29 ;  /* 0x0000000115157824 */ /* 0x000fe200078e021d */
[----:B------:R-:W-:-:S05]  /*4790*/  IADD3 R0, P1, PT, R0, 0x4, RZ ;  /* 0x0000000400007810 */ /* 0x000fca0007f3e0ff */
[----:B------:R-:W-:Y:S02]  /*47a0*/  IMAD.X R25, RZ, RZ, R25, P1 ;  /* 0x000000ffff197224 */ /* 0x000fe400008e0619 */
[----:B---3--:R-:W-:-:S04]  /*47b0*/  IMAD R15, R15, R26, RZ ;  /* 0x0000001a0f0f7224 */ /* 0x008fc800078e02ff */
[-C--:B------:R-:W-:Y:S02]  /*47c0*/  IMAD R27, R27, R14.reuse, R15 ;  /* 0x0000000e1b1b7224 */ /* 0x080fe400078e020f */
[----:B------:R-:W-:-:S04]  /*47d0*/  IMAD.WIDE.U32 R14, R26, R14, R20 ;  /* 0x0000000e1a0e7225 */ /* 0x000fc800078e0014 */
[----:B--2---:R-:W-:Y:S02]  /*47e0*/  IMAD R21, R13, R32, RZ ;  /* 0x000000200d157224 */ /* 0x004fe400078e02ff */
[----:B------:R-:W-:Y:S02]  /*47f0*/  IMAD.IADD R15, R15, 0x1, R27 ;  /* 0x000000010f0f7824 */ /* 0x000fe400078e021b */
[-C--:B------:R-:W-:Y:S02]  /*4800*/  IMAD R21, R33, R12.reuse, R21 ;  /* 0x0000000c21157224 */ /* 0x080fe400078e0215 */
[----:B------:R-:W-:-:S04]  /*4810*/  IMAD.WIDE.U32 R26, R32, R12, R14 ;  /* 0x0000000c201a7225 */ /* 0x000fc800078e000e */
[----:B------:R-:W-:-:S07]  /*4820*/  IMAD.IADD R27, R27, 0x1, R21 ;  /* 0x000000011b1b7824 */ /* 0x000fce00078e0215 */
.L_x_1321:
[----:B------:R-:W-:Y:S05]  /*4830*/  @!P0 BRA `(.L_x_1318) ;  /* 0x0000000000c08947 */ /* 0x000fea0003800000 */
[----:B------:R-:W-:Y:S02]  /*4840*/  ISETP.NE.U32.AND P1, PT, R3, 0x1, PT ;  /* 0x000000010300780c */ /* 0x000fe40003f25070 */
[----:B------:R-:W-:Y:S02]  /*4850*/  LOP3.LUT R12, R5, 0x1, RZ, 0xc0, !PT ;  /* 0x00000001050c7812 */ /* 0x000fe400078ec0ff */
[----:B------:R-:W-:Y:S02]  /*4860*/  ISETP.NE.AND.EX P1, PT, RZ, RZ, PT, P1 ;  /* 0x000000ffff00720c */ /* 0x000fe40003f25310 */
[----:B------:R-:W-:-:S04]  /*4870*/  ISETP.NE.U32.AND P0, PT, R12, 0x1, PT ;  /* 0x000000010c00780c */ /* 0x000fc80003f05070 */
[----:B------:R-:W-:-:S07]  /*4880*/  ISETP.NE.U32.AND.EX P0, PT, RZ, RZ, PT, P0 ;  /* 0x000000ffff00720c */ /* 0x000fce0003f05100 */
[----:B------:R-:W-:Y:S06]  /*4890*/  @!P1 BRA `(.L_x_1322) ;  /* 0x0000000000689947 */ /* 0x000fec0003800000 */
[----:B------:R-:W1:Y:S01]  /*48a0*/  LDCU.64 UR4, c[0x0][0x388] ;  /* 0x00007100ff0477ac */ /* 0x000e620008000a00 */
[-C--:B0-----:R-:W-:Y:S02]  /*48b0*/  IMAD R14, R25, R6.reuse, RZ ;  /* 0x00000006190e7224 */ /* 0x081fe400078e02ff */
[----:B------:R-:W-:Y:S02]  /*48c0*/  IMAD.MOV.U32 R12, RZ, RZ, R8 ;  /* 0x000000ffff0c7224 */ /* 0x000fe400078e0008 */
[----:B------:R-:W-:Y:S02]  /*48d0*/  IMAD.MOV.U32 R13, RZ, RZ, R11 ;  /* 0x000000ffff0d7224 */ /* 0x000fe400078e000b */
[C---:B------:R-:W-:Y:S02]  /*48e0*/  IMAD R15, R0.reuse, R7, R14 ;  /* 0x00000007000f7224 */ /* 0x040fe400078e020e */
[----:B------:R-:W-:-:S04]  /*48f0*/  IMAD.WIDE.U32 R12, R0, R6, R12 ;  /* 0x00000006000c7225 */ /* 0x000fc800078e000c */
[----:B------:R-:W-:Y:S02]  /*4900*/  IMAD.IADD R15, R13, 0x1, R15 ;  /* 0x000000010d0f7824 */ /* 0x000fe400078e020f */
[----:B------:R-:W-:Y:S01]  /*4910*/  IMAD.U32 R32, R0, 0x8, R1 ;  /* 0x0000000800207824 */ /* 0x000fe200078e0001 */
[----:B-1----:R-:W-:-:S04]  /*4920*/  LEA R30, P1, R12, UR4, 0x3 ;  /* 0x000000040c1e7c11 */ /* 0x002fc8000f8218ff */
[----:B------:R-:W2:Y:S01]  /*4930*/  LDL.64 R20, [R32+0x20] ;  /* 0x0000200020147983 */ /* 0x000ea20000100a00 */
[----:B------:R-:W-:Y:S02]  /*4940*/  LEA.HI.X R31, R12, UR5, R15, 0x3, P1 ;  /* 0x000000050c1f7c11 */ /* 0x000fe400088f1c0f */
[C---:B------:R-:W-:Y:S01]  /*4950*/  LEA R28, P1, R6.reuse, R30, 0x3 ;  /* 0x0000001e061c7211 */ /* 0x040fe200078218ff */
[----:B------:R-:W3:Y:S04]  /*4960*/  LDL.64 R12, [R32+0x18] ;  /* 0x00001800200c7983 */ /* 0x000ee80000100a00 */
[----:B------:R-:W3:Y:S01]  /*4970*/  LDG.E.64 R14, desc[UR36][R30.64] ;  /* 0x000000241e0e7981 */ /* 0x000ee2000c1e1b00 */
[----:B------:R-:W-:-:S06]  /*4980*/  LEA.HI.X R29, R6, R31, R7, 0x3, P1 ;  /* 0x0000001f061d7211 */ /* 0x000fcc00008f1c07 */
[----:B------:R-:W2:Y:S01]  /*4990*/  LDG.E.64 R28, desc[UR36][R28.64] ;  /* 0x000000241c1c7981 */ /* 0x000ea2000c1e1b00 */
[----:B------:R-:W-:-:S05]  /*49a0*/  IADD3 R0, P1, PT, R0, 0x2, RZ ;  /* 0x0000000200007810 */ /* 0x000fca0007f3e0ff */
[----:B------:R-:W-:Y:S02]  /*49b0*/  IMAD.X R25, RZ, RZ, R25, P1 ;  /* 0x000000ffff197224 */ /* 0x000fe400008e0619 */
[----:B---3--:R-:W-:Y:S02]  /*49c0*/  IMAD R15, R15, R12, RZ ;  /* 0x0000000c0f0f7224 */ /* 0x008fe400078e02ff */
[----:B------:R-:W-:-:S04]  /*49d0*/  IMAD.WIDE.U32 R26, R12, R14, R26 ;  /* 0x0000000e0c1a7225 */ /* 0x000fc800078e001a */
[----:B------:R-:W-:Y:S02]  /*49e0*/  IMAD R15, R13, R14, R15 ;  /* 0x0000000e0d0f7224 */ /* 0x000fe400078e020f */
[----:B--2---:R-:W-:Y:S02]  /*49f0*/  IMAD R13, R29, R20, RZ ;  /* 0x000000141d0d7224 */ /* 0x004fe400078e02ff */
[----:B------:R-:W-:Y:S02]  /*4a00*/  IMAD.IADD R27, R27, 0x1, R15 ;  /* 0x000000011b1b7824 */ /* 0x000fe400078e020f */
[-C--:B------:R-:W-:Y:S02]  /*4a10*/  IMAD R13, R21, R28.reuse, R13 ;  /* 0x0000001c150d7224 */ /* 0x080fe400078e020d */
[----:B------:R-:W-:-:S04]  /*4a20*/  IMAD.WIDE.U32 R26, R20, R28, R26 ;  /* 0x0000001c141a7225 */ /* 0x000fc800078e001a */
[----:B------:R-:W-:-:S07]  /*4a30*/  IMAD.IADD R27, R27, 0x1, R13 ;  /* 0x000000011b1b7824 */ /* 0x000fce00078e020d */
.L_x_1322:
[----:B------:R-:W-:Y:S05]  /*4a40*/  @P0 BRA `(.L_x_1318) ;  /* 0x00000000003c0947 */ /* 0x000fea0003800000 */
[----:B------:R-:W1:Y:S01]  /*4a50*/  LDCU.64 UR4, c[0x0][0x388] ;  /* 0x00007100ff0477ac */ /* 0x000e620008000a00 */
[-C--:B0-----:R-:W-:Y:S02]  /*4a60*/  IMAD R25, R25, R6.reuse, RZ ;  /* 0x0000000619197224 */ /* 0x081fe400078e02ff */
[----:B------:R-:W-:Y:S02]  /*4a70*/  IMAD.MOV.U32 R9, RZ, RZ, R11 ;  /* 0x000000ffff097224 */ /* 0x000fe400078e000b */
[C---:B------:R-:W-:Y:S02]  /*4a80*/  IMAD R7, R0.reuse, R7, R25 ;  /* 0x0000000700077224 */ /* 0x040fe400078e0219 */
[----:B------:R-:W-:-:S04]  /*4a90*/  IMAD.WIDE.U32 R8, R0, R6, R8 ;  /* 0x0000000600087225 */ /* 0x000fc800078e0008 */
[----:B------:R-:W-:Y:S02]  /*4aa0*/  IMAD.IADD R7, R9, 0x1, R7 ;  /* 0x0000000109077824 */ /* 0x000fe400078e0207 */
[----:B------:R-:W-:Y:S01]  /*4ab0*/  IMAD.U32 R6, R0, 0x8, R1 ;  /* 0x0000000800067824 */ /* 0x000fe200078e0001 */
[----:B-1----:R-:W-:-:S04]  /*4ac0*/  LEA R10, P0, R8, UR4, 0x3 ;  /* 0x00000004080a7c11 */ /* 0x002fc8000f8018ff */
[----:B------:R-:W-:Y:S02]  /*4ad0*/  LEA.HI.X R11, R8, UR5, R7, 0x3, P0 ;  /* 0x00000005080b7c11 */ /* 0x000fe400080f1c07 */
[----:B------:R-:W2:Y:S04]  /*4ae0*/  LDL.64 R6, [R6+0x18] ;  /* 0x0000180006067983 */ /* 0x000ea80000100a00 */
[----:B------:R-:W2:Y:S02]  /*4af0*/  LDG.E.64 R8, desc[UR36][R10.64] ;  /* 0x000000240a087981 */ /* 0x000ea4000c1e1b00 */
[----:B--2---:R-:W-:Y:S02]  /*4b00*/  IMAD R9, R9, R6, RZ ;  /* 0x0000000609097224 */ /* 0x004fe400078e02ff */
[----:B------:R-:W-:-:S04]  /*4b10*/  IMAD.WIDE.U32 R26, R6, R8, R26 ;  /* 0x00000008061a7225 */ /* 0x000fc800078e001a */
[----:B------:R-:W-:-:S04]  /*4b20*/  IMAD R9, R7, R8, R9 ;  /* 0x0000000807097224 */ /* 0x000fc800078e0209 */
[----:B------:R-:W-:-:S07]  /*4b30*/  IMAD.IADD R27, R27, 0x1, R9 ;  /* 0x000000011b1b7824 */ /* 0x000fce00078e0209 */
.L_x_1318:
[----:B------:R-:W-:Y:S05]  /*4b40*/  BSYNC.RECONVERGENT B0 ;  /* 0x0000000000007941 */ /* 0x000fea0003800200 */
.L_x_1317:
[----:B------:R-:W-:Y:S01]  /*4b50*/  VIADD R25, R2, 0x80 ;  /* 0x0000008002197836 */ /* 0x000fe20000000000 */
[----:B------:R-:W-:Y:S01]  /*4b60*/  BSSY.RECONVERGENT B0, `(.L_x_1323) ;  /* 0x00000d3000007945 */ /* 0x000fe20003800200 */
[----:B-----5:R-:W-:Y:S02]  /*4b70*/  IMAD.MOV.U32 R8, RZ, RZ, R26 ;  /* 0x000000ffff087224 */ /* 0x020fe400078e001a */
[----:B------:R-:W-:Y:S01]  /*4b80*/  IMAD.MOV.U32 R9, RZ, RZ, R27 ;  /* 0x000000ffff097224 */ /* 0x000fe200078e001b */
[----:B------:R-:W-:-:S13]  /*4b90*/  ISETP.GE.AND P0, PT, R25, UR38, PT ;  /* 0x0000002619007c0c */ /* 0x000fda000bf06270 */
[----:B------:R-:W-:Y:S05]  /*4ba0*/  @P0 BRA `(.L_x_1324) ;  /* 0x0000000c00380947 */ /* 0x000fea0003800000 */
[----:B------:R-:W1:Y:S01]  /*4bb0*/  LDCU UR4, c[0x0][0x39c] ;  /* 0x00007380ff0477ac */ /* 0x000e620008000800 */
[----:B------:R-:W-:Y:S02]  /*4bc0*/  ISETP.GE.U32.AND P0, PT, R5, 0x1, PT ;  /* 0x000000010500780c */ /* 0x000fe40003f06070 */
[----:B------:R-:W-:Y:S01]  /*4bd0*/  CS2R R28, SRZ ;  /* 0x00000000001c7805 */ /* 0x000fe2000001ff00 */
[----:B------:R-:W0:Y:S01]  /*4be0*/  LDCU.64 UR6, c[0x0][0x390] ;  /* 0x00007200ff0677ac */ /* 0x000e220008000a00 */
[----:B-1----:R-:W-:Y:S02]  /*4bf0*/  IMAD.U32 R0, RZ, RZ, UR4 ;  /* 0x00000004ff007e24 */ /* 0x002fe4000f8e00ff */
[----:B0-----:R-:W-:-:S03]  /*4c00*/  IMAD R7, R19, UR6, RZ ;  /* 0x0000000613077c24 */ /* 0x001fc6000f8e02ff */
[----:B------:R-:W-:Y:S01]  /*4c10*/  ISETP.GE.AND.EX P0, PT, R0, RZ, PT, P0 ;  /* 0x000000ff0000720c */ /* 0x000fe20003f06300 */
[----:B------:R-:W-:-:S04]  /*4c20*/  IMAD.WIDE.U32 R10, R18, UR6, RZ ;  /* 0x00000006120a7c25 */ /* 0x000fc8000f8e00ff */
[----:B------:R-:W-:-:S08]  /*4c30*/  IMAD R7, R18, UR7, R7 ;  /* 0x0000000712077c24 */ /* 0x000fd0000f8e0207 */
        /* <DEDUP_REMOVED lines=26> */
.L_x_1326:
[----:B------:R-:W2:Y:S04]  /*4de0*/  LDG.E.64 R18, desc[UR36][R32.64] ;  /* 0x0000002420127981 */ /* 0x000ea8000c1e1b00 */
[----:B------:R-:W2:Y:S04]  /*4df0*/  LDL.64 R20, [R6+-0x10] ;  /* 0xfffff00006147983 */ /* 0x000ea80000100a00 */
[----:B------:R-:W3:Y:S01]  /*4e00*/  LDL.64 R26, [R6+-0x8] ;  /* 0xfffff800061a7983 */ /* 0x000ee20000100a00 */
[----:B--2---:R-:W-:Y:S02]  /*4e10*/  IMAD R19, R19, R20, RZ ;  /* 0x0000001413137224 */ /* 0x004fe400078e02ff */
[----:B------:R-:W-:Y:S01]  /*4e20*/  IMAD.WIDE.U32 R28, R20, R18, R28 ;  /* 0x00000012141c7225 */ /* 0x000fe200078e001c */
[----:B------:R-:W-:-:S03]  /*4e30*/  IADD3 R20, P1, PT, R32, R15, RZ ;  /* 0x0000000f20147210 */ /* 0x000fc60007f3e0ff */
[----:B------:R-:W-:Y:S02]  /*4e40*/  IMAD R35, R21, R18, R19 ;  /* 0x0000001215237224 */ /* 0x000fe400078e0213 */
[----:B------:R-:W-:-:S05]  /*4e50*/  IMAD.X R21, R33, 0x1, R34, P1 ;  /* 0x0000000121157824 */ /* 0x000fca00008e0622 */
[----:B------:R-:W3:Y:S01]  /*4e60*/  LDG.E.64 R18, desc[UR36][R20.64] ;  /* 0x0000002414127981 */ /* 0x000ee2000c1e1b00 */
[----:B------:R-:W-:Y:S02]  /*4e70*/  IMAD.IADD R29, R29, 0x1, R35 ;  /* 0x000000011d1d7824 */ /* 0x000fe400078e0223 */
[----:B---3--:R-:W-:Y:S02]  /*4e80*/  IMAD R35, R19, R26, RZ ;  /* 0x0000001a13237224 */ /* 0x008fe400078e02ff */
[----:B------:R-:W-:-:S04]  /*4e90*/  IMAD.WIDE.U32 R28, R26, R18, R28 ;  /* 0x000000121a1c7225 */ /* 0x000fc800078e001c */
[----:B------:R-:W-:Y:S01]  /*4ea0*/  IMAD R35, R27, R18, R35 ;  /* 0x000000121b237224 */ /* 0x000fe200078e0223 */
[----:B------:R-:W-:Y:S01]  /*4eb0*/  IADD3 R18, P1, PT, R20, R15, RZ ;  /* 0x0000000f14127210 */ /* 0x000fe20007f3e0ff */
[----:B------:R-:W2:Y:S04]  /*4ec0*/  LDL.64 R26, [R6] ;  /* 0x00000000061a7983 */ /* 0x000ea80000100a00 */
[----:B------:R-:W-:-:S05]  /*4ed0*/  IMAD.X R19, R21, 0x1, R34, P1 ;  /* 0x0000000115137824 */ /* 0x000fca00008e0622 */
[----:B------:R-:W2:Y:S01]  /*4ee0*/  LDG.E.64 R20, desc[UR36][R18.64] ;  /* 0x0000002412147981 */ /* 0x000ea2000c1e1b00 */
[----:B------:R-:W-:Y:S02]  /*4ef0*/  IMAD.IADD R29, R29, 0x1, R35 ;  /* 0x000000011d1d7824 */ /* 0x000fe400078e0223 */
[----:B--2---:R-:W-:Y:S02]  /*4f00*/  IMAD R35, R21, R26, RZ ;  /* 0x0000001a15237224 */ /* 0x004fe400078e02ff */
[----:B------:R-:W-:-:S04]  /*4f10*/  IMAD.WIDE.U32 R28, R26, R20, R28 ;  /* 0x000000141a1c7225 */ /* 0x000fc800078e001c */
[----:B------:R-:W-:Y:S01]  /*4f20*/  IMAD R35, R27, R20, R35 ;  /* 0x000000141b237224 */ /* 0x000fe200078e0223 */
[----:B------:R-:W-:Y:S01]  /*4f30*/  IADD3 R20, P1, PT, R18, R15, RZ ;  /* 0x0000000f12147210 */ /* 0x000fe20007f3e0ff */
[----:B------:R-:W2:Y:S04]  /*4f40*/  LDL.64 R26, [R6+0x8] ;  /* 0x00000800061a7983 */ /* 0x000ea80000100a00 */
        /* <DEDUP_REMOVED lines=31> */
[----:B------:R0:W2:Y:S04]  /*5140*/  LDL.64 R26, [R6+0x28] ;  /* 0x00002800061a7983 */ /* 0x0000a80000100a00 */
[----:B------:R-:W-:-:S06]  /*5150*/  IMAD.X R21, R19, 0x1, R34, P1 ;  /* 0x0000000113157824 */ /* 0x000fcc00008e0622 */
[----:B------:R-:W2:Y:S01]  /*5160*/  LDG.E.64 R20, desc[UR36][R20.64] ;  /* 0x0000002414147981 */ /* 0x000ea2000c1e1b00 */
[----:B------:R-:W-:-:S04]  /*5170*/  IADD3 R7, P1, PT, R7, -0x8, RZ ;  /* 0xfffffff807077810 */ /* 0x000fc80007f3e0ff */
[----:B------:R-:W-:Y:S02]  /*5180*/  IADD3.X R30, PT, PT, R30, -0x1, RZ, P1, !PT ;  /* 0xffffffff1e1e7810 */ /* 0x000fe40000ffe4ff */
[----:B------:R-:W-:-:S04]  /*5190*/  ISETP.NE.U32.AND P1, PT, R7, RZ, PT ;  /* 0x000000ff0700720c */ /* 0x000fc80003f25070 */
[----:B------:R-:W-:Y:S01]  /*51a0*/  ISETP.NE.AND.EX P1, PT, R30, RZ, PT, P1 ;  /* 0x000000ff1e00720c */ /* 0x000fe20003f25310 */
[----:B------:R-:W-:Y:S01]  /*51b0*/  IMAD.IADD R29, R29, 0x1, R35 ;  /* 0x000000011d1d7824 */ /* 0x000fe200078e0223 */
[----:B------:R-:W-:Y:S01]  /*51c0*/  LEA R32, P2, R14, R32, 0x6 ;  /* 0x000000200e207211 */ /* 0x000fe200078430ff */
[----:B0-----:R-:W-:-:S04]  /*51d0*/  VIADD R6, R6, 0x40 ;  /* 0x0000004006067836 */ /* 0x001fc80000000000 */
[----:B------:R-:W-:Y:S02]  /*51e0*/  IMAD.X R33, R33, 0x1, R36, P2 ;  /* 0x0000000121217824 */ /* 0x000fe400010e0624 */
[----:B--2---:R-:W-:Y:S02]  /*51f0*/  IMAD R19, R21, R26, RZ ;  /* 0x0000001a15137224 */ /* 0x004fe400078e02ff */
[----:B------:R-:W-:-:S04]  /*5200*/  IMAD.WIDE.U32 R28, R26, R20, R28 ;  /* 0x000000141a1c7225 */ /* 0x000fc800078e001c */
[----:B------:R-:W-:-:S04]  /*5210*/  IMAD R19, R27, R20, R19 ;  /* 0x000000141b137224 */ /* 0x000fc800078e0213 */
[----:B------:R-:W-:Y:S01]  /*5220*/  IMAD.IADD R29, R29, 0x1, R19 ;  /* 0x000000011d1d7824 */ /* 0x000fe200078e0213 */
[----:B------:R-:W-:Y:S06]  /*5230*/  @P1 BRA `(.L_x_1326) ;  /* 0xfffffff800e81947 */ /* 0x000fec000383ffff */
[----:B------:R-:W-:Y:S05]  /*5240*/  BSYNC.RECONVERGENT B1 ;  /* 0x0000000000017941 */ /* 0x000fea0003800200 */
.L_x_1325:
        /* <DEDUP_REMOVED lines=13> */
[----:B------:R-:W-:Y:S02]  /*5320*/  IMAD.U32 R30, R0, 0x8, R1 ;  /* 0x00000008001e7824 */ /* 0x000fe400078e0001 */
[----:B------:R-:W-:Y:S01]  /*5330*/  IMAD.SHL.U32 R37, R7, 0x8, RZ ;  /* 0x0000000807257824 */ /* 0x000fe200078e00ff */
[C---:B-1----:R-:W-:Y:S02]  /*5340*/  LEA R20, P1, R14.reuse, UR4, 0x3 ;  /* 0x000000040e147c11 */ /* 0x042fe4000f8218ff */
[----:B------:R-:W2:Y:S02]  /*5350*/  LDL.64 R34, [R30+0x18] ;  /* 0x000018001e227983 */ /* 0x000ea40000100a00 */
[----:B------:R-:W-:Y:S01]  /*5360*/  LEA.HI.X R21, R14, UR5, R15, 0x3, P1 ;  /* 0x000000050e157c11 */ /* 0x000fe200088f1c0f */
[----:B------:R-:W-:Y:S01]  /*5370*/  IMAD.WIDE.U32 R14, R6, 0x8, RZ ;  /* 0x00000008060e7825 */ /* 0x000fe200078e00ff */
[----:B------:R-:W3:Y:S03]  /*5380*/  LDL.64 R26, [R30+0x20] ;  /* 0x000020001e1a7983 */ /* 0x000ee60000100a00 */
[----:B------:R-:W-:Y:S01]  /*5390*/  IMAD.IADD R37, R15, 0x1, R37 ;  /* 0x000000010f257824 */ /* 0x000fe200078e0225 */
[----:B------:R-:W-:Y:S01]  /*53a0*/  IADD3 R18, P1, PT, R20, R14, RZ ;  /* 0x0000000e14127210 */ /* 0x000fe20007f3e0ff */
[----:B------:R-:W2:Y:S04]  /*53b0*/  LDG.E.64 R32, desc[UR36][R20.64] ;  /* 0x0000002414207981 */ /* 0x000ea8000c1e1b00 */
[----:B------:R-:W-:-:S05]  /*53c0*/  IMAD.X R19, R21, 0x1, R37, P1 ;  /* 0x0000000115137824 */ /* 0x000fca00008e0625 */
        /* <DEDUP_REMOVED lines=27> */
.L_x_1327:
        /* <DEDUP_REMOVED lines=20> */
[----:B------:R-:W2:Y:S01]  /*56c0*/  LDG.E.64 R14, desc[UR36][R32.64] ;  /* 0x00000024200e7981 */ /* 0x000ea2000c1e1b00 */
[----:B------:R-:W-:-:S06]  /*56d0*/  LEA.HI.X R27, R6, R33, R7, 0x3, P1 ;  /* 0x00000021061b7211 */ /* 0x000fcc00008f1c07 */
        /* <DEDUP_REMOVED lines=11> */
.L_x_1328:
        /* <DEDUP_REMOVED lines=16> */
.L_x_1324:
[----:B------:R-:W-:Y:S05]  /*5890*/  BSYNC.RECONVERGENT B0 ;  /* 0x0000000000007941 */ /* 0x000fea0003800200 */
.L_x_1323:
[----:B------:R-:W-:Y:S01]  /*58a0*/  VIADD R0, R2, 0x100 ;  /* 0x0000010002007836 */ /* 0x000fe20000000000 */
[----:B------:R-:W-:Y:S01]  /*58b0*/  BSSY.RECONVERGENT B0, `(.L_x_1329) ;  /* 0x00000d3000007945 */ /* 0x000fe20003800200 */
[----:B------:R-:W-:Y:S02]  /*58c0*/  IMAD.MOV.U32 R18, RZ, RZ, R28 ;  /* 0x000000ffff127224 */ /* 0x000fe400078e001c */
        /* <DEDUP_REMOVED lines=38> */
.L_x_1332:
        /* <DEDUP_REMOVED lines=71> */
.L_x_1331:
        /* <DEDUP_REMOVED lines=51> */
.L_x_1333:
        /* <DEDUP_REMOVED lines=33> */
.L_x_1334:
        /* <DEDUP_REMOVED lines=16> */
.L_x_1330:
[----:B------:R-:W-:Y:S05]  /*65e0*/  BSYNC.RECONVERGENT B0 ;  /* 0x0000000000007941 */ /* 0x000fea0003800200 */
.L_x_1329:
        /* <DEDUP_REMOVED lines=31> */
[----:B------:R-:W-:Y:S02]  /*67e0*/  ULOP3.LUT UR4, UR4, 0x7fffffff, URZ, 0xc0, !UPT ;  /* 0x7fffffff04047892 */ /* 0x000fe4000f8ec0ff */
[----:B------:R-:W-:-:S04]  /*67f0*/  IMAD.MOV.U32 R32, RZ, RZ, R0 ;  /* 0x000000ffff207224 */ /* 0x000fc800078e0000 */
[----:B------:R-:W-:Y:S02]  /*6800*/  IMAD.U32 R33, RZ, RZ, UR4 ;  /* 0x00000004ff217e24 */ /* 0x000fe4000f8e00ff */
[----:B------:R-:W-:Y:S01]  /*6810*/  IMAD.U32 R34, RZ, RZ, UR4 ;  /* 0x00000004ff227e24 */ /* 0x000fe2000f8e00ff */
[----:B-1----:R-:W-:-:S04]  /*6820*/  LEA R6, P1, R10, UR6, 0x3 ;  /* 0x000000060a067c11 */ /* 0x002fc8000f8218ff */
[----:B------:R-:W-:Y:S02]  /*6830*/  LEA.HI.X R7, R10, UR7, R13, 0x3, P1 ;  /* 0x000000070a077c11 */ /* 0x000fe400088f1c0d */
[C-C-:B0-----:R-:W-:Y:S02]  /*6840*/  SHF.L.U64.HI R35, R14.reuse, 0x3, R15.reuse ;  /* 0x000000030e237819 */ /* 0x141fe4000001020f */
[C---:B------:R-:W-:Y:S01]  /*6850*/  SHF.L.U64.HI R36, R14.reuse, 0x6, R15 ;  /* 0x000000060e247819 */ /* 0x040fe2000001020f */
[----:B------:R-:W-:-:S07]  /*6860*/  IMAD.SHL.U32 R15, R14, 0x8, RZ ;  /* 0x000000080e0f7824 */ /* 0x000fce00078e00ff */
.L_x_1338:
[----:B------:R-:W2:Y:S04]  /*6870*/  LDL.64 R22, [R24+-0x10] ;  /* 0xfffff00018167983 */ /* 0x000ea80000100a00 */
        /* <DEDUP_REMOVED lines=66> */
[----:B------:R-:W-:Y:S02]  /*6ca0*/  IMAD R21, R29, R30, R21 ;  /* 0x0000001e1d157224 */ /* 0x000fe400078e0215 */
[----:B------:R-:W-:Y:S02]  /*6cb0*/  IMAD.MOV.U32 R26, RZ, RZ, R22 ;  /* 0x000000ffff1a7224 */ /* 0x000fe400078e0016 */
[----:B------:R-:W-:Y:S01]  /*6cc0*/  IMAD.IADD R27, R23, 0x1, R21 ;  /* 0x00000001171b7824 */ /* 0x000fe200078e0215 */
[----:B------:R-:W-:Y:S06]  /*6cd0*/  @P1 BRA `(.L_x_1338) ;  /* 0xfffffff800e41947 */ /* 0x000fec000383ffff */
[----:B------:R-:W-:Y:S05]  /*6ce0*/  BSYNC.RECONVERGENT B1 ;  /* 0x0000000000017941 */ /* 0x000fea0003800200 */
.L_x_1337:
        /* <DEDUP_REMOVED lines=15> */
[----:B------:R-:W2:Y:S01]  /*6de0*/  LDL.64 R30, [R4+0x18] ;  /* 0x00001800041e7983 */ /* 0x000ea20000100a00 */
[----:B------:R-:W-:-:S05]  /*6df0*/  LEA.HI.X R35, R6, UR5, R7, 0x3, P1 ;  /* 0x0000000506237c11 */ /* 0x000fca00088f1c07 */
[----:B------:R-:W2:Y:S01]  /*6e00*/  LDG.E.64 R22, desc[UR36][R34.64] ;  /* 0x0000002422167981 */ /* 0x000ea2000c1e1b00 */
[----:B------:R-:W-:-:S04]  /*6e10*/  IMAD.WIDE.U32 R6, R14, 0x8, RZ ;  /* 0x000000080e067825 */ /* 0x000fc800078e00ff */
[----:B------:R-:W-:Y:S01]  /*6e20*/  IMAD.SHL.U32 R21, R15, 0x8, RZ ;  /* 0x000000080f157824 */ /* 0x000fe200078e00ff */
[----:B------:R-:W-:-:S03]  /*6e30*/  IADD3 R20, P1, PT, R34, R6, RZ ;  /* 0x0000000622147210 */ /* 0x000fc60007f3e0ff */
[----:B------:R-:W-:-:S04]  /*6e40*/  IMAD.IADD R7, R7, 0x1, R21 ;  /* 0x0000000107077824 */ /* 0x000fc800078e0215 */
[----:B------:R-:W-:Y:S02]  /*6e50*/  IMAD.X R21, R35, 0x1, R7, P1 ;  /* 0x0000000123157824 */ /* 0x000fe400008e0607 */
[----:B--2---:R-:W-:Y:S02]  /*6e60*/  IMAD R37, R23, R30, RZ ;  /* 0x0000001e17257224 */ /* 0x004fe400078e02ff */
[----:B------:R-:W-:Y:S01]  /*6e70*/  IMAD.WIDE.U32 R28, R30, R22, R26 ;  /* 0x000000161e1c7225 */ /* 0x000fe200078e001a */
[----:B------:R-:W-:Y:S01]  /*6e80*/  IADD3 R30, P1, PT, R20, R6, RZ ;  /* 0x00000006141e7210 */ /* 0x000fe20007f3e0ff */
[----:B------:R-:W2:Y:S02]  /*6e90*/  LDL.64 R26, [R4+0x20] ;  /* 0x00002000041a7983 */ /* 0x000ea40000100a00 */
[----:B------:R-:W-:Y:S02]  /*6ea0*/  IMAD R37, R31, R22, R37 ;  /* 0x000000161f257224 */ /* 0x000fe400078e0225 */
[----:B------:R-:W2:Y:S01]  /*6eb0*/  LDG.E.64 R22, desc[UR36][R20.64] ;  /* 0x0000002414167981 */ /* 0x000ea2000c1e1b00 */
[----:B------:R-:W-:Y:S01]  /*6ec0*/  IMAD.X R31, R21, 0x1, R7, P1 ;  /* 0x00000001151f7824 */ /* 0x000fe200008e0607 */
[----:B------:R-:W-:-:S04]  /*6ed0*/  IADD3 R6, P1, PT, R30, R6, RZ ;  /* 0x000000061e067210 */ /* 0x000fc80007f3e0ff */
[----:B------:R-:W3:Y:S01]  /*6ee0*/  LDG.E.64 R34, desc[UR36][R30.64] ;  /* 0x000000241e227981 */ /* 0x000ee2000c1e1b00 */
[----:B------:R-:W-:-:S03]  /*6ef0*/  IMAD.X R7, R31, 0x1, R7, P1 ;  /* 0x000000011f077824 */ /* 0x000fc600008e0607 */
[----:B------:R-:W3:Y:S04]  /*6f00*/  LDL.64 R20, [R4+0x28] ;  /* 0x0000280004147983 */ /* 0x000ee80000100a00 */
[----:B------:R-:W4:Y:S04]  /*6f10*/  LDG.E.64 R6, desc[UR36][R6.64] ;  /* 0x0000002406067981 */ /* 0x000f28000c1e1b00 */
[----:B------:R-:W4:Y:S01]  /*6f20*/  LDL.64 R30, [R4+0x30] ;  /* 0x00003000041e7983 */ /* 0x000f220000100a00 */
[----:B------:R-:W-:Y:S01]  /*6f30*/  IMAD.IADD R29, R29, 0x1, R37 ;  /* 0x000000011d1d7824 */ /* 0x000fe200078e0225 */
[----:B------:R-:W-:-:S05]  /*6f40*/  IADD3 R0, P1, PT, R0, 0x4, RZ ;  /* 0x0000000400007810 */ /* 0x000fca0007f3e0ff */
[----:B------:R-:W-:Y:S02]  /*6f50*/  IMAD.X R33, RZ, RZ, R33, P1 ;  /* 0x000000ffff217224 */ /* 0x000fe400008e0621 */
[----:B--2---:R-:W-:-:S04]  /*6f60*/  IMAD R23, R23, R26, RZ ;  /* 0x0000001a17177224 */ /* 0x004fc800078e02ff */
[-C--:B------:R-:W-:Y:S02]  /*6f70*/  IMAD R27, R27, R22.reuse, R23 ;  /* 0x000000161b1b7224 */ /* 0x080fe400078e0217 */
[----:B------:R-:W-:-:S04]  /*6f80*/  IMAD.WIDE.U32 R22, R26, R22, R28 ;  /* 0x000000161a167225 */ /* 0x000fc800078e001c */
[----:B------:R-:W-:Y:S02]  /*6f90*/  IMAD.IADD R23, R23, 0x1, R27 ;  /* 0x0000000117177824 */ /* 0x000fe400078e021b */
[----:B---3--:R-:W-:-:S04]  /*6fa0*/  IMAD R27, R35, R20, RZ ;  /* 0x00000014231b7224 */ /* 0x008fc800078e02ff */
[-C--:B------:R-:W-:Y:S02]  /*6fb0*/  IMAD R27, R21, R34.reuse, R27 ;  /* 0x00000022151b7224 */ /* 0x080fe400078e021b */
[----:B------:R-:W-:-:S04]  /*6fc0*/  IMAD.WIDE.U32 R20, R20, R34, R22 ;  /* 0x0000002214147225 */ /* 0x000fc800078e0016 */
[----:B----4-:R-:W-:Y:S02]  /*6fd0*/  IMAD R7, R7, R30, RZ ;  /* 0x0000001e07077224 */ /* 0x010fe400078e02ff */
[----:B------:R-:W-:Y:S02]  /*6fe0*/  IMAD.IADD R21, R21, 0x1, R27 ;  /* 0x0000000115157824 */ /* 0x000fe400078e021b */
[-C--:B------:R-:W-:Y:S02]  /*6ff0*/  IMAD R7, R31, R6.reuse, R7 ;  /* 0x000000061f077224 */ /* 0x080fe400078e0207 */
[----:B------:R-:W-:-:S04]  /*7000*/  IMAD.WIDE.U32 R26, R30, R6, R20 ;  /* 0x000000061e1a7225 */ /* 0x000fc800078e0014 */
[----:B------:R-:W-:-:S07]  /*7010*/  IMAD.IADD R27, R27, 0x1, R7 ;  /* 0x000000011b1b7824 */ /* 0x000fce00078e0207 */
.L_x_1339:
        /* <DEDUP_REMOVED lines=33> */
.L_x_1340:
[----:B------:R-:W-:Y:S05]  /*7230*/  @P0 BRA `(.L_x_1336) ;  /* 0x0000000000400947 */ /* 0x000fea0003800000 */
        /* <DEDUP_REMOVED lines=16> */
.L_x_1336:
[----:B------:R-:W-:Y:S05]  /*7340*/  BSYNC.RECONVERGENT B0 ;  /* 0x0000000000007941 */ /* 0x000fea0003800200 */
.L_x_1335:
[----:B------:R-:W1:Y:S01]  /*7350*/  LDC.U8 R24, c[0x0][0x40c] ;  /* 0x00010300ff187b82 */ /* 0x000e620000000000 */
[----:B------:R-:W-:Y:S01]  /*7360*/  ISETP.GE.AND P0, PT, R2, UR38, PT ;  /* 0x0000002602007c0c */ /* 0x000fe2000bf06270 */
[----:B------:R-:W-:Y:S04]  /*7370*/  BSSY.RECONVERGENT B7, `(.L_x_1341) ;  /* 0x00002d1000077945 */ /* 0x000fe80003800200 */
[----:B------:R-:W-:Y:S01]  /*7380*/  BSSY.RELIABLE B6, `(.L_x_1342) ;  /* 0x00001ea000067945 */ /* 0x000fe20003800100 */
[----:B------:R-:W-:Y:S02]  /*7390*/  IMAD.MOV.U32 R22, RZ, RZ, R26 ;  /* 0x000000ffff167224 */ /* 0x000fe400078e001a */
[----:B------:R-:W-:-:S05]  /*73a0*/  IMAD.MOV.U32 R23, RZ, RZ, R27 ;  /* 0x000000ffff177224 */ /* 0x000fca00078e001b */
[----:B------:R-:W-:Y:S05]  /*73b0*/  @P0 BRA `(.L_x_1343) ;  /* 0x0000001c008c0947 */ /* 0x000fea0003800000 */
[----:B------:R-:W2:Y:S01]  /*73c0*/  LDCU UR4, c[0x0][0x410] ;  /* 0x00008200ff0477ac */ /* 0x000ea20008000800 */
[----:B------:R-:W-:Y:S01]  /*73d0*/  IMAD.U32 R3, RZ, RZ, UR39 ;  /* 0x00000027ff037e24 */ /* 0x000fe2000f8e00ff */
[----:B------:R-:W3:Y:S03]  /*73e0*/  LDC.64 R4, c[0x0][0x3f0] ;  /* 0x0000fc00ff047b82 */ /* 0x000ee60000000a00 */
[----:B------:R-:W-:Y:S01]  /*73f0*/  IMAD R0, R3, 0x200, R2 ;  /* 0x0000020003007824 */ /* 0x000fe200078e0202 */
[----:B-1----:R-:W-:-:S03]  /*7400*/  PRMT R2, R24, 0x9910, RZ ;  /* 0x0000991018027816 */ /* 0x002fc600000000ff */
[----:B--2---:R-:W-:Y:S02]  /*7410*/  IMAD R3, R0, UR4, RZ ;  /* 0x0000000400037c24 */ /* 0x004fe4000f8e02ff */
[----:B------:R-:W-:-:S05]  /*7420*/  IMAD.MOV.U32 R0, RZ, RZ, R2 ;  /* 0x000000ffff007224 */ /* 0x000fca00078e0002 */
[----:B------:R-:W-:Y:S02]  /*7430*/  ISETP.GT.AND P0, PT, R0, 0x9, PT ;  /* 0x000000090000780c */ /* 0x000fe40003f04270 */
[----:B---3--:R-:W-:-:S05]  /*7440*/  IADD3 R4, P1, PT, R3, R4, RZ ;  /* 0x0000000403047210 */ /* 0x008fca0007f3e0ff */
        /* <DEDUP_REMOVED lines=11> */
[----:B------:R-:W-:Y:S01]  /*7500*/  IMAD.MOV.U32 R2, RZ, RZ, R25 ;  /* 0x000000ffff027224 */ /* 0x000fe200078e0019 */
[----:B------:R-:W-:Y:S06]  /*7510*/  BRA `(.L_x_1349) ;  /* 0x0000000c00947947 */ /* 0x000fec0003800000 */
.L_x_1347:
[----:B------:R1:W-:Y:S01]  /*7520*/  STG.E.U8 desc[UR36][R4.64], R8 ;  /* 0x0000000804007986 */ /* 0x0003e2000c101124 */
[----:B------:R-:W-:Y:S01]  /*7530*/  IMAD.MOV.U32 R2, RZ, RZ, R25 ;  /* 0x000000ffff027224 */ /* 0x000fe200078e0019 */
[----:B------:R-:W-:Y:S06]  /*7540*/  BRA `(.L_x_1349) ;  /* 0x0000000c00887947 */ /* 0x000fec0003800000 */
.L_x_1346:
[----:B------:R-:W-:-:S13]  /*7550*/  ISETP.NE.AND P0, PT, R0, 0x2, PT ;  /* 0x000000020000780c */ /* 0x000fda0003f05270 */
[----:B------:R-:W-:Y:S05]  /*7560*/  @!P0 BRA `(.L_x_1350) ;  /* 0x0000000000288947 */ /* 0x000fea0003800000 */
[----:B------:R-:W-:-:S13]  /*7570*/  ISETP.NE.AND P0, PT, R0, 0x3, PT ;  /* 0x000000030000780c */ /* 0x000fda0003f05270 */
[----:B------:R-:W-:Y:S05]  /*7580*/  @!P0 BRA `(.L_x_1351) ;  /* 0x0000000000148947 */ /* 0x000fea0003800000 */
[----:B------:R-:W-:-:S13]  /*7590*/  ISETP.NE.AND P0, PT, R0, 0x4, PT ;  /* 0x000000040000780c */ /* 0x000fda0003f05270 */
[----:B------:R-:W-:Y:S05]  /*75a0*/  @P0 BRA `(.L_x_1348) ;  /* 0x0000000800d00947 */ /* 0x000fea0003800000 */
[----:B------:R2:W-:Y:S01]  /*75b0*/  STG.E.64 desc[UR36][R4.64], R8 ;  /* 0x0000000804007986 */ /* 0x0005e2000c101b24 */
[----:B------:R-:W-:Y:S01]  /*75c0*/  IMAD.MOV.U32 R2, RZ, RZ, R25 ;  /* 0x000000ffff027224 */ /* 0x000fe200078e0019 */
[----:B------:R-:W-:Y:S06]  /*75d0*/  BRA `(.L_x_1349) ;  /* 0x0000000c00647947 */ /* 0x000fec0003800000 */
.L_x_1351:
[----:B------:R3:W-:Y:S01]  /*75e0*/  STG.E desc[UR36][R4.64], R8 ;  /* 0x0000000804007986 */ /* 0x0007e2000c101924 */
[----:B------:R-:W-:Y:S01]  /*75f0*/  IMAD.MOV.U32 R2, RZ, RZ, R25 ;  /* 0x000000ffff027224 */ /* 0x000fe200078e0019 */
[----:B------:R-:W-:Y:S06]  /*7600*/  BRA `(.L_x_1349) ;  /* 0x0000000c00587947 */ /* 0x000fec0003800000 */
.L_x_1350:
[----:B------:R1:W-:Y:S01]  /*7610*/  STG.E.U16 desc[UR36][R4.64], R8 ;  /* 0x0000000804007986 */ /* 0x0003e2000c101524 */
[----:B------:R-:W-:Y:S01]  /*7620*/  IMAD.MOV.U32 R2, RZ, RZ, R25 ;  /* 0x000000ffff027224 */ /* 0x000fe200078e0019 */
[----:B------:R-:W-:Y:S06]  /*7630*/  BRA `(.L_x_1349) ;  /* 0x0000000c004c7947 */ /* 0x000fec0003800000 */
.L_x_1345:
[----:B------:R-:W-:-:S13]  /*7640*/  ISETP.GT.AND P0, PT, R0, 0x6, PT ;  /* 0x000000060000780c */ /* 0x000fda0003f04270 */
[----:B------:R-:W-:Y:S05]  /*7650*/  @P0 BRA `(.L_x_1352) ;  /* 0x0000000000340947 */ /* 0x000fea0003800000 */
[----:B------:R-:W-:-:S13]  /*7660*/  ISETP.NE.AND P0, PT, R0, 0x5, PT ;  /* 0x000000050000780c */ /* 0x000fda0003f05270 */
[----:B------:R-:W-:Y:S05]  /*7670*/  @!P0 BRA `(.L_x_1353) ;  /* 0x0000000000188947 */ /* 0x000fea0003800000 */
[----:B------:R-:W-:-:S13]  /*7680*/  ISETP.NE.AND P0, PT, R0, 0x6, PT ;  /* 0x000000060000780c */ /* 0x000fda0003f05270 */
[----:B------:R-:W-:Y:S05]  /*7690*/  @P0 BRA `(.L_x_1348) ;  /* 0x0000000800940947 */ /* 0x000fea0003800000 */
[----:B------:R-:W1:Y:S01]  /*76a0*/  I2F.S64 R9, R8 ;  /* 0x0000000800097312 */ /* 0x000e620000301400 */
[----:B------:R-:W-:Y:S01]  /*76b0*/  IMAD.MOV.U32 R2, RZ, RZ, R25 ;  /* 0x000000ffff027224 */ /* 0x000fe200078e0019 */
[----:B-1----:R1:W-:Y:S01]  /*76c0*/  STG.E desc[UR36][R4.64], R9 ;  /* 0x0000000904007986 */ /* 0x0023e2000c101924 */
[----:B------:R-:W-:Y:S05]  /*76d0*/  BRA `(.L_x_1349) ;  /* 0x0000000c00247947 */ /* 0x000fea0003800000 */
.L_x_1353:
[----:B------:R-:W1:Y:S01]  /*76e0*/  I2F.S64 R0, R8 ;  /* 0x0000000800007312 */ /* 0x000e620000301400 */
[----:B------:R-:W-:Y:S01]  /*76f0*/  IMAD.MOV.U32 R2, RZ, RZ, R25 ;  /* 0x000000ffff027224 */ /* 0x000fe200078e0019 */
[----:B-1----:R-:W-:-:S05]  /*7700*/  F2FP.F16.F32.PACK_AB R0, RZ, R0 ;  /* 0x00000000ff00723e */ /* 0x002fca00000000ff */
[----:B------:R1:W-:Y:S01]  /*7710*/  STG.E.U16 desc[UR36][R4.64], R0 ;  /* 0x0000000004007986 */ /* 0x0003e2000c101524 */
[----:B------:R-:W-:Y:S05]  /*7720*/  BRA `(.L_x_1349) ;  /* 0x0000000c00107947 */ /* 0x000fea0003800000 */
.L_x_1352:
[----:B------:R-:W-:-:S13]  /*7730*/  ISETP.NE.AND P0, PT, R0, 0x7, PT ;  /* 0x000000070000780c */ /* 0x000fda0003f05270 */
[----:B------:R-:W-:Y:S05]  /*7740*/  @!P0 BRA `(.L_x_1354) ;  /* 0x00000000003c8947 */ /* 0x000fea0003800000 */
[----:B------:R-:W-:-:S13]  /*7750*/  ISETP.NE.AND P0, PT, R0, 0x8, PT ;  /* 0x000000080000780c */ /* 0x000fda0003f05270 */
[----:B------:R-:W-:Y:S05]  /*7760*/  @!P0 BRA `(.L_x_1355) ;  /* 0x00000000001c8947 */ /* 0x000fea0003800000 */
[----:B------:R-:W-:-:S13]  /*7770*/  ISETP.NE.AND P0, PT, R0, 0x9, PT ;  /* 0x000000090000780c */ /* 0x000fda0003f05270 */
[----:B------:R-:W-:Y:S05]  /*7780*/  @P0 BRA `(.L_x_1348) ;  /* 0x0000000800580947 */ /* 0x000fea0003800000 */
[----:B0-----:R-:W-:Y:S01]  /*7790*/  IMAD.MOV.U32 R7, RZ, RZ, RZ ;  /* 0x000000ffff077224 */ /* 0x001fe200078e00ff */
[----:B------:R-:W0:Y:S01]  /*77a0*/  I2F.S64 R6, R8 ;  /* 0x0000000800067312 */ /* 0x000e220000301400 */
[----:B------:R-:W-:-:S03]  /*77b0*/  IMAD.MOV.U32 R2, RZ, RZ, R25 ;  /* 0x000000ffff027224 */ /* 0x000fc600078e0019 */
[----:B0-----:R0:W-:Y:S01]  /*77c0*/  STG.E.64 desc[UR36][R4.64], R6 ;  /* 0x0000000604007986 */ /* 0x0011e2000c101b24 */
[----:B------:R-:W-:Y:S05]  /*77d0*/  BRA `(.L_x_1349) ;  /* 0x0000000800e47947 */ /* 0x000fea0003800000 */
.L_x_1355:
[----:B------:R-:W1:Y:S01]  /*77e0*/  I2F.S64 R8, R8 ;  /* 0x0000000800087312 */ /* 0x000e620000301400 */
[----:B------:R-:W-:Y:S01]  /*77f0*/  IMAD.MOV.U32 R2, RZ, RZ, R25 ;  /* 0x000000ffff027224 */ /* 0x000fe200078e0019 */
[----:B-1----:R-:W-:-:S04]  /*7800*/  F2FP.F16.F32.PACK_AB R3, RZ, R8 ;  /* 0x00000008ff03723e */ /* 0x002fc800000000ff */
[----:B------:R-:W-:-:S05]  /*7810*/  PRMT R3, R3, 0x5410, RZ ;  /* 0x0000541003037816 */ /* 0x000fca00000000ff */
[----:B------:R1:W-:Y:S01]  /*7820*/  STG.E desc[UR36][R4.64], R3 ;  /* 0x0000000304007986 */ /* 0x0003e2000c101924 */
[----:B------:R-:W-:Y:S05]  /*7830*/  BRA `(.L_x_1349) ;  /* 0x0000000800cc7947 */ /* 0x000fea0003800000 */
.L_x_1354:
[----:B------:R-:W1:Y:S01]  /*7840*/  I2F.F64.S64 R8, R8 ;  /* 0x0000000800087312 */ /* 0x000e620000301c00 */
[----:B------:R-:W-:Y:S01]  /*7850*/  IMAD.MOV.U32 R2, RZ, RZ, R25 ;  /* 0x000000ffff027224 */ /* 0x000fe200078e0019 */
[----:B-1----:R1:W-:Y:S01]  /*7860*/  STG.E.64 desc[UR36][R4.64], R8 ;  /* 0x0000000804007986 */ /* 0x0023e2000c101b24 */
[----:B------:R-:W-:Y:S05]  /*7870*/  BRA `(.L_x_1349) ;  /* 0x0000000800bc7947 */ /* 0x000fea0003800000 */
.L_x_1344:
        /* <DEDUP_REMOVED lines=8> */
[----:B------:R-:W-:Y:S01]  /*7900*/  ISETP.NE.U32.AND P0, PT, R8, RZ, PT ;  /* 0x000000ff0800720c */ /* 0x000fe20003f05070 */
[----:B------:R-:W-:-:S03]  /*7910*/  IMAD.MOV.U32 R2, RZ, RZ, R25 ;  /* 0x000000ffff027224 */ /* 0x000fc600078e0019 */
[----:B------:R-:W-:-:S04]  /*7920*/  ISETP.NE.AND.EX P0, PT, R9, RZ, PT, P0 ;  /* 0x000000ff0900720c */ /* 0x000fc80003f05300 */
[----:B------:R-:W-:-:S05]  /*7930*/  SEL R3, RZ, 0x1, !P0 ;  /* 0x00000001ff037807 */ /* 0x000fca0004000000 */
[----:B------:R1:W-:Y:S01]  /*7940*/  STG.E.U8 desc[UR36][R4.64], R3 ;  /* 0x0000000304007986 */ /* 0x0003e2000c101124 */
[----:B------:R-:W-:Y:S05]  /*7950*/  BRA `(.L_x_1349) ;  /* 0x0000000800847947 */ /* 0x000fea0003800000 */
.L_x_1358:
[----:B------:R-:W-:Y:S01]  /*7960*/  CS2R R10, SRZ ;  /* 0x00000000000a7805 */ /* 0x000fe2000001ff00 */
[----:B------:R-:W1:Y:S01]  /*7970*/  I2F.F64.S64 R8, R8 ;  /* 0x0000000800087312 */ /* 0x000e620000301c00 */
[----:B------:R-:W-:-:S03]  /*7980*/  IMAD.MOV.U32 R2, RZ, RZ, R25 ;  /* 0x000000ffff027224 */ /* 0x000fc600078e0019 */
[----:B-1----:R1:W-:Y:S01]  /*7990*/  STG.E.128 desc[UR36][R4.64], R8 ;  /* 0x0000000804007986 */ /* 0x0023e2000c101d24 */
[----:B------:R-:W-:Y:S05]  /*79a0*/  BRA `(.L_x_1349) ;  /* 0x0000000800707947 */ /* 0x000fea0003800000 */
.L_x_1357:
[----:B------:R-:W-:-:S13]  /*79b0*/  ISETP.NE.AND P0, PT, R0, 0xf, PT ;  /* 0x0000000f0000780c */ /* 0x000fda0003f05270 */
[----:B------:R-:W-:Y:S05]  /*79c0*/  @!P0 BRA `(.L_x_1359) ;  /* 0x0000000000a88947 */ /* 0x000fea0003800000 */
[----:B------:R-:W-:-:S13]  /*79d0*/  ISETP.NE.AND P0, PT, R0, 0x17, PT ;  /* 0x000000170000780c */ /* 0x000fda0003f05270 */
[----:B------:R-:W-:Y:S05]  /*79e0*/  @!P0 BRA `(.L_x_1360) ;  /* 0x0000000000508947 */ /* 0x000fea0003800000 */
[----:B------:R-:W-:-:S13]  /*79f0*/  ISETP.NE.AND P0, PT, R0, 0x18, PT ;  /* 0x000000180000780c */ /* 0x000fda0003f05270 */
[----:B------:R-:W-:Y:S05]  /*7a00*/  @P0 BRA `(.L_x_1348) ;  /* 0x0000000400b80947 */ /* 0x000fea0003800000 */
[----:B------:R-:W0:Y:S01]  /*7a10*/  I2F.S64 R9, R8 ;  /* 0x0000000800097312 */ /* 0x000e220000301400 */
[----:B------:R-:W-:Y:S01]  /*7a20*/  BSSY.RECONVERGENT B0, `(.L_x_1361) ;  /* 0x000000c000007945 */ /* 0x000fe20003800200 */
[----:B0-----:R-:W-:Y:S01]  /*7a30*/  LOP3.LUT R6, R9, 0x7fffffff, RZ, 0xc0, !PT ;  /* 0x7fffffff09067812 */ /* 0x001fe200078ec0ff */
        /* <DEDUP_REMOVED lines=10> */
.L_x_1362:
[----:B------:R-:W-:Y:S05]  /*7ae0*/  BSYNC.RECONVERGENT B0 ;  /* 0x0000000000007941 */ /* 0x000fea0003800200 */
.L_x_1361:
[----:B------:R-:W-:Y:S01]  /*7af0*/  LOP3.LUT R3, R0, 0x80, R3, 0xf8, !PT ;  /* 0x0000008000037812 */ /* 0x000fe200078ef803 */
[----:B------:R-:W-:-:S04]  /*7b00*/  IMAD.MOV.U32 R2, RZ, RZ, R25 ;  /* 0x000000ffff027224 */ /* 0x000fc800078e0019 */
[----:B------:R0:W-:Y:S01]  /*7b10*/  STG.E.U8 desc[UR36][R4.64], R3 ;  /* 0x0000000304007986 */ /* 0x0001e2000c101124 */
[----:B------:R-:W-:Y:S05]  /*7b20*/  BRA `(.L_x_1349) ;  /* 0x0000000800107947 */ /* 0x000fea0003800000 */
.L_x_1360:
[----:B------:R-:W0:Y:S01]  /*7b30*/  I2F.S64 R9, R8 ;  /* 0x0000000800097312 */ /* 0x000e220000301400 */
[----:B------:R-:W-:Y:S01]  /*7b40*/  BSSY.RECONVERGENT B0, `(.L_x_1363) ;  /* 0x000000e000007945 */ /* 0x000fe20003800200 */
[----:B0-----:R-:W-:Y:S02]  /*7b50*/  LOP3.LUT R6, R9, 0x7fffffff, RZ, 0xc0, !PT ;  /* 0x7fffffff09067812 */ /* 0x001fe400078ec0ff */
        /* <DEDUP_REMOVED lines=12> */
.L_x_1364:
[----:B------:R-:W-:Y:S05]  /*7c20*/  BSYNC.RECONVERGENT B0 ;  /* 0x0000000000007941 */ /* 0x000fea0003800200 */
.L_x_1363:
[----:B------:R-:W-:Y:S01]  /*7c30*/  LOP3.LUT R3, R0, 0x80, R3, 0xf8, !PT ;  /* 0x0000008000037812 */ /* 0x000fe200078ef803 */
[----:B------:R-:W-:-:S04]  /*7c40*/  IMAD.MOV.U32 R2, RZ, RZ, R25 ;  /* 0x000000ffff027224 */ /* 0x000fc800078e0019 */
[----:B------:R0:W-:Y:S01]  /*7c50*/  STG.E.U8 desc[UR36][R4.64], R3 ;  /* 0x0000000304007986 */ /* 0x0001e2000c101124 */
[----:B------:R-:W-:Y:S05]  /*7c60*/  BRA `(.L_x_1349) ;  /* 0x0000000400c07947 */ /* 0x000fea0003800000 */
.L_x_1359:
[----:B------:R-:W1:Y:S01]  /*7c70*/  I2F.S64 R0, R8 ;  /* 0x0000000800007312 */ /* 0x000e620000301400 */
[----:B------:R-:W-:Y:S01]  /*7c80*/  IMAD.MOV.U32 R2, RZ, RZ, R25 ;  /* 0x000000ffff027224 */ /* 0x000fe200078e0019 */
[----:B-1----:R-:W-:-:S05]  /*7c90*/  F2FP.BF16.F32.PACK_AB R0, RZ, R0 ;  /* 0x00000000ff00723e */ /* 0x002fca00000010ff */
[----:B------:R1:W-:Y:S01]  /*7ca0*/  STG.E.U16 desc[UR36][R4.64], R0 ;  /* 0x0000000004007986 */ /* 0x0003e2000c101524 */
[----:B------:R-:W-:Y:S05]  /*7cb0*/  BRA `(.L_x_1349) ;  /* 0x0000000400ac7947 */ /* 0x000fea0003800000 */
.L_x_1356:
        /* <DEDUP_REMOVED lines=9> */
[----:B------:R-:W-:Y:S01]  /*7d50*/  IMAD.MOV.U32 R2, RZ, RZ, R25 ;  /* 0x000000ffff027224 */ /* 0x000fe200078e0019 */
[----:B------:R-:W-:Y:S06]  /*7d60*/  BRA `(.L_x_1349) ;  /* 0x0000000400807947 */ /* 0x000fec0003800000 */
.L_x_1367:
        /* <DEDUP_REMOVED lines=13> */
.L_x_1370:
[----:B------:R-:W-:-:S04]  /*7e40*/  SHF.R.U32.HI R0, RZ, 0x14, R3 ;  /* 0x00000014ff007819 */ /* 0x000fc80000011603 */
[----:B------:R-:W-:-:S04]  /*7e50*/  LOP3.LUT R0, R0, 0x1, RZ, 0xc0, !PT ;  /* 0x0000000100007812 */ /* 0x000fc800078ec0ff */
[----:B------:R-:W-:-:S04]  /*7e60*/  IADD3 R0, PT, PT, R3, 0x487ffff, R0 ;  /* 0x0487ffff03007810 */ /* 0x000fc80007ffe000 */
[----:B------:R-:W-:-:S04]  /*7e70*/  SHF.R.U32.HI R0, RZ, 0x14, R0 ;  /* 0x00000014ff007819 */ /* 0x000fc80000011600 */
[----:B------:R-:W-:-:S07]  /*7e80*/  LOP3.LUT R2, R0, 0xff, RZ, 0xc0, !PT ;  /* 0x000000ff00027812 */ /* 0x000fce00078ec0ff */
.L_x_1371:
[----:B------:R-:W-:-:S04]  /*7e90*/  SHF.R.U32.HI R3, RZ, 0x18, R3 ;  /* 0x00000018ff037819 */ /* 0x000fc80000011603 */
[----:B------:R-:W-:-:S04]  /*7ea0*/  LOP3.LUT R2, R2, 0x80, R3, 0xf8, !PT ;  /* 0x0000008002027812 */ /* 0x000fc800078ef803 */
[----:B------:R-:W-:-:S07]  /*7eb0*/  PRMT R0, R2, 0x7610, R0 ;  /* 0x0000761002007816 */ /* 0x000fce0000000000 */
.L_x_1369:
[----:B------:R-:W-:Y:S05]  /*7ec0*/  BSYNC.RECONVERGENT B0 ;  /* 0x0000000000007941 */ /* 0x000fea0003800200 */
.L_x_1368:
[----:B------:R1:W-:Y:S01]  /*7ed0*/  STG.E.U8 desc[UR36][R4.64], R0 ;  /* 0x0000000004007986 */ /* 0x0003e2000c101124 */
[----:B------:R-:W-:Y:S01]  /*7ee0*/  IMAD.MOV.U32 R2, RZ, RZ, R25 ;  /* 0x000000ffff027224 */ /* 0x000fe200078e0019 */
[----:B------:R-:W-:Y:S06]  /*7ef0*/  BRA `(.L_x_1349) ;  /* 0x00000004001c7947 */ /* 0x000fec0003800000 */
.L_x_1366:
        /* <DEDUP_REMOVED lines=13> */
.L_x_1374:
[----:B------:R-:W-:-:S04]  /*7fd0*/  SHF.R.U32.HI R0, RZ, 0x15, R3 ;  /* 0x00000015ff007819 */ /* 0x000fc80000011603 */
[----:B------:R-:W-:-:S04]  /*7fe0*/  LOP3.LUT R0, R0, 0x1, RZ, 0xc0, !PT ;  /* 0x0000000100007812 */ /* 0x000fc800078ec0ff */
[----:B------:R-:W-:-:S04]  /*7ff0*/  IADD3 R0, PT, PT, R3, 0x88fffff, R0 ;  /* 0x088fffff03007810 */ /* 0x000fc80007ffe000 */
[----:B------:R-:W-:-:S04]  /*8000*/  SHF.R.U32.HI R0, RZ, 0x15, R0 ;  /* 0x00000015ff007819 */ /* 0x000fc80000011600 */
[----:B------:R-:W-:-:S07]  /*8010*/  LOP3.LUT R2, R0, 0xff, RZ, 0xc0, !PT ;  /* 0x000000ff00027812 */ /* 0x000fce00078ec0ff */
.L_x_1375:
[----:B------:R-:W-:-:S04]  /*8020*/  SHF.R.U32.HI R3, RZ, 0x18, R3 ;  /* 0x00000018ff037819 */ /* 0x000fc80000011603 */
[----:B------:R-:W-:-:S04]  /*8030*/  LOP3.LUT R2, R2, 0x80, R3, 0xf8, !PT ;  /* 0x0000008002027812 */ /* 0x000fc800078ef803 */
[----:B------:R-:W-:-:S07]  /*8040*/  PRMT R0, R2, 0x7610, R0 ;  /* 0x0000761002007816 */ /* 0x000fce0000000000 */
.L_x_1373:
[----:B------:R-:W-:Y:S05]  /*8050*/  BSYNC.RECONVERGENT B0 ;  /* 0x0000000000007941 */ /* 0x000fea0003800200 */
.L_x_1372:
[----:B------:R1:W-:Y:S01]  /*8060*/  STG.E.U8 desc[UR36][R4.64], R0 ;  /* 0x0000000004007986 */ /* 0x0003e2000c101124 */
[----:B------:R-:W-:Y:S01]  /*8070*/  IMAD.MOV.U32 R2, RZ, RZ, R25 ;  /* 0x000000ffff027224 */ /* 0x000fe200078e0019 */
[----:B------:R-:W-:Y:S06]  /*8080*/  BRA `(.L_x_1349) ;  /* 0x0000000000b87947 */ /* 0x000fec0003800000 */
.L_x_1365:
[----:B------:R-:W-:-:S13]  /*8090*/  ISETP.NE.AND P0, PT, R0, 0x1c, PT ;  /* 0x0000001c0000780c */ /* 0x000fda0003f05270 */
[----:B------:R-:W-:Y:S05]  /*80a0*/  @!P0 BRA `(.L_x_1376) ;  /* 0x0000000000a88947 */ /* 0x000fea0003800000 */
[----:B------:R-:W-:-:S13]  /*80b0*/  ISETP.NE.AND P0, PT, R0, 0x1d, PT ;  /* 0x0000001d0000780c */ /* 0x000fda0003f05270 */
[----:B------:R-:W-:Y:S05]  /*80c0*/  @!P0 BRA `(.L_x_1377) ;  /* 0x0000000000948947 */ /* 0x000fea0003800000 */
[----:B------:R-:W-:-:S13]  /*80d0*/  ISETP.NE.AND P0, PT, R0, 0x2c, PT ;  /* 0x0000002c0000780c */ /* 0x000fda0003f05270 */
[----:B------:R-:W-:Y:S05]  /*80e0*/  @!P0 BRA `(.L_x_1378) ;  /* 0x0000000000488947 */ /* 0x000fea0003800000 */
.L_x_1348:
[----:B------:R-:W-:Y:S01]  /*80f0*/  MOV R0, 0x0 ;  /* 0x0000000000007802 */ /* 0x000fe20000000f00 */
[----:B------:R-:W1:Y:S01]  /*8100*/  LDCU.64 UR6, c[0x4][0xf8] ;  /* 0x01001f00ff0677ac */ /* 0x000e620008000a00 */
[----:B------:R-:W-:Y:S02]  /*8110*/  IMAD.MOV.U32 R8, RZ, RZ, 0x65 ;  /* 0x00000065ff087424 */ /* 0x000fe400078e00ff */
[----:B------:R2:W3:Y:S01]  /*8120*/  LDC.64 R2, c[0x4][R0] ;  /* 0x0100000000027b82 */ /* 0x0004e20000000a00 */
[----:B------:R-:W0:Y:S01]  /*8130*/  LDCU.64 UR8, c[0x4][0x100] ;  /* 0x01002000ff0877ac */ /* 0x000e220008000a00 */
[----:B------:R-:W-:Y:S02]  /*8140*/  IMAD.MOV.U32 R12, RZ, RZ, 0x1 ;  /* 0x00000001ff0c7424 */ /* 0x000fe400078e00ff */
[----:B------:R-:W-:Y:S01]  /*8150*/  IMAD.MOV.U32 R13, RZ, RZ, RZ ;  /* 0x000000ffff0d7224 */ /* 0x000fe200078e00ff */
[----:B------:R-:W4:Y:S01]  /*8160*/  LDCU.64 UR4, c[0x4][0x10] ;  /* 0x01000200ff0477ac */ /* 0x000f220008000a00 */
[----:B-1----:R-:W-:-:S02]  /*8170*/  IMAD.U32 R4, RZ, RZ, UR6 ;  /* 0x00000006ff047e24 */ /* 0x002fc4000f8e00ff */
[----:B------:R-:W-:Y:S02]  /*8180*/  IMAD.U32 R5, RZ, RZ, UR7 ;  /* 0x00000007ff057e24 */ /* 0x000fe4000f8e00ff */
[----:B0-----:R-:W-:Y:S02]  /*8190*/  IMAD.U32 R6, RZ, RZ, UR8 ;  /* 0x00000008ff067e24 */ /* 0x001fe4000f8e00ff */
[----:B------:R-:W-:Y:S02]  /*81a0*/  IMAD.U32 R7, RZ, RZ, UR9 ;  /* 0x00000009ff077e24 */ /* 0x000fe4000f8e00ff */
[----:B----4-:R-:W-:Y:S02]  /*81b0*/  IMAD.U32 R10, RZ, RZ, UR4 ;  /* 0x00000004ff0a7e24 */ /* 0x010fe4000f8e00ff */
[----:B--2---:R-:W-:-:S07]  /*81c0*/  IMAD.U32 R11, RZ, RZ, UR5 ;  /* 0x00000005ff0b7e24 */ /* 0x004fce000f8e00ff */
[----:B------:R-:W-:-:S07]  /*81d0*/  LEPC R20, `(.L_x_1379) ;  /* 0x000000001014794e */ /* 0x000fce0000000000 */
[----:B---3--:R-:W-:Y:S05]  /*81e0*/  CALL.ABS.NOINC R2 ;  /* 0x0000000002007343 */ /* 0x008fea0003c00000 */
.L_x_1379:
[----:B------:R-:W-:Y:S01]  /*81f0*/  IMAD.MOV.U32 R2, RZ, RZ, R25 ;  /* 0x000000ffff027224 */ /* 0x000fe200078e0019 */
[----:B------:R-:W-:Y:S06]  /*8200*/  BRA `(.L_x_1349) ;  /* 0x0000000000587947 */ /* 0x000fec0003800000 */
.L_x_1378:
        /* <DEDUP_REMOVED lines=12> */
[----:B------:R-:W-:Y:S02]  /*82d0*/  @!P0 IMAD.MOV R0, RZ, RZ, R2 ;  /* 0x000000ffff008224 */ /* 0x000fe400078e0202 */
[----:B------:R-:W-:Y:S02]  /*82e0*/  IMAD.MOV.U32 R2, RZ, RZ, R25 ;  /* 0x000000ffff027224 */ /* 0x000fe400078e0019 */
[----:B------:R-:W-:-:S05]  /*82f0*/  @P1 IMAD.MOV.U32 R3, RZ, RZ, R0 ;  /* 0x000000ffff031224 */ /* 0x000fca00078e0000 */
[----:B------:R1:W-:Y:S01]  /*8300*/  STG.E.U8 desc[UR36][R4.64], R3 ;  /* 0x0000000304007986 */ /* 0x0003e2000c101124 */
[----:B------:R-:W-:Y:S05]  /*8310*/  BRA `(.L_x_1349) ;  /* 0x0000000000147947 */ /* 0x000fea0003800000 */
.L_x_1377:
[----:B------:R1:W-:Y:S01]  /*8320*/  STG.E.64 desc[UR36][R4.64], R8 ;  /* 0x0000000804007986 */ /* 0x0003e2000c101b24 */
[----:B------:R-:W-:Y:S01]  /*8330*/  IMAD.MOV.U32 R2, RZ, RZ, R25 ;  /* 0x000000ffff027224 */ /* 0x000fe200078e0019 */
[----:B------:R-:W-:Y:S06]  /*8340*/  BRA `(.L_x_1349) ;  /* 0x0000000000087947 */ /* 0x000fec0003800000 */
.L_x_1376:
[----:B------:R1:W-:Y:S01]  /*8350*/  STG.E desc[UR36][R4.64], R8 ;  /* 0x0000000804007986 */ /* 0x0003e2000c101924 */
[----:B------:R-:W-:-:S07]  /*8360*/  IMAD.MOV.U32 R2, RZ, RZ, R25 ;  /* 0x000000ffff027224 */ /* 0x000fce00078e0019 */
.L_x_1349:
[----:B------:R-:W-:-:S13]  /*8370*/  ISETP.GE.AND P0, PT, R2, UR38, PT ;  /* 0x0000002602007c0c */ /* 0x000fda000bf06270 */
[----:B------:R-:W-:Y:S05]  /*8380*/  @P0 BREAK.RELIABLE B6 ;  /* 0x0000000000060942 */ /* 0x000fea0003800100 */
[----:B------:R-:W-:Y:S05]  /*8390*/  @P0 BRA `(.L_x_1380) ;  /* 0x0000001c00380947 */ /* 0x000fea0003800000 */
[----:B------:R-:W5:Y:S01]  /*83a0*/  LDCU UR4, c[0x0][0x410] ;  /* 0x00008200ff0477ac */ /* 0x000f620008000800 */
[----:B01234-:R-:W0:Y:S01]  /*83b0*/  LDC.64 R4, c[0x0][0x3f0] ;  /* 0x0000fc00ff047b82 */ /* 0x01fe220000000a00 */
[----:B------:R-:W-:Y:S01]  /*83c0*/  IMAD.U32 R3, RZ, RZ, UR39 ;  /* 0x00000027ff037e24 */ /* 0x000fe2000f8e00ff */
[----:B------:R-:W-:-:S03]  /*83d0*/  PRMT R6, R24, 0x9910, RZ ;  /* 0x0000991018067816 */ /* 0x000fc600000000ff */
[----:B------:R-:W-:-:S04]  /*83e0*/  IMAD R0, R3, 0x200, R2 ;  /* 0x0000020003007824 */ /* 0x000fc800078e0202 */
[----:B-----5:R-:W-:Y:S02]  /*83f0*/  IMAD R3, R0, UR4, RZ ;  /* 0x0000000400037c24 */ /* 0x020fe4000f8e02ff */
[----:B------:R-:W-:-:S05]  /*8400*/  IMAD.MOV.U32 R0, RZ, RZ, R6 ;  /* 0x000000ffff007224 */ /* 0x000fca00078e0006 */
[----:B------:R-:W-:Y:S02]  /*8410*/  ISETP.GT.AND P1, PT, R0, 0x9, PT ;  /* 0x000000090000780c */ /* 0x000fe40003f24270 */
[----:B0-----:R-:W-:-:S05]  /*8420*/  IADD3 R4, P0, PT, R3, R4, RZ ;  /* 0x0000000403047210 */ /* 0x001fca0007f1e0ff */
        /* <DEDUP_REMOVED lines=12> */
.L_x_1384:
[----:B------:R0:W-:Y:S01]  /*84f0*/  STG.E.U8 desc[UR36][R4.64], R18 ;  /* 0x0000001204007986 */ /* 0x0001e2000c101124 */
[----:B------:R-:W-:Y:S05]  /*8500*/  BRA `(.L_x_1386) ;  /* 0x0000000c00347947 */ /* 0x000fea0003800000 */
.L_x_1383:
        /* <DEDUP_REMOVED lines=8> */
.L_x_1388:
[----:B------:R0:W-:Y:S01]  /*8590*/  STG.E desc[UR36][R4.64], R18 ;  /* 0x0000001204007986 */ /* 0x0001e2000c101924 */
[----:B------:R-:W-:Y:S05]  /*85a0*/  BRA `(.L_x_1386) ;  /* 0x0000000c000c7947 */ /* 0x000fea0003800000 */
.L_x_1387:
[----:B------:R0:W-:Y:S01]  /*85b0*/  STG.E.U16 desc[UR36][R4.64], R18 ;  /* 0x0000001204007986 */ /* 0x0001e2000c101524 */
[----:B------:R-:W-:Y:S05]  /*85c0*/  BRA `(.L_x_1386) ;  /* 0x0000000c00047947 */ /* 0x000fea0003800000 */
.L_x_1382:
[----:B------:R-:W-:-:S13]  /*85d0*/  ISETP.GT.AND P0, PT, R0, 0x6, PT ;  /* 0x000000060000780c */ /* 0x000fda0003f04270 */
[----:B------:R-:W-:Y:S05]  /*85e0*/  @P0 BRA `(.L_x_1389) ;  /* 0x00000000002c0947 */ /* 0x000fea0003800000 */
[----:B------:R-:W-:-:S13]  /*85f0*/  ISETP.NE.AND P0, PT, R0, 0x5, PT ;  /* 0x000000050000780c */ /* 0x000fda0003f05270 */
[----:B------:R-:W-:Y:S05]  /*8600*/  @!P0 BRA `(.L_x_1390) ;  /* 0x0000000000148947 */ /* 0x000fea0003800000 */
[----:B------:R-:W-:-:S13]  /*8610*/  ISETP.NE.AND P0, PT, R0, 0x6, PT ;  /* 0x000000060000780c */ /* 0x000fda0003f05270 */
[----:B------:R-:W-:Y:S05]  /*8620*/  @P0 BRA `(.L_x_1385) ;  /* 0x0000000800080947 */ /* 0x000fea0003800000 */
[----:B------:R-:W0:Y:S02]  /*8630*/  I2F.S64 R19, R18 ;  /* 0x0000001200137312 */ /* 0x000e240000301400 */
[----:B0-----:R0:W-:Y:S01]  /*8640*/  STG.E desc[UR36][R4.64], R19 ;  /* 0x0000001304007986 */ /* 0x0011e2000c101924 */
[----:B------:R-:W-:Y:S05]  /*8650*/  BRA `(.L_x_1386) ;  /* 0x0000000800e07947 */ /* 0x000fea0003800000 */
.L_x_1390:
[----:B------:R-:W0:Y:S02]  /*8660*/  I2F.S64 R0, R18 ;  /* 0x0000001200007312 */ /* 0x000e240000301400 */
[----:B0-----:R-:W-:-:S05]  /*8670*/  F2FP.F16.F32.PACK_AB R0, RZ, R0 ;  /* 0x00000000ff00723e */ /* 0x001fca00000000ff */
[----:B------:R0:W-:Y:S01]  /*8680*/  STG.E.U16 desc[UR36][R4.64], R0 ;  /* 0x0000000004007986 */ /* 0x0001e2000c101524 */
[----:B------:R-:W-:Y:S05]  /*8690*/  BRA `(.L_x_1386) ;  /* 0x0000000800d07947 */ /* 0x000fea0003800000 */
.L_x_1389:
[----:B------:R-:W-:-:S13]  /*86a0*/  ISETP.NE.AND P0, PT, R0, 0x7, PT ;  /* 0x000000070000780c */ /* 0x000fda0003f05270 */
[----:B------:R-:W-:Y:S05]  /*86b0*/  @!P0 BRA `(.L_x_1391) ;  /* 0x0000000000348947 */ /* 0x000fea0003800000 */
[----:B------:R-:W-:-:S13]  /*86c0*/  ISETP.NE.AND P0, PT, R0, 0x8, PT ;  /* 0x000000080000780c */ /* 0x000fda0003f05270 */
[----:B------:R-:W-:Y:S05]  /*86d0*/  @!P0 BRA `(.L_x_1392) ;  /* 0x0000000000188947 */ /* 0x000fea0003800000 */
[----:B------:R-:W-:-:S13]  /*86e0*/  ISETP.NE.AND P0, PT, R0, 0x9, PT ;  /* 0x000000090000780c */ /* 0x000fda0003f05270 */
[----:B------:R-:W-:Y:S05]  /*86f0*/  @P0 BRA `(.L_x_1385) ;  /* 0x0000000400d40947 */ /* 0x000fea0003800000 */
[----:B------:R-:W-:Y:S01]  /*8700*/  IMAD.MOV.U32 R7, RZ, RZ, RZ ;  /* 0x000000ffff077224 */ /* 0x000fe200078e00ff */
[----:B------:R-:W0:Y:S04]  /*8710*/  I2F.S64 R6, R18 ;  /* 0x0000001200067312 */ /* 0x000e280000301400 */
[----:B0-----:R0:W-:Y:S01]  /*8720*/  STG.E.64 desc[UR36][R4.64], R6 ;  /* 0x0000000604007986 */ /* 0x0011e2000c101b24 */
[----:B------:R-:W-:Y:S05]  /*8730*/  BRA `(.L_x_1386) ;  /* 0x0000000800a87947 */ /* 0x000fea0003800000 */
.L_x_1392:
[----:B------:R-:W0:Y:S02]  /*8740*/  I2F.S64 R18, R18 ;  /* 0x0000001200127312 */ /* 0x000e240000301400 */
[----:B0-----:R-:W-:-:S04]  /*8750*/  F2FP.F16.F32.PACK_AB R3, RZ, R18 ;  /* 0x00000012ff03723e */ /* 0x001fc800000000ff */
[----:B------:R-:W-:-:S05]  /*8760*/  PRMT R3, R3, 0x5410, RZ ;  /* 0x0000541003037816 */ /* 0x000fca00000000ff */
[----:B------:R0:W-:Y:S01]  /*8770*/  STG.E desc[UR36][R4.64], R3 ;  /* 0x0000000304007986 */ /* 0x0001e2000c101924 */
[----:B------:R-:W-:Y:S05]  /*8780*/  BRA `(.L_x_1386) ;  /* 0x0000000800947947 */ /* 0x000fea0003800000 */
.L_x_1391:
[----:B------:R-:W0:Y:S02]  /*8790*/  I2F.F64.S64 R18, R18 ;  /* 0x0000001200127312 */ /* 0x000e240000301c00 */
[----:B0-----:R0:W-:Y:S01]  /*87a0*/  STG.E.64 desc[UR36][R4.64], R18 ;  /* 0x0000001204007986 */ /* 0x0011e2000c101b24 */
[----:B------:R-:W-:Y:S05]  /*87b0*/  BRA `(.L_x_1386) ;  /* 0x0000000800887947 */ /* 0x000fea0003800000 */
.L_x_1381:
        /* <DEDUP_REMOVED lines=12> */
.L_x_1396:
[----:B------:R-:W0:Y:S01]  /*8880*/  I2F.S64 R19, R18 ;  /* 0x0000001200137312 */ /* 0x000e220000301400 */
[----:B------:R-:W-:Y:S01]  /*8890*/  BSSY.RECONVERGENT B0, `(.L_x_1397) ;  /* 0x0000013000007945 */ /* 0x000fe20003800200 */
[----:B0-----:R-:W-:Y:S01]  /*88a0*/  LOP3.LUT R3, R19, 0x7fffffff, RZ, 0xc0, !PT ;  /* 0x7fffffff13037812 */ /* 0x001fe200078ec0ff */
        /* <DEDUP_REMOVED lines=15> */
.L_x_1399:
[----:B------:R-:W-:-:S04]  /*89a0*/  SHF.R.U32.HI R3, RZ, 0x18, R19 ;  /* 0x00000018ff037819 */ /* 0x000fc80000011613 */
[----:B------:R-:W-:-:S07]  /*89b0*/  LOP3.LUT R0, R0, 0x80, R3, 0xf8, !PT ;  /* 0x0000008000007812 */ /* 0x000fce00078ef803 */
.L_x_1398:
[----:B------:R-:W-:Y:S05]  /*89c0*/  BSYNC.RECONVERGENT B0 ;  /* 0x0000000000007941 */ /* 0x000fea0003800200 */
.L_x_1397:
[----:B------:R0:W-:Y:S01]  /*89d0*/  STG.E.U8 desc[UR36][R4.64], R0 ;  /* 0x0000000004007986 */ /* 0x0001e2000c101124 */
[----:B------:R-:W-:Y:S05]  /*89e0*/  BRA `(.L_x_1386) ;  /* 0x0000000400fc7947 */ /* 0x000fea0003800000 */
.L_x_1395:
        /* <DEDUP_REMOVED lines=18> */
.L_x_1402:
[----:B------:R-:W-:-:S04]  /*8b10*/  SHF.R.U32.HI R3, RZ, 0x18, R19 ;  /* 0x00000018ff037819 */ /* 0x000fc80000011613 */
[----:B------:R-:W-:-:S07]  /*8b20*/  LOP3.LUT R0, R0, 0x80, R3, 0xf8, !PT ;  /* 0x0000008000007812 */ /* 0x000fce00078ef803 */
.L_x_1401:
[----:B------:R-:W-:Y:S05]  /*8b30*/  BSYNC.RECONVERGENT B0 ;  /* 0x0000000000007941 */ /* 0x000fea0003800200 */
.L_x_1400:
[----:B------:R0:W-:Y:S01]  /*8b40*/  STG.E.U8 desc[UR36][R4.64], R0 ;  /* 0x0000000004007986 */ /* 0x0001e2000c101124 */
[----:B------:R-:W-:Y:S05]  /*8b50*/  BRA `(.L_x_1386) ;  /* 0x0000000400a07947 */ /* 0x000fea0003800000 */
.L_x_1394:
[----:B------:R-:W-:-:S13]  /*8b60*/  ISETP.NE.AND P0, PT, R0, 0x1c, PT ;  /* 0x0000001c0000780c */ /* 0x000fda0003f05270 */
[----:B------:R-:W-:Y:S05]  /*8b70*/  @!P0 BRA `(.L_x_1403) ;  /* 0x0000000000588947 */ /* 0x000fea0003800000 */
[----:B------:R-:W-:-:S13]  /*8b80*/  ISETP.NE.AND P0, PT, R0, 0x1d, PT ;  /* 0x0000001d0000780c */ /* 0x000fda0003f05270 */
[----:B------:R-:W-:Y:S05]  /*8b90*/  @!P0 BRA `(.L_x_1404) ;  /* 0x0000000000488947 */ /* 0x000fea0003800000 */
[----:B------:R-:W-:-:S13]  /*8ba0*/  ISETP.NE.AND P0, PT, R0, 0x2c, PT ;  /* 0x0000002c0000780c */ /* 0x000fda0003f05270 */
[----:B------:R-:W-:Y:S05]  /*8bb0*/  @P0 BRA `(.L_x_1385) ;  /* 0x0000000000a40947 */ /* 0x000fea0003800000 */
[----:B------:R-:W0:Y:S02]  /*8bc0*/  I2F.S64 R18, R18 ;  /* 0x0000001200127312 */ /* 0x000e240000301400 */
[----:B0-----:R-:W-:-:S04]  /*8bd0*/  SHF.R.U32.HI R6, RZ, 0x17, R18 ;  /* 0x00000017ff067819 */ /* 0x001fc80000011612 */
        /* <DEDUP_REMOVED lines=14> */
.L_x_1404:
[----:B------:R0:W-:Y:S01]  /*8cc0*/  STG.E.64 desc[UR36][R4.64], R18 ;  /* 0x0000001204007986 */ /* 0x0001e2000c101b24 */
[----:B------:R-:W-:Y:S05]  /*8cd0*/  BRA `(.L_x_1386) ;  /* 0x0000000400407947 */ /* 0x000fea0003800000 */
.L_x_1403:
[----:B------:R0:W-:Y:S01]  /*8ce0*/  STG.E desc[UR36][R4.64], R18 ;  /* 0x0000001204007986 */ /* 0x0001e2000c101924 */
[----:B------:R-:W-:Y:S05]  /*8cf0*/  BRA `(.L_x_1386) ;  /* 0x0000000400387947 */ /* 0x000fea0003800000 */
.L_x_1393:
        /* <DEDUP_REMOVED lines=11> */
.L_x_1406:
[----:B------:R-:W-:Y:S01]  /*8db0*/  CS2R R10, SRZ ;  /* 0x00000000000a7805 */ /* 0x000fe2000001ff00 */
[----:B------:R-:W0:Y:S04]  /*8dc0*/  I2F.F64.S64 R8, R18 ;  /* 0x0000001200087312 */ /* 0x000e280000301c00 */
[----:B0-----:R3:W-:Y:S01]  /*8dd0*/  STG.E.128 desc[UR36][R4.64], R8 ;  /* 0x0000000804007986 */ /* 0x0017e2000c101d24 */
[----:B------:R-:W-:Y:S05]  /*8de0*/  BRA `(.L_x_1386) ;  /* 0x0000000000fc7947 */ /* 0x000fea0003800000 */
.L_x_1405:
[----:B------:R-:W-:-:S13]  /*8df0*/  ISETP.NE.AND P0, PT, R0, 0xf, PT ;  /* 0x0000000f0000780c */ /* 0x000fda0003f05270 */
[----:B------:R-:W-:Y:S05]  /*8e00*/  @!P0 BRA `(.L_x_1407) ;  /* 0x0000000000e88947 */ /* 0x000fea0003800000 */
[----:B------:R-:W-:-:S13]  /*8e10*/  ISETP.NE.AND P0, PT, R0, 0x17, PT ;  /* 0x000000170000780c */ /* 0x000fda0003f05270 */
[----:B------:R-:W-:Y:S05]  /*8e20*/  @!P0 BRA `(.L_x_1408) ;  /* 0x0000000000908947 */ /* 0x000fea0003800000 */
[----:B------:R-:W-:-:S13]  /*8e30*/  ISETP.NE.AND P0, PT, R0, 0x18, PT ;  /* 0x000000180000780c */ /* 0x000fda0003f05270 */
[----:B------:R-:W-:Y:S05]  /*8e40*/  @!P0 BRA `(.L_x_1409) ;  /* 0x0000000000448947 */ /* 0x000fea0003800000 */
.L_x_1385:
        /* <DEDUP_REMOVED lines=16> */
.L_x_1410:
[----:B------:R-:W-:Y:S05]  /*8f50*/  BRA `(.L_x_1386) ;  /* 0x0000000000a07947 */ /* 0x000fea0003800000 */
.L_x_1409:
[----:B------:R-:W0:Y:S01]  /*8f60*/  I2F.S64 R19, R18 ;  /* 0x0000001200137312 */ /* 0x000e220000301400 */
[----:B------:R-:W-:Y:S01]  /*8f70*/  BSSY.RECONVERGENT B0, `(.L_x_1411) ;  /* 0x000000c000007945 */ /* 0x000fe20003800200 */
[----:B0-----:R-:W-:Y:S01]  /*8f80*/  LOP3.LUT R6, R19, 0x7fffffff, RZ, 0xc0, !PT ;  /* 0x7fffffff13067812 */ /* 0x001fe200078ec0ff */
        /* <DEDUP_REMOVED lines=10> */
.L_x_1412:
[----:B------:R-:W-:Y:S05]  /*9030*/  BSYNC.RECONVERGENT B0 ;  /* 0x0000000000007941 */ /* 0x000fea0003800200 */
.L_x_1411:
[----:B------:R-:W-:-:S05]  /*9040*/  LOP3.LUT R3, R0, 0x80, R3, 0xf8, !PT ;  /* 0x0000008000037812 */ /* 0x000fca00078ef803 */
[----:B------:R2:W-:Y:S01]  /*9050*/  STG.E.U8 desc[UR36][R4.64], R3 ;  /* 0x0000000304007986 */ /* 0x0005e2000c101124 */
[----:B------:R-:W-:Y:S05]  /*9060*/  BRA `(.L_x_1386) ;  /* 0x00000000005c7947 */ /* 0x000fea0003800000 */
.L_x_1408:
[----:B------:R-:W0:Y:S01]  /*9070*/  I2F.S64 R19, R18 ;  /* 0x0000001200137312 */ /* 0x000e220000301400 */
[----:B------:R-:W-:Y:S01]  /*9080*/  BSSY.RECONVERGENT B0, `(.L_x_1413) ;  /* 0x000000e000007945 */ /* 0x000fe20003800200 */
[----:B0-----:R-:W-:-:S04]  /*9090*/  LOP3.LUT R3, R19, 0x7fffffff, RZ, 0xc0, !PT ;  /* 0x7fffffff13037812 */ /* 0x001fc800078ec0ff */
        /* <DEDUP_REMOVED lines=9> */
.L_x_1414:
[----:B------:R-:W-:Y:S01]  /*9130*/  IMAD.MOV.U32 R0, RZ, RZ, 0x7f ;  /* 0x0000007fff007424 */ /* 0x000fe200078e00ff */
[----:B------:R-:W-:-:S04]  /*9140*/  ISETP.GT.U32.AND P0, PT, R3, 0x7f800000, PT ;  /* 0x7f8000000300780c */ /* 0x000fc80003f04070 */
[----:B------:R-:W-:-:S09]  /*9150*/  SEL R0, R0, 0x7c, P0 ;  /* 0x0000007c00007807 */ /* 0x000fd20000000000 */
.L_x_1415:
[----:B------:R-:W-:Y:S05]  /*9160*/  BSYNC.RECONVERGENT B0 ;  /* 0x0000000000007941 */ /* 0x000fea0003800200 */
.L_x_1413:
[----:B------:R-:W-:-:S04]  /*9170*/  SHF.R.U32.HI R3, RZ, 0x18, R19 ;  /* 0x00000018ff037819 */ /* 0x000fc80000011613 */
[----:B------:R-:W-:-:S05]  /*9180*/  LOP3.LUT R3, R0, 0x80, R3, 0xf8, !PT ;  /* 0x0000008000037812 */ /* 0x000fca00078ef803 */
[----:B------:R1:W-:Y:S01]  /*9190*/  STG.E.U8 desc[UR36][R4.64], R3 ;  /* 0x0000000304007986 */ /* 0x0003e2000c101124 */
[----:B------:R-:W-:Y:S05]  /*91a0*/  BRA `(.L_x_1386) ;  /* 0x00000000000c7947 */ /* 0x000fea0003800000 */
.L_x_1407:
[----:B------:R-:W0:Y:S02]  /*91b0*/  I2F.S64 R0, R18 ;  /* 0x0000001200007312 */ /* 0x000e240000301400 */
[----:B0-----:R-:W-:-:S05]  /*91c0*/  F2FP.BF16.F32.PACK_AB R0, RZ, R0 ;  /* 0x00000000ff00723e */ /* 0x001fca00000010ff */
[----:B------:R0:W-:Y:S02]  /*91d0*/  STG.E.U16 desc[UR36][R4.64], R0 ;  /* 0x0000000004007986 */ /* 0x0001e4000c101524 */
.L_x_1386:
[----:B------:R-:W-:-:S07]  /*91e0*/  VIADD R2, R2, 0x80 ;  /* 0x0000008002027836 */ /* 0x000fce0000000000 */
.L_x_1343:
[----:B------:R-:W-:-:S13]  /*91f0*/  ISETP.GE.AND P0, PT, R2, UR38, PT ;  /* 0x0000002602007c0c */ /* 0x000fda000bf06270 */
[----:B------:R-:W-:Y:S05]  /*9200*/  @P0 BREAK.RELIABLE B6 ;  /* 0x0000000000060942 */ /* 0x000fea0003800100 */
[----:B------:R-:W-:Y:S05]  /*9210*/  @P0 BRA `(.L_x_1380) ;  /* 0x0000000c00980947 */ /* 0x000fea0003800000 */
[----:B------:R-:W-:Y:S05]  /*9220*/  BSYNC.RELIABLE B6 ;  /* 0x0000000000067941 */ /* 0x000fea0003800100 */
.L_x_1342:
        /* <DEDUP_REMOVED lines=21> */
.L_x_1419:
[----:B------:R0:W-:Y:S01]  /*9380*/  STG.E.U8 desc[UR36][R4.64], R16 ;  /* 0x0000001004007986 */ /* 0x0001e2000c101124 */
[----:B------:R-:W-:Y:S05]  /*9390*/  BRA `(.L_x_1421) ;  /* 0x0000000c00347947 */ /* 0x000fea0003800000 */
.L_x_1418:
        /* <DEDUP_REMOVED lines=8> */
.L_x_1423:
[----:B------:R0:W-:Y:S01]  /*9420*/  STG.E desc[UR36][R4.64], R16 ;  /* 0x0000001004007986 */ /* 0x0001e2000c101924 */
[----:B------:R-:W-:Y:S05]  /*9430*/  BRA `(.L_x_1421) ;  /* 0x0000000c000c7947 */ /* 0x000fea0003800000 */
.L_x_1422:
[----:B------:R0:W-:Y:S01]  /*9440*/  STG.E.U16 desc[UR36][R4.64], R16 ;  /* 0x0000001004007986 */ /* 0x0001e2000c101524 */
[----:B------:R-:W-:Y:S05]  /*9450*/  BRA `(.L_x_1421) ;  /* 0x0000000c00047947 */ /* 0x000fea0003800000 */
.L_x_1417:
        /* <DEDUP_REMOVED lines=9> */
.L_x_1425:
[----:B------:R-:W0:Y:S02]  /*94f0*/  I2F.S64 R0, R16 ;  /* 0x0000001000007312 */ /* 0x000e240000301400 */
[----:B0-----:R-:W-:-:S05]  /*9500*/  F2FP.F16.F32.PACK_AB R0, RZ, R0 ;  /* 0x00000000ff00723e */ /* 0x001fca00000000ff */
[----:B------:R0:W-:Y:S01]  /*9510*/  STG.E.U16 desc[UR36][R4.64], R0 ;  /* 0x0000000004007986 */ /* 0x0001e2000c101524 */
[----:B------:R-:W-:Y:S05]  /*9520*/  BRA `(.L_x_1421) ;  /* 0x0000000800d07947 */ /* 0x000fea0003800000 */
.L_x_1424:
        /* <DEDUP_REMOVED lines=10> */
.L_x_1427:
[----:B------:R-:W0:Y:S02]  /*95d0*/  I2F.S64 R16, R16 ;  /* 0x0000001000107312 */ /* 0x000e240000301400 */
[----:B0-----:R-:W-:-:S04]  /*95e0*/  F2FP.F16.F32.PACK_AB R3, RZ, R16 ;  /* 0x00000010ff03723e */ /* 0x001fc800000000ff */
[----:B------:R-:W-:-:S05]  /*95f0*/  PRMT R3, R3, 0x5410, RZ ;  /* 0x0000541003037816 */ /* 0x000fca00000000ff */
[----:B------:R0:W-:Y:S01]  /*9600*/  STG.E desc[UR36][R4.64], R3 ;  /* 0x0000000304007986 */ /* 0x0001e2000c101924 */
[----:B------:R-:W-:Y:S05]  /*9610*/  BRA `(.L_x_1421) ;  /* 0x0000000800947947 */ /* 0x000fea0003800000 */
.L_x_1426:
[----:B------:R-:W0:Y:S02]  /*9620*/  I2F.F64.S64 R16, R16 ;  /* 0x0000001000107312 */ /* 0x000e240000301c00 */
[----:B0-----:R0:W-:Y:S01]  /*9630*/  STG.E.64 desc[UR36][R4.64], R16 ;  /* 0x0000001004007986 */ /* 0x0011e2000c101b24 */
[----:B------:R-:W-:Y:S05]  /*9640*/  BRA `(.L_x_1421) ;  /* 0x0000000800887947 */ /* 0x000fea0003800000 */
.L_x_1416:
        /* <DEDUP_REMOVED lines=12> */
.L_x_1431:
        /* <DEDUP_REMOVED lines=18> */
.L_x_1434:
[----:B------:R-:W-:-:S04]  /*9830*/  SHF.R.U32.HI R3, RZ, 0x18, R17 ;  /* 0x00000018ff037819 */ /* 0x000fc80000011611 */
[----:B------:R-:W-:-:S07]  /*9840*/  LOP3.LUT R0, R0, 0x80, R3, 0xf8, !PT ;  /* 0x0000008000007812 */ /* 0x000fce00078ef803 */
.L_x_1433:
[----:B------:R-:W-:Y:S05]  /*9850*/  BSYNC.RECONVERGENT B0 ;  /* 0x0000000000007941 */ /* 0x000fea0003800200 */
.L_x_1432:
[----:B------:R0:W-:Y:S01]  /*9860*/  STG.E.U8 desc[UR36][R4.64], R0 ;  /* 0x0000000004007986 */ /* 0x0001e2000c101124 */
[----:B------:R-:W-:Y:S05]  /*9870*/  BRA `(.L_x_1421) ;  /* 0x0000000400fc7947 */ /* 0x000fea0003800000 */
.L_x_1430:
        /* <DEDUP_REMOVED lines=18> */
.L_x_1437:
[----:B------:R-:W-:-:S04]  /*99a0*/  SHF.R.U32.HI R3, RZ, 0x18, R17 ;  /* 0x00000018ff037819 */ /* 0x000fc80000011611 */
[----:B------:R-:W-:-:S07]  /*99b0*/  LOP3.LUT R0, R0, 0x80, R3, 0xf8, !PT ;  /* 0x0000008000007812 */ /* 0x000fce00078ef803 */
.L_x_1436:
[----:B------:R-:W-:Y:S05]  /*99c0*/  BSYNC.RECONVERGENT B0 ;  /* 0x0000000000007941 */ /* 0x000fea0003800200 */
.L_x_1435:
[----:B------:R0:W-:Y:S01]  /*99d0*/  STG.E.U8 desc[UR36][R4.64], R0 ;  /* 0x0000000004007986 */ /* 0x0001e2000c101124 */
[----:B------:R-:W-:Y:S05]  /*99e0*/  BRA `(.L_x_1421) ;  /* 0x0000000400a07947 */ /* 0x000fea0003800000 */
.L_x_1429:
        /* <DEDUP_REMOVED lines=22> */
.L_x_1439:
[----:B------:R0:W-:Y:S01]  /*9b50*/  STG.E.64 desc[UR36][R4.64], R16 ;  /* 0x0000001004007986 */ /* 0x0001e2000c101b24 */
[----:B------:R-:W-:Y:S05]  /*9b60*/  BRA `(.L_x_1421) ;  /* 0x0000000400407947 */ /* 0x000fea0003800000 */
.L_x_1438:
[----:B------:R0:W-:Y:S01]  /*9b70*/  STG.E desc[UR36][R4.64], R16 ;  /* 0x0000001004007986 */ /* 0x0001e2000c101924 */
[----:B------:R-:W-:Y:S05]  /*9b80*/  BRA `(.L_x_1421) ;  /* 0x0000000400387947 */ /* 0x000fea0003800000 */
.L_x_1428:
        /* <DEDUP_REMOVED lines=11> */
.L_x_1441:
[----:B------:R-:W-:Y:S01]  /*9c40*/  CS2R R18, SRZ ;  /* 0x0000000000127805 */ /* 0x000fe2000001ff00 */
[----:B------:R-:W0:Y:S04]  /*9c50*/  I2F.F64.S64 R16, R16 ;  /* 0x0000001000107312 */ /* 0x000e280000301c00 */
[----:B0-----:R1:W-:Y:S01]  /*9c60*/  STG.E.128 desc[UR36][R4.64], R16 ;  /* 0x0000001004007986 */ /* 0x0013e2000c101d24 */
[----:B------:R-:W-:Y:S05]  /*9c70*/  BRA `(.L_x_1421) ;  /* 0x0000000000fc7947 */ /* 0x000fea0003800000 */
.L_x_1440:
[----:B------:R-:W-:-:S13]  /*9c80*/  ISETP.NE.AND P0, PT, R0, 0xf, PT ;  /* 0x0000000f0000780c */ /* 0x000fda0003f05270 */
[----:B------:R-:W-:Y:S05]  /*9c90*/  @!P0 BRA `(.L_x_1442) ;  /* 0x0000000000e88947 */ /* 0x000fea0003800000 */
[----:B------:R-:W-:-:S13]  /*9ca0*/  ISETP.NE.AND P0, PT, R0, 0x17, PT ;  /* 0x000000170000780c */ /* 0x000fda0003f05270 */
[----:B------:R-:W-:Y:S05]  /*9cb0*/  @!P0 BRA `(.L_x_1443) ;  /* 0x0000000000908947 */ /* 0x000fea0003800000 */
[----:B------:R-:W-:-:S13]  /*9cc0*/  ISETP.NE.AND P0, PT, R0, 0x18, PT ;  /* 0x000000180000780c */ /* 0x000fda0003f05270 */
[----:B------:R-:W-:Y:S05]  /*9cd0*/  @!P0 BRA `(.L_x_1444) ;  /* 0x0000000000448947 */ /* 0x000fea0003800000 */
.L_x_1420:
        /* <DEDUP_REMOVED lines=16> */
.L_x_1445:
[----:B------:R-:W-:Y:S05]  /*9de0*/  BRA `(.L_x_1421) ;  /* 0x0000000000a07947 */ /* 0x000fea0003800000 */
.L_x_1444:
        /* <DEDUP_REMOVED lines=13> */
.L_x_1447:
[----:B------:R-:W-:Y:S05]  /*9ec0*/  BSYNC.RECONVERGENT B0 ;  /* 0x0000000000007941 */ /* 0x000fea0003800200 */
.L_x_1446:
[----:B------:R-:W-:-:S05]  /*9ed0*/  LOP3.LUT R3, R0, 0x80, R3, 0xf8, !PT ;  /* 0x0000008000037812 */ /* 0x000fca00078ef803 */
[----:B------:R3:W-:Y:S01]  /*9ee0*/  STG.E.U8 desc[UR36][R4.64], R3 ;  /* 0x0000000304007986 */ /* 0x0007e2000c101124 */
[----:B------:R-:W-:Y:S05]  /*9ef0*/  BRA `(.L_x_1421) ;  /* 0x00000000005c7947 */ /* 0x000fea0003800000 */
.L_x_1443:
        /* <DEDUP_REMOVED lines=12> */
.L_x_1449:
[----:B------:R-:W-:Y:S01]  /*9fc0*/  IMAD.MOV.U32 R0, RZ, RZ, 0x7f ;  /* 0x0000007fff007424 */ /* 0x000fe200078e00ff */
[----:B------:R-:W-:-:S04]  /*9fd0*/  ISETP.GT.U32.AND P0, PT, R3, 0x7f800000, PT ;  /* 0x7f8000000300780c */ /* 0x000fc80003f04070 */
[----:B------:R-:W-:-:S09]  /*9fe0*/  SEL R0, R0, 0x7c, P0 ;  /* 0x0000007c00007807 */ /* 0x000fd20000000000 */
.L_x_1450:
[----:B------:R-:W-:Y:S05]  /*9ff0*/  BSYNC.RECONVERGENT B0 ;  /* 0x0000000000007941 */ /* 0x000fea0003800200 */
.L_x_1448:
[----:B------:R-:W-:-:S04]  /*a000*/  SHF.R.U32.HI R3, RZ, 0x18, R17 ;  /* 0x00000018ff037819 */ /* 0x000fc80000011611 */
[----:B------:R-:W-:-:S05]  /*a010*/  LOP3.LUT R3, R0, 0x80, R3, 0xf8, !PT ;  /* 0x0000008000037812 */ /* 0x000fca00078ef803 */
[----:B------:R2:W-:Y:S01]  /*a020*/  STG.E.U8 desc[UR36][R4.64], R3 ;  /* 0x0000000304007986 */ /* 0x0005e2000c101124 */
[----:B------:R-:W-:Y:S05]  /*a030*/  BRA `(.L_x_1421) ;  /* 0x00000000000c7947 */ /* 0x000fea0003800000 */
.L_x_1442:
[----:B------:R-:W0:Y:S02]  /*a040*/  I2F.S64 R0, R16 ;  /* 0x0000001000007312 */ /* 0x000e240000301400 */
[----:B0-----:R-:W-:-:S05]  /*a050*/  F2FP.BF16.F32.PACK_AB R0, RZ, R0 ;  /* 0x00000000ff00723e */ /* 0x001fca00000010ff */
[----:B------:R4:W-:Y:S02]  /*a060*/  STG.E.U16 desc[UR36][R4.64], R0 ;  /* 0x0000000004007986 */ /* 0x0009e4000c101524 */
.L_x_1421:
[----:B------:R-:W-:-:S07]  /*a070*/  VIADD R2, R2, 0x80 ;  /* 0x0000008002027836 */ /* 0x000fce0000000000 */
.L_x_1380:
[----:B------:R-:W-:Y:S05]  /*a080*/  BSYNC.RECONVERGENT B7 ;  /* 0x0000000000077941 */ /* 0x000fea0003800200 */
.L_x_1341:
[----:B------:R-:W-:-:S13]  /*a090*/  ISETP.GE.AND P0, PT, R2, UR38, PT ;  /* 0x0000002602007c0c */ /* 0x000fda000bf06270 */
[----:B------:R-:W-:Y:S05]  /*a0a0*/  @P0 EXIT ;  /* 0x000000000000094d */ /* 0x000fea0003800000 */
[----:B01234-:R-:W0:Y:S01]  /*a0b0*/  LDC.64 R4, c[0x0][0x3f0] ;  /* 0x0000fc00ff047b82 */ /* 0x01fe220000000a00 */
[----:B------:R-:W1:Y:S01]  /*a0c0*/  LDCU UR4, c[0x0][0x410] ;  /* 0x00008200ff0477ac */ /* 0x000e620008000800 */
[----:B------:R-:W-:Y:S01]  /*a0d0*/  PRMT R0, R24, 0x9910, RZ ;  /* 0x0000991018007816 */ /* 0x000fe200000000ff */
[----:B------:R-:W-:-:S03]  /*a0e0*/  IMAD.U32 R3, RZ, RZ, UR39 ;  /* 0x00000027ff037e24 */ /* 0x000fc6000f8e00ff */
[----:B------:R-:W-:Y:S01]  /*a0f0*/  ISETP.GT.AND P1, PT, R0, 0x9, PT ;  /* 0x000000090000780c */ /* 0x000fe20003f24270 */
[----:B------:R-:W-:-:S04]  /*a100*/  IMAD R2, R3, 0x200, R2 ;  /* 0x0000020003027824 */ /* 0x000fc800078e0202 */
[----:B-1----:R-:W-:-:S05]  /*a110*/  IMAD R3, R2, UR4, RZ ;  /* 0x0000000402037c24 */ /* 0x002fca000f8e02ff */
[----:B0-----:R-:W-:-:S05]  /*a120*/  IADD3 R2, P0, PT, R3, R4, RZ ;  /* 0x0000000403027210 */ /* 0x001fca0007f1e0ff */
[----:B------:R-:W-:Y:S01]  /*a130*/  IMAD.X R3, RZ, RZ, R5, P0 ;  /* 0x000000ffff037224 */ /* 0x000fe200000e0605 */
[----:B------:R-:W-:Y:S07]  /*a140*/  @P1 BRA `(.L_x_1451) ;  /* 0x0000000000dc1947 */ /* 0x000fee0003800000 */
        /* <DEDUP_REMOVED lines=10> */
.L_x_1454:
[----:B------:R-:W-:Y:S01]  /*a1f0*/  STG.E.U8 desc[UR36][R2.64], R22 ;  /* 0x0000001602007986 */ /* 0x000fe2000c101124 */
[----:B------:R-:W-:Y:S05]  /*a200*/  EXIT ;  /* 0x000000000000794d */ /* 0x000fea0003800000 */
.L_x_1453:
        /* <DEDUP_REMOVED lines=8> */
.L_x_1457:
[----:B------:R-:W-:Y:S01]  /*a290*/  STG.E desc[UR36][R2.64], R22 ;  /* 0x0000001602007986 */ /* 0x000fe2000c101924 */
[----:B------:R-:W-:Y:S05]  /*a2a0*/  EXIT ;  /* 0x000000000000794d */ /* 0x000fea0003800000 */
.L_x_1456:
[----:B------:R-:W-:Y:S01]  /*a2b0*/  STG.E.U16 desc[UR36][R2.64], R22 ;  /* 0x0000001602007986 */ /* 0x000fe2000c101524 */
[----:B------:R-:W-:Y:S05]  /*a2c0*/  EXIT ;  /* 0x000000000000794d */ /* 0x000fea0003800000 */
.L_x_1452:
[----:B------:R-:W-:-:S13]  /*a2d0*/  ISETP.GT.AND P0, PT, R0, 0x6, PT ;  /* 0x000000060000780c */ /* 0x000fda0003f04270 */
[----:B------:R-:W-:Y:S05]  /*a2e0*/  @P0 BRA `(.L_x_1458) ;  /* 0x00000000002c0947 */ /* 0x000fea0003800000 */
[----:B------:R-:W-:-:S13]  /*a2f0*/  ISETP.NE.AND P0, PT, R0, 0x5, PT ;  /* 0x000000050000780c */ /* 0x000fda0003f05270 */
[----:B------:R-:W-:Y:S05]  /*a300*/  @!P0 BRA `(.L_x_1459) ;  /* 0x0000000000148947 */ /* 0x000fea0003800000 */
[----:B------:R-:W-:-:S13]  /*a310*/  ISETP.NE.AND P0, PT, R0, 0x6, PT ;  /* 0x000000060000780c */ /* 0x000fda0003f05270 */
[----:B------:R-:W-:Y:S05]  /*a320*/  @P0 BRA `(.L_x_1455) ;  /* 0x0000000800080947 */ /* 0x000fea0003800000 */
[----:B------:R-:W0:Y:S02]  /*a330*/  I2F.S64 R23, R22 ;  /* 0x0000001600177312 */ /* 0x000e240000301400 */
[----:B0-----:R-:W-:Y:S01]  /*a340*/  STG.E desc[UR36][R2.64], R23 ;  /* 0x0000001702007986 */ /* 0x001fe2000c101924 */
[----:B------:R-:W-:Y:S05]  /*a350*/  EXIT ;  /* 0x000000000000794d */ /* 0x000fea0003800000 */
.L_x_1459:
[----:B------:R-:W0:Y:S02]  /*a360*/  I2F.S64 R0, R22 ;  /* 0x0000001600007312 */ /* 0x000e240000301400 */
[----:B0-----:R-:W-:-:S05]  /*a370*/  F2FP.F16.F32.PACK_AB R0, RZ, R0 ;  /* 0x00000000ff00723e */ /* 0x001fca00000000ff */
[----:B------:R-:W-:Y:S01]  /*a380*/  STG.E.U16 desc[UR36][R2.64], R0 ;  /* 0x0000000002007986 */ /* 0x000fe2000c101524 */
[----:B------:R-:W-:Y:S05]  /*a390*/  EXIT ;  /* 0x000000000000794d */ /* 0x000fea0003800000 */
.L_x_1458:
        /* <DEDUP_REMOVED lines=8> */
[----:B0-----:R-:W-:Y:S01]  /*a420*/  STG.E.64 desc[UR36][R2.64], R4 ;  /* 0x0000000402007986 */ /* 0x001fe2000c101b24 */
[----:B------:R-:W-:Y:S05]  /*a430*/  EXIT ;  /* 0x000000000000794d */ /* 0x000fea0003800000 */
.L_x_1461:
[----:B------:R-:W0:Y:S02]  /*a440*/  I2F.S64 R22, R22 ;  /* 0x0000001600167312 */ /* 0x000e240000301400 */
[----:B0-----:R-:W-:-:S04]  /*a450*/  F2FP.F16.F32.PACK_AB R5, RZ, R22 ;  /* 0x00000016ff05723e */ /* 0x001fc800000000ff */
[----:B------:R-:W-:-:S05]  /*a460*/  PRMT R5, R5, 0x5410, RZ ;  /* 0x0000541005057816 */ /* 0x000fca00000000ff */
[----:B------:R-:W-:Y:S01]  /*a470*/  STG.E desc[UR36][R2.64], R5 ;  /* 0x0000000502007986 */ /* 0x000fe2000c101924 */
[----:B------:R-:W-:Y:S05]  /*a480*/  EXIT ;  /* 0x000000000000794d */ /* 0x000fea0003800000 */
.L_x_1460:
[----:B------:R-:W0:Y:S02]  /*a490*/  I2F.F64.S64 R22, R22 ;  /* 0x0000001600167312 */ /* 0x000e240000301c00 */
[----:B0-----:R-:W-:Y:S01]  /*a4a0*/  STG.E.64 desc[UR36][R2.64], R22 ;  /* 0x0000001602007986 */ /* 0x001fe2000c101b24 */
[----:B------:R-:W-:Y:S05]  /*a4b0*/  EXIT ;  /* 0x000000000000794d */ /* 0x000fea0003800000 */
.L_x_1451:
        /* <DEDUP_REMOVED lines=12> */
.L_x_1465:
        /* <DEDUP_REMOVED lines=18> */
.L_x_1468:
[----:B------:R-:W-:-:S04]  /*a6a0*/  SHF.R.U32.HI R5, RZ, 0x18, R5 ;  /* 0x00000018ff057819 */ /* 0x000fc80000011605 */
[----:B------:R-:W-:-:S07]  /*a6b0*/  LOP3.LUT R0, R0, 0x80, R5, 0xf8, !PT ;  /* 0x0000008000007812 */ /* 0x000fce00078ef805 */
.L_x_1467:
[----:B------:R-:W-:Y:S05]  /*a6c0*/  BSYNC.RECONVERGENT B0 ;  /* 0x0000000000007941 */ /* 0x000fea0003800200 */
.L_x_1466:
[----:B------:R-:W-:Y:S01]  /*a6d0*/  STG.E.U8 desc[UR36][R2.64], R0 ;  /* 0x0000000002007986 */ /* 0x000fe2000c101124 */
[----:B------:R-:W-:Y:S05]  /*a6e0*/  EXIT ;  /* 0x000000000000794d */ /* 0x000fea0003800000 */
.L_x_1464:
        /* <DEDUP_REMOVED lines=18> */
.L_x_1471:
[----:B------:R-:W-:-:S04]  /*a810*/  SHF.R.U32.HI R5, RZ, 0x18, R5 ;  /* 0x00000018ff057819 */ /* 0x000fc80000011605 */
[----:B------:R-:W-:-:S07]  /*a820*/  LOP3.LUT R0, R0, 0x80, R5, 0xf8, !PT ;  /* 0x0000008000007812 */ /* 0x000fce00078ef805 */
.L_x_1470:
[----:B------:R-:W-:Y:S05]  /*a830*/  BSYNC.RECONVERGENT B0 ;  /* 0x0000000000007941 */ /* 0x000fea0003800200 */
.L_x_1469:
[----:B------:R-:W-:Y:S01]  /*a840*/  STG.E.U8 desc[UR36][R2.64], R0 ;  /* 0x0000000002007986 */ /* 0x000fe2000c101124 */
[----:B------:R-:W-:Y:S05]  /*a850*/  EXIT ;  /* 0x000000000000794d */ /* 0x000fea0003800000 */
.L_x_1463:
        /* <DEDUP_REMOVED lines=22> */
.L_x_1473:
[----:B------:R-:W-:Y:S01]  /*a9c0*/  STG.E.64 desc[UR36][R2.64], R22 ;  /* 0x0000001602007986 */ /* 0x000fe2000c101b24 */
[----:B------:R-:W-:Y:S05]  /*a9d0*/  EXIT ;  /* 0x000000000000794d */ /* 0x000fea0003800000 */
.L_x_1472:
[----:B------:R-:W-:Y:S01]  /*a9e0*/  STG.E desc[UR36][R2.64], R22 ;  /* 0x0000001602007986 */ /* 0x000fe2000c101924 */
[----:B------:R-:W-:Y:S05]  /*a9f0*/  EXIT ;  /* 0x000000000000794d */ /* 0x000fea0003800000 */
.L_x_1462:
        /* <DEDUP_REMOVED lines=11> */
.L_x_1475:
[----:B------:R-:W-:Y:S01]  /*aab0*/  CS2R R6, SRZ ;  /* 0x0000000000067805 */ /* 0x000fe2000001ff00 */
[----:B------:R-:W0:Y:S04]  /*aac0*/  I2F.F64.S64 R4, R22 ;  /* 0x0000001600047312 */ /* 0x000e280000301c00 */
[----:B0-----:R-:W-:Y:S01]  /*aad0*/  STG.E.128 desc[UR36][R2.64], R4 ;  /* 0x0000000402007986 */ /* 0x001fe2000c101d24 */
[----:B------:R-:W-:Y:S05]  /*aae0*/  EXIT ;  /* 0x000000000000794d */ /* 0x000fea0003800000 */
.L_x_1474:
[----:B------:R-:W-:-:S13]  /*aaf0*/  ISETP.NE.AND P0, PT, R0, 0xf, PT ;  /* 0x0000000f0000780c */ /* 0x000fda0003f05270 */
[----:B------:R-:W-:Y:S05]  /*ab00*/  @!P0 BRA `(.L_x_1476) ;  /* 0x0000000000e88947 */ /* 0x000fea0003800000 */
[----:B------:R-:W-:-:S13]  /*ab10*/  ISETP.NE.AND P0, PT, R0, 0x17, PT ;  /* 0x000000170000780c */ /* 0x000fda0003f05270 */
[----:B------:R-:W-:Y:S05]  /*ab20*/  @!P0 BRA `(.L_x_1477) ;  /* 0x0000000000908947 */ /* 0x000fea0003800000 */
[----:B------:R-:W-:-:S13]  /*ab30*/  ISETP.NE.AND P0, PT, R0, 0x18, PT ;  /* 0x000000180000780c */ /* 0x000fda0003f05270 */
[----:B------:R-:W-:Y:S05]  /*ab40*/  @!P0 BRA `(.L_x_1478) ;  /* 0x0000000000448947 */ /* 0x000fea0003800000 */
.L_x_1455:
        /* <DEDUP_REMOVED lines=16> */
.L_x_1479:
[----:B------:R-:W-:Y:S05]  /*ac50*/  EXIT ;  /* 0x000000000000794d */ /* 0x000fea0003800000 */
.L_x_1478:
        /* <DEDUP_REMOVED lines=13> */
.L_x_1481:
[----:B------:R-:W-:Y:S05]  /*ad30*/  BSYNC.RECONVERGENT B0 ;  /* 0x0000000000007941 */ /* 0x000fea0003800200 */
.L_x_1480:
[----:B------:R-:W-:-:S05]  /*ad40*/  LOP3.LUT R5, R0, 0x80, R5, 0xf8, !PT ;  /* 0x0000008000057812 */ /* 0x000fca00078ef805 */
[----:B------:R-:W-:Y:S01]  /*ad50*/  STG.E.U8 desc[UR36][R2.64], R5 ;  /* 0x0000000502007986 */ /* 0x000fe2000c101124 */
[----:B------:R-:W-:Y:S05]  /*ad60*/  EXIT ;  /* 0x000000000000794d */ /* 0x000fea0003800000 */
.L_x_1477:
        /* <DEDUP_REMOVED lines=12> */
.L_x_1483:
[----:B------:R-:W-:Y:S01]  /*ae30*/  IMAD.MOV.U32 R0, RZ, RZ, 0x7f ;  /* 0x0000007fff007424 */ /* 0x000fe200078e00ff */
[----:B------:R-:W-:-:S04]  /*ae40*/  ISETP.GT.U32.AND P0, PT, R4, 0x7f800000, PT ;  /* 0x7f8000000400780c */ /* 0x000fc80003f04070 */
[----:B------:R-:W-:-:S09]  /*ae50*/  SEL R0, R0, 0x7c, P0 ;  /* 0x0000007c00007807 */ /* 0x000fd20000000000 */
.L_x_1484:
[----:B------:R-:W-:Y:S05]  /*ae60*/  BSYNC.RECONVERGENT B0 ;  /* 0x0000000000007941 */ /* 0x000fea0003800200 */
.L_x_1482:
[----:B------:R-:W-:-:S04]  /*ae70*/  SHF.R.U32.HI R5, RZ, 0x18, R5 ;  /* 0x00000018ff057819 */ /* 0x000fc80000011605 */
[----:B------:R-:W-:-:S05]  /*ae80*/  LOP3.LUT R5, R0, 0x80, R5, 0xf8, !PT ;  /* 0x0000008000057812 */ /* 0x000fca00078ef805 */
[----:B------:R-:W-:Y:S01]  /*ae90*/  STG.E.U8 desc[UR36][R2.64], R5 ;  /* 0x0000000502007986 */ /* 0x000fe2000c101124 */
[----:B------:R-:W-:Y:S05]  /*aea0*/  EXIT ;  /* 0x000000000000794d */ /* 0x000fea0003800000 */
.L_x_1476:
[----:B------:R-:W0:Y:S02]  /*aeb0*/  I2F.S64 R0, R22 ;  /* 0x0000001600007312 */ /* 0x000e240000301400 */
[----:B0-----:R-:W-:-:S05]  /*aec0*/  F2FP.BF16.F32.PACK_AB R0, RZ, R0 ;  /* 0x00000000ff00723e */ /* 0x001fca00000010ff */
[----:B------:R-:W-:Y:S01]  /*aed0*/  STG.E.U16 desc[UR36][R2.64], R0 ;  /* 0x0000000002007986 */ /* 0x000fe2000c101524 */
[----:B------:R-:W-:Y:S05]  /*aee0*/  EXIT ;  /* 0x000000000000794d */ /* 0x000fea0003800000 */
.L_x_1485:
        /* <DEDUP_REMOVED lines=9> */
.L_x_3500:


//--------------------- .text._ZN2at6native18elementwise_kernelILi128ELi2EZNS0_22gpu_kernel_impl_nocastIZZNS0_61_GLOBAL__N__ae8afa13_23_FlattenIndicesKernel_cu_7dd49032_311421_flatten_indices_implINS3_18CUDAKernelLauncherElLl8EEENS_6TensorERKS6_N3c108ArrayRefIlEEENKUlvE0_clEvEUllE_EEvRNS_18TensorIteratorBaseERKT_EUliE_EEviT1_ --------------------------
	.section	.text._ZN2at6native18elementwise_kernelILi128ELi2EZNS0_22gpu_kernel_impl_nocastIZZNS0_61_GLOBAL__N__ae8afa13_23_FlattenIndicesKernel_cu_7dd49032_311421_flatten_indices_implINS3_18CUDAKernelLauncherElLl8EEENS_6TensorERKS6_N3c108ArrayRefIlEEENKUlvE0_clEvEUllE_EEvRNS_18TensorIteratorBaseERKT_EUliE_EEviT1_,"ax",@progbits
	.align	128
        .global         _ZN2at6native18elementwise_kernelILi128ELi2EZNS0_22gpu_kernel_impl_nocastIZZNS0_61_GLOBAL__N__ae8afa13_23_FlattenIndicesKernel_cu_7dd49032_311421_flatten_indices_implINS3_18CUDAKernelLauncherElLl8EEENS_6TensorERKS6_N3c108ArrayRefIlEEENKUlvE0_clEvEUllE_EEvRNS_18TensorIteratorBaseERKT_EUliE_EEviT1_
        .type           _ZN2at6native18elementwise_kernelILi128ELi2EZNS0_22gpu_kernel_impl_nocastIZZNS0_61_GLOBAL__N__ae8afa13_23_FlattenIndicesKernel_cu_7dd49032_311421_flatten_indices_implINS3_18CUDAKernelLauncherElLl8EEENS_6TensorERKS6_N3c108ArrayRefIlEEENKUlvE0_clEvEUllE_EEvRNS_18TensorIteratorBaseERKT_EUliE_EEviT1_,@function
        .size           _ZN2at6native18elementwise_kernelILi128ELi2EZNS0_22gpu_kernel_impl_nocastIZZNS0_61_GLOBAL__N__ae8afa13_23_FlattenIndicesKernel_cu_7dd49032_311421_flatten_indices_implINS3_18CUDAKernelLauncherElLl8EEENS_6TensorERKS6_N3c108ArrayRefIlEEENKUlvE0_clEvEUllE_EEvRNS_18TensorIteratorBaseERKT_EUliE_EEviT1_,(.L_x_3501 - _ZN2at6native18elementwise_kernelILi128ELi2EZNS0_22gpu_kernel_impl_nocastIZZNS0_61_GLOBAL__N__ae8afa13_23_FlattenIndicesKernel_cu_7dd49032_311421_flatten_indices_implINS3_18CUDAKernelLauncherElLl8EEENS_6TensorERKS6_N3c108ArrayRefIlEEENKUlvE0_clEvEUllE_EEvRNS_18TensorIteratorBaseERKT_EUliE_EEviT1_)
        .other          _ZN2at6native18elementwise_kernelILi128ELi2EZNS0_22gpu_kernel_impl_nocastIZZNS0_61_GLOBAL__N__ae8afa13_23_FlattenIndicesKernel_cu_7dd49032_311421_flatten_indices_implINS3_18CUDAKernelLauncherElLl8EEENS_6TensorERKS6_N3c108ArrayRefIlEEENKUlvE0_clEvEUllE_EEvRNS_18TensorIteratorBaseERKT_EUliE_EEviT1_,@"STO_CUDA_ENTRY STV_DEFAULT"
_ZN2at6native18elementwise_kernelILi128ELi2EZNS0_22gpu_kernel_impl_nocastIZZNS0_61_GLOBAL__N__ae8afa13_23_FlattenIndicesKernel_cu_7dd49032_311421_flatten_indices_implINS3_18CUDAKernelLauncherElLl8EEENS_6TensorERKS6_N3c108ArrayRefIlEEENKUlvE0_clEvEUllE_EEvRNS_18TensorIteratorBaseERKT_EUliE_EEviT1_:
.text._ZN2at6native18elementwise_kernelILi128ELi2EZNS0_22gpu_kernel_impl_nocastIZZNS0_61_GLOBAL__N__ae8afa13_23_FlattenIndicesKernel_cu_7dd49032_311421_flatten_indices_implINS3_18CUDAKernelLauncherElLl8EEENS_6TensorERKS6_N3c108ArrayRefIlEEENKUlvE0_clEvEUllE_EEvRNS_18TensorIteratorBaseERKT_EUliE_EEviT1_:
        /* <DEDUP_REMOVED lines=15> */
[----:B------:R-:W-:Y:S02]  /*00f0*/  ULOP3.LUT UR18, UR10, 0x3, URZ, 0xc0, !UPT ;  /* 0x000000030a127892 */ /* 0x000fe4000f8ec0ff */
[----:B------:R-:W-:Y:S02]  /*0100*/  ULOP3.LUT UR19, UR10, 0x7, URZ, 0xc0, !UPT ;  /* 0x000000070a137892 */ /* 0x000fe4000f8ec0ff */
[----:B------:R-:W-:-:S04]  /*0110*/  UIADD3 UR16, UP0, UPT, UR18, -0x1, URZ ;  /* 0xffffffff12107890 */ /* 0x000fc8000ff1e0ff */
[----:B------:R-:W-:Y:S01]  /*0120*/  UIADD3.X UR17, UPT, UPT, URZ, -0x1, URZ, UP0, !UPT ;  /* 0xffffffffff117890 */ /* 0x000fe200087fe4ff */
[----:B0-----:R-:W-:-:S13]  /*0130*/  ISETP.GE.AND P0, PT, R31, UR20, PT ;  /* 0x000000141f007c0c */ /* 0x001fda000bf06270 */
[----:B------:R-:W-:Y:S05]  /*0140*/  @P0 BRA `(.L_x_1489) ;  /* 0x0000000c00240947 */ /* 0x000fea0003800000 */
[----:B------:R-:W0:Y:S01]  /*0150*/  LDC.64 R6, c[0x0][0x588] ;  /* 0x00016200ff067b82 */ /* 0x000e220000000a00 */
[----:B------:R-:W1:Y:S07]  /*0160*/  LDCU.64 UR6, c[0x0][0x598] ;  /* 0x0000b300ff0677ac */ /* 0x000e6e0008000a00 */
[----:B------:R-:W2:Y:S01]  /*0170*/  LDC.64 R2, c[0x0][0x5e8] ;  /* 0x00017a00ff027b82 */ /* 0x000ea20000000a00 */
[----:B0-----:R-:W1:Y:S01]  /*0180*/  LDG.E.64 R6, desc[UR8][R6.64] ;  /* 0x0000000806067981 */ /* 0x001e62000c1e1b00 */
[----:B------:R-:W-:Y:S01]  /*0190*/  UISETP.GE.U32.AND UP1, UPT, UR10, 0x8, UPT ;  /* 0x000000080a00788c */ /* 0x000fe2000bf26070 */
[----:B------:R-:W-:Y:S01]  /*01a0*/  CS2R R28, SRZ ;  /* 0x00000000001c7805 */ /* 0x000fe2000001ff00 */
[----:B------:R-:W-:-:S02]  /*01b0*/  UISETP.NE.U32.AND UP0, UPT, UR19, URZ, UPT ;  /* 0x000000ff1300728c */ /* 0x000fc4000bf05070 */
[----:B------:R-:W-:Y:S01]  /*01c0*/  UISETP.GE.U32.AND.EX UP1, UPT, UR11, URZ, UPT, UP1 ;  /* 0x000000ff0b00728c */ /* 0x000fe2000bf26110 */
[----:B------:R-:W-:Y:S01]  /*01d0*/  UMOV UR4, URZ ;  /* 0x000000ff00047c82 */ /* 0x000fe20008000000 */
[----:B------:R-:W-:Y:S01]  /*01e0*/  UISETP.NE.AND.EX UP0, UPT, URZ, URZ, UPT, UP0 ;  /* 0x000000ffff00728c */ /* 0x000fe2000bf05300 */
[----:B------:R-:W-:Y:S01]  /*01f0*/  UMOV UR5, URZ ;  /* 0x000000ff00057c82 */ /* 0x000fe20008000000 */
[----:B-1----:R-:W-:-:S04]  /*0200*/  IMAD R5, R7, UR6, RZ ;  /* 0x0000000607057c24 */ /* 0x002fc8000f8e02ff */
[C---:B------:R-:W-:Y:S02]  /*0210*/  IMAD R9, R6.reuse, UR7, R5 ;  /* 0x0000000706097c24 */ /* 0x040fe4000f8e0205 */
[----:B------:R-:W-:-:S05]  /*0220*/  IMAD.WIDE.U32 R4, R6, UR6, RZ ;  /* 0x0000000606047c25 */ /* 0x000fca000f8e00ff */
[----:B------:R-:W-:Y:S01]  /*0230*/  IADD3 R7, PT, PT, R5, R9, RZ ;  /* 0x0000000905077210 */ /* 0x000fe20007ffe0ff */
[----:B--2---:R-:W-:Y:S06]  /*0240*/  BRA.U !UP1, `(.L_x_1490) ;  /* 0x0000000509507547 */ /* 0x004fec000b800000 */
[----:B------:R-:W0:Y:S01]  /*0250*/  LDC.64 R38, c[0x0][0x590] ;  /* 0x00016400ff267b82 */ /* 0x000e220000000a00 */
[C---:B------:R-:W-:Y:S01]  /*0260*/  IMAD.WIDE.U32 R10, R2.reuse, 0x8, RZ ;  /* 0x00000008020a7825 */ /* 0x040fe200078e00ff */
[----:B------:R-:W-:Y:S01]  /*0270*/  ULOP3.LUT UR4, UR10, 0xfffffff8, URZ, 0xc0, !UPT ;  /* 0xfffffff80a047892 */ /* 0x000fe2000f8ec0ff */
[----:B------:R-:W-:Y:S01]  /*0280*/  SHF.L.U32 R9, R3, 0x3, RZ ;  /* 0x0000000303097819 */ /* 0x000fe200000006ff */
[----:B------:R-:W-:Y:S01]  /*0290*/  ULOP3.LUT UR5, UR11, 0x7fffffff, URZ, 0xc0, !UPT ;  /* 0x7fffffff0b057892 */ /* 0x000fe2000f8ec0ff */
[----:B------:R-:W-:Y:S01]  /*02a0*/  HFMA2 R0, -RZ, RZ, 0, 3.62396240234375e-05 ;  /* 0x00000260ff007431 */ /* 0x000fe200000001ff */
[----:B------:R-:W-:Y:S02]  /*02b0*/  SHF.L.U64.HI R36, R2, 0x6, R3 ;  /* 0x0000000602247819 */ /* 0x000fe40000010203 */
[----:B------:R-:W-:Y:S02]  /*02c0*/  CS2R R28, SRZ ;  /* 0x00000000001c7805 */ /* 0x000fe4000001ff00 */
[----:B------:R-:W-:Y:S01]  /*02d0*/  IADD3 R30, PT, PT, R11, R9, RZ ;  /* 0x000000090b1e7210 */ /* 0x000fe20007ffe0ff */
[----:B------:R-:W-:Y:S01]  /*02e0*/  UMOV UR6, UR4 ;  /* 0x0000000400067c82 */ /* 0x000fe20008000000 */
[----:B------:R-:W-:Y:S01]  /*02f0*/  UMOV UR7, UR5 ;  /* 0x0000000500077c82 */ /* 0x000fe20008000000 */
[----:B0-----:R-:W-:-:S04]  /*0300*/  LEA R37, P0, R4, R38, 0x3 ;  /* 0x0000002604257211 */ /* 0x001fc800078018ff */
[----:B------:R-:W-:-:S09]  /*0310*/  LEA.HI.X R39, R4, R39, R7, 0x3, P0 ;  /* 0x0000002704277211 */ /* 0x000fd200000f1c07 */
.L_x_1491:
[----:B------:R-:W-:-:S05]  /*0320*/  MOV R38, R37 ;  /* 0x0000002500267202 */ /* 0x000fca0000000f00 */
[----:B------:R-:W2:Y:S01]  /*0330*/  LDG.E.64 R32, desc[UR8][R38.64] ;  /* 0x0000000826207981 */ /* 0x000ea2000c1e1b00 */
[----:B------:R-:W-:-:S04]  /*0340*/  IADD3 R8, P0, PT, R37, R10, RZ ;  /* 0x0000000a25087210 */ /* 0x000fc80007f1e0ff */
[----:B------:R-:W-:Y:S02]  /*0350*/  IADD3.X R9, PT, PT, R39, R30, RZ, P0, !PT ;  /* 0x0000001e27097210 */ /* 0x000fe400007fe4ff */
[----:B------:R-:W-:-:S03]  /*0360*/  IADD3 R14, P0, PT, R8, R10, RZ ;  /* 0x0000000a080e7210 */ /* 0x000fc60007f1e0ff */
[----:B------:R-:W3:Y:S02]  /*0370*/  LDG.E.64 R26, desc[UR8][R8.64] ;  /* 0x00000008081a7981 */ /* 0x000ee4000c1e1b00 */
[----:B------:R-:W-:Y:S01]  /*0380*/  IMAD.X R15, R9, 0x1, R30, P0 ;  /* 0x00000001090f7824 */ /* 0x000fe200000e061e */
[----:B------:R-:W-:-:S04]  /*0390*/  IADD3 R22, P0, PT, R14, R10, RZ ;  /* 0x0000000a0e167210 */ /* 0x000fc80007f1e0ff */
[----:B------:R0:W4:Y:S01]  /*03a0*/  LDG.E.64 R20, desc[UR8][R14.64] ;  /* 0x000000080e147981 */ /* 0x000122000c1e1b00 */
[----:B------:R-:W-:-:S05]  /*03b0*/  IADD3.X R23, PT, PT, R15, R30, RZ, P0, !PT ;  /* 0x0000001e0f177210 */ /* 0x000fca00007fe4ff */
[----:B------:R-:W5:Y:S01]  /*03c0*/  LDG.E.64 R16, desc[UR8][R22.64] ;  /* 0x0000000816107981 */ /* 0x000f62000c1e1b00 */
[----:B------:R-:W-:-:S04]  /*03d0*/  IADD3 R24, P0, PT, R22, R10, RZ ;  /* 0x0000000a16187210 */ /* 0x000fc80007f1e0ff */
[----:B------:R-:W-:Y:S02]  /*03e0*/  IADD3.X R25, PT, PT, R23, R30, RZ, P0, !PT ;  /* 0x0000001e17197210 */ /* 0x000fe400007fe4ff */
[----:B------:R-:W-:-:S03]  /*03f0*/  IADD3 R40, P0, PT, R24, R10, RZ ;  /* 0x0000000a18287210 */ /* 0x000fc60007f1e0ff */
[----:B------:R1:W5:Y:S01]  /*0400*/  LDG.E.64 R12, desc[UR8][R24.64] ;  /* 0x00000008180c7981 */ /* 0x000362000c1e1b00 */
[----:B------:R-:W-:Y:S02]  /*0410*/  IADD3.X R41, PT, PT, R25, R30, RZ, P0, !PT ;  /* 0x0000001e19297210 */ /* 0x000fe400007fe4ff */
[----:B------:R-:W-:-:S03]  /*0420*/  IADD3 R42, P0, PT, R40, R10, RZ ;  /* 0x0000000a282a7210 */ /* 0x000fc60007f1e0ff */
[----:B------:R-:W5:Y:S01]  /*0430*/  LDG.E.64 R8, desc[UR8][R40.64] ;  /* 0x0000000828087981 */ /* 0x000f62000c1e1b00 */
[----:B------:R-:W-:Y:S02]  /*0440*/  IADD3.X R43, PT, PT, R41, R30, RZ, P0, !PT ;  /* 0x0000001e292b7210 */ /* 0x000fe400007fe4ff */
[----:B0-----:R-:W-:-:S03]  /*0450*/  IADD3 R14, P0, PT, R42, R10, RZ ;  /* 0x0000000a2a0e7210 */ /* 0x001fc60007f1e0ff */
[----:B------:R-:W5:Y:S01]  /*0460*/  LDG.E.64 R18, desc[UR8][R42.64] ;  /* 0x000000082a127981 */ /* 0x000f62000c1e1b00 */
[----:B------:R-:W-:-:S06]  /*0470*/  IADD3.X R15, PT, PT, R43, R30, RZ, P0, !PT ;  /* 0x0000001e2b0f7210 */ /* 0x000fcc00007fe4ff */
[----:B------:R-:W5:Y:S01]  /*0480*/  LDG.E.64 R14, desc[UR8][R14.64] ;  /* 0x000000080e0e7981 */ /* 0x000f62000c1e1b00 */
[----:B------:R-:W2:Y:S01]  /*0490*/  LDC.64 R34, c[0x0][R0+0x348] ;  /* 0x0000d20000227b82 */ /* 0x000ea20000000a00 */
[----:B------:R-:W-:Y:S01]  /*04a0*/  UIADD3 UR6, UP1, UPT, UR6, -0x8, URZ ;  /* 0xfffffff806067890 */ /* 0x000fe2000ff3e0ff */
[----:B------:R-:W-:-:S03]  /*04b0*/  LEA R37, P0, R2, R37, 0x6 ;  /* 0x0000002502257211 */ /* 0x000fc600078030ff */
[----:B------:R-:W-:Y:S01]  /*04c0*/  UIADD3.X UR7, UPT, UPT, UR7, -0x1, URZ, UP1, !UPT ;  /* 0xffffffff07077890 */ /* 0x000fe20008ffe4ff */
[----:B------:R-:W-:Y:S01]  /*04d0*/  IADD3.X R39, PT, PT, R39, R36, RZ, P0, !PT ;  /* 0x0000002427277210 */ /* 0x000fe200007fe4ff */
[----:B------:R-:W-:Y:S01]  /*04e0*/  UISETP.NE.U32.AND UP1, UPT, UR6, URZ, UPT ;  /* 0x000000ff0600728c */ /* 0x000fe2000bf25070 */
[----:B-1----:R-:W3:Y:S03]  /*04f0*/  LDC.64 R24, c[0x0][R0+0x350] ;  /* 0x0000d40000187b82 */ /* 0x002ee60000000a00 */
[----:B------:R-:W-:-:S05]  /*0500*/  UISETP.NE.AND.EX UP1, UPT, UR7, URZ, UPT, UP1 ;  /* 0x000000ff0700728c */ /* 0x000fca000bf25310 */
[----:B------:R-:W4:Y:S01]  /*0510*/  LDC.64 R22, c[0x0][R0+0x358] ;  /* 0x0000d60000167b82 */ /* 0x000f220000000a00 */
[----:B--2---:R-:W-:Y:S02]  /*0520*/  IMAD R33, R33, R34, RZ ;  /* 0x0000002221217224 */ /* 0x004fe400078e02ff */
[----:B------:R-:W-:-:S04]  /*0530*/  IMAD.WIDE.U32 R28, R34, R32, R28 ;  /* 0x00000020221c7225 */ /* 0x000fc800078e001c */
[----:B------:R-:W-:Y:S02]  /*0540*/  IMAD R33, R35, R32, R33 ;  /* 0x0000002023217224 */ /* 0x000fe400078e0221 */
[----:B---3--:R-:W-:-:S03]  /*0550*/  IMAD R27, R27, R24, RZ ;  /* 0x000000181b1b7224 */ /* 0x008fc600078e02ff */
[----:B------:R-:W-:Y:S02]  /*0560*/  IADD3 R29, PT, PT, R29, R33, RZ ;  /* 0x000000211d1d7210 */ /* 0x000fe40007ffe0ff */
[----:B------:R-:W5:Y:S01]  /*0570*/  LDC.64 R32, c[0x0][R0+0x360] ;  /* 0x0000d80000207b82 */ /* 0x000f620000000a00 */
[-C--:B------:R-:W-:Y:S02]  /*0580*/  IMAD R25, R25, R26.reuse, R27 ;  /* 0x0000001a19197224 */ /* 0x080fe400078e021b */
[----:B------:R-:W-:-:S04]  /*0590*/  IMAD.WIDE.U32 R26, R24, R26, R28 ;  /* 0x0000001a181a7225 */ /* 0x000fc800078e001c */
[----:B------:R-:W-:Y:S02]  /*05a0*/  IMAD.IADD R27, R27, 0x1, R25 ;  /* 0x000000011b1b7824 */ /* 0x000fe400078e0219 */
[----:B----4-:R-:W-:Y:S01]  /*05b0*/  IMAD R21, R21, R22, RZ ;  /* 0x0000001615157224 */ /* 0x010fe200078e02ff */
[----:B------:R-:W0:Y:S03]  /*05c0*/  LDC.64 R24, c[0x0][R0+0x368] ;  /* 0x0000da0000187b82 */ /* 0x000e260000000a00 */
[-C--:B------:R-:W-:Y:S02]  /*05d0*/  IMAD R21, R23, R20.reuse, R21 ;  /* 0x0000001417157224 */ /* 0x080fe400078e0215 */
[----:B------:R-:W-:-:S05]  /*05e0*/  IMAD.WIDE.U32 R22, R22, R20, R26 ;  /* 0x0000001416167225 */ /* 0x000fca00078e001a */
[----:B------:R-:W-:Y:S02]  /*05f0*/  IADD3 R23, PT, PT, R23, R21, RZ ;  /* 0x0000001517177210 */ /* 0x000fe40007ffe0ff */
[----:B------:R-:W1:Y:S01]  /*0600*/  LDC.64 R20, c[0x0][R0+0x370] ;  /* 0x0000dc0000147b82 */ /* 0x000e620000000a00 */
[----:B-----5:R-:W-:-:S04]  /*0610*/  IMAD R17, R17, R32, RZ ;  /* 0x0000002011117224 */ /* 0x020fc800078e02ff */
[-C--:B------:R-:W-:Y:S02]  /*0620*/  IMAD R17, R33, R16.reuse, R17 ;  /* 0x0000001021117224 */ /* 0x080fe400078e0211 */
[----:B------:R-:W-:-:S04]  /*0630*/  IMAD.WIDE.U32 R32, R32, R16, R22 ;  /* 0x0000001020207225 */ /* 0x000fc800078e0016 */
[----:B0-----:R-:W-:Y:S01]  /*0640*/  IMAD R13, R13, R24, RZ ;  /* 0x000000180d0d7224 */ /* 0x001fe200078e02ff */
[----:B------:R-:W-:Y:S02]  /*0650*/  IADD3 R33, PT, PT, R33, R17, RZ ;  /* 0x0000001121217210 */ /* 0x000fe40007ffe0ff */
[----:B------:R0:W2:Y:S01]  /*0660*/  LDC.64 R16, c[0x0][R0+0x378] ;  /* 0x0000de0000107b82 */ /* 0x0000a20000000a00 */
[-C--:B------:R-:W-:Y:S02]  /*0670*/  IMAD R23, R25, R12.reuse, R13 ;  /* 0x0000000c19177224 */ /* 0x080fe400078e020d */
[----:B------:R-:W-:-:S05]  /*0680*/  IMAD.WIDE.U32 R24, R24, R12, R32 ;  /* 0x0000000c18187225 */ /* 0x000fca00078e0020 */
[----:B------:R0:W3:Y:S01]  /*0690*/  LDC.64 R12, c[0x0][R0+0x380] ;  /* 0x0000e000000c7b82 */ /* 0x0000e20000000a00 */
[----:B------:R-:W-:Y:S01]  /*06a0*/  IADD3 R25, PT, PT, R25, R23, RZ ;  /* 0x0000001719197210 */ /* 0x000fe20007ffe0ff */
[----:B-1----:R-:W-:-:S04]  /*06b0*/  IMAD R9, R9, R20, RZ ;  /* 0x0000001409097224 */ /* 0x002fc800078e02ff */
[-C--:B------:R-:W-:Y:S02]  /*06c0*/  IMAD R21, R21, R8.reuse, R9 ;  /* 0x0000000815157224 */ /* 0x080fe400078e0209 */
[----:B------:R-:W-:-:S04]  /*06d0*/  IMAD.WIDE.U32 R8, R20, R8, R24 ;  /* 0x0000000814087225 */ /* 0x000fc800078e0018 */
[----:B0-----:R-:W-:Y:S01]  /*06e0*/  VIADD R0, R0, 0x40 ;  /* 0x0000004000007836 */ /* 0x001fe20000000000 */
[----:B------:R-:W-:Y:S01]  /*06f0*/  IADD3 R9, PT, PT, R9, R21, RZ ;  /* 0x0000001509097210 */ /* 0x000fe20007ffe0ff */
[----:B--2---:R-:W-:-:S04]  /*0700*/  IMAD R19, R19, R16, RZ ;  /* 0x0000001013137224 */ /* 0x004fc800078e02ff */
[-C--:B------:R-:W-:Y:S02]  /*0710*/  IMAD R19, R17, R18.reuse, R19 ;  /* 0x0000001211137224 */ /* 0x080fe400078e0213 */
[----:B------:R-:W-:-:S04]  /*0720*/  IMAD.WIDE.U32 R16, R16, R18, R8 ;  /* 0x0000001210107225 */ /* 0x000fc800078e0008 */
[----:B---3--:R-:W-:Y:S01]  /*0730*/  IMAD R9, R15, R12, RZ ;  /* 0x0000000c0f097224 */ /* 0x008fe200078e02ff */
[----:B------:R-:W-:-:S03]  /*0740*/  IADD3 R17, PT, PT, R17, R19, RZ ;  /* 0x0000001311117210 */ /* 0x000fc60007ffe0ff */
[-C--:B------:R-:W-:Y:S02]  /*0750*/  IMAD R9, R13, R14.reuse, R9 ;  /* 0x0000000e0d097224 */ /* 0x080fe400078e0209 */
[----:B------:R-:W-:-:S05]  /*0760*/  IMAD.WIDE.U32 R28, R12, R14, R16 ;  /* 0x0000000e0c1c7225 */ /* 0x000fca00078e0010 */
[----:B------:R-:W-:Y:S01]  /*0770*/  IADD3 R29, PT, PT, R29, R9, RZ ;  /* 0x000000091d1d7210 */ /* 0x000fe20007ffe0ff */
[----:B------:R-:W-:Y:S06]  /*0780*/  BRA.U UP1, `(.L_x_1491) ;  /* 0xfffffff901e47547 */ /* 0x000fec000b83ffff */
.L_x_1490:
[----:B------:R-:W-:Y:S05]  /*0790*/  BRA.U !UP0, `(.L_x_1492) ;  /* 0x0000000508847547 */ /* 0x000fea000b800000 */
[----:B------:R-:W-:Y:S02]  /*07a0*/  UISETP.GE.U32.AND UP1, UPT, UR19, 0x4, UPT ;  /* 0x000000041300788c */ /* 0x000fe4000bf26070 */
[----:B------:R-:W-:Y:S02]  /*07b0*/  UISETP.NE.U32.AND UP0, UPT, UR18, URZ, UPT ;  /* 0x000000ff1200728c */ /* 0x000fe4000bf05070 */
[----:B------:R-:W-:Y:S02]  /*07c0*/  UISETP.GE.U32.AND.EX UP1, UPT, URZ, URZ, UPT, UP1 ;  /* 0x000000ffff00728c */ /* 0x000fe4000bf26110 */
[----:B------:R-:W-:-:S07]  /*07d0*/  UISETP.NE.AND.EX UP0, UPT, URZ, URZ, UPT, UP0 ;  /* 0x000000ffff00728c */ /* 0x000fce000bf05300 */
[----:B------:R-:W-:Y:S05]  /*07e0*/  BRA.U !UP1, `(.L_x_1493) ;  /* 0x0000000109ac7547 */ /* 0x000fea000b800000 */
[----:B------:R-:W0:Y:S01]  /*07f0*/  LDC.64 R16, c[0x0][0x590] ;  /* 0x00016400ff107b82 */ /* 0x000e220000000a00 */
[----:B------:R-:W-:Y:S01]  /*0800*/  MOV R6, R4 ;  /* 0x0000000400067202 */ /* 0x000fe20000000f00 */
[----:B------:R-:W-:-:S04]  /*0810*/  IMAD R0, R2, UR5, RZ ;  /* 0x0000000502007c24 */ /* 0x000fc8000f8e02ff */
[----:B------:R-:W-:-:S04]  /*0820*/  IMAD.WIDE.U32 R8, R2, UR4, R6 ;  /* 0x0000000402087c25 */ /* 0x000fc8000f8e0006 */
[----:B------:R-:W-:-:S05]  /*0830*/  IMAD R11, R3, UR4, R0 ;  /* 0x00000004030b7c24 */ /* 0x000fca000f8e0200 */
[----:B------:R-:W-:Y:S02]  /*0840*/  IADD3 R0, PT, PT, R9, R11, RZ ;  /* 0x0000000b09007210 */ /* 0x000fe40007ffe0ff */
[----:B------:R-:W-:Y:S02]  /*0850*/  SHF.L.U32 R11, R2, 0x3, RZ ;  /* 0x00000003020b7819 */ /* 0x000fe400000006ff */
[----:B0-----:R-:W-:-:S04]  /*0860*/  LEA R16, P0, R8, R16, 0x3 ;  /* 0x0000001008107211 */ /* 0x001fc800078018ff */
[----:B------:R-:W-:-:S05]  /*0870*/  LEA.HI.X R17, R8, R17, R0, 0x3, P0 ;  /* 0x0000001108117211 */ /* 0x000fca00000f1c00 */
[----:B------:R-:W2:Y:S01]  /*0880*/  LDG.E.64 R12, desc[UR8][R16.64] ;  /* 0x00000008100c7981 */ /* 0x000ea2000c1e1b00 */
[----:B------:R-:W-:Y:S02]  /*0890*/  SHF.L.U64.HI R23, R2, 0x3, R3 ;  /* 0x0000000302177819 */ /* 0x000fe40000010203 */
[----:B------:R-:W-:-:S04]  /*08a0*/  IADD3 R18, P0, PT, R11, R16, RZ ;  /* 0x000000100b127210 */ /* 0x000fc80007f1e0ff */
[----:B------:R-:W-:Y:S02]  /*08b0*/  IADD3.X R19, PT, PT, R23, R17, RZ, P0, !PT ;  /* 0x0000001117137210 */ /* 0x000fe400007fe4ff */
[----:B------:R-:W-:-:S03]  /*08c0*/  IADD3 R20, P0, PT, R18, R11, RZ ;  /* 0x0000000b12147210 */ /* 0x000fc60007f1e0ff */
[----:B------:R-:W3:Y:S01]  /*08d0*/  LDG.E.64 R14, desc[UR8][R18.64] ;  /* 0x00000008120e7981 */ /* 0x000ee2000c1e1b00 */
[----:B------:R-:W-:Y:S02]  /*08e0*/  IADD3.X R21, PT, PT, R19, R23, RZ, P0, !PT ;  /* 0x0000001713157210 */ /* 0x000fe400007fe4ff */
[----:B------:R-:W-:-:S03]  /*08f0*/  IADD3 R10, P0, PT, R20, R11, RZ ;  /* 0x0000000b140a7210 */ /* 0x000fc60007f1e0ff */
[----:B------:R-:W4:Y:S02]  /*0900*/  LDG.E.64 R8, desc[UR8][R20.64] ;  /* 0x0000000814087981 */ /* 0x000f24000c1e1b00 */
[----:B------:R-:W-:-:S06]  /*0910*/  IMAD.X R11, R21, 0x1, R23, P0 ;  /* 0x00000001150b7824 */ /* 0x000fcc00000e0617 */
[----:B------:R-:W5:Y:S01]  /*0920*/  LDG.E.64 R10, desc[UR8][R10.64] ;  /* 0x000000080a0a7981 */ /* 0x000f62000c1e1b00 */
[----:B------:R-:W-:Y:S02]  /*0930*/  USHF.L.U32 UR6, UR4, 0x3, URZ ;  /* 0x0000000304067899 */ /* 0x000fe400080006ff */
[----:B------:R-:W-:-:S04]  /*0940*/  UIADD3 UR4, UP1, UPT, UR4, 0x4, URZ ;  /* 0x0000000404047890 */ /* 0x000fc8000ff3e0ff */
[----:B------:R-:W-:-:S06]  /*0950*/  UIADD3.X UR5, UPT, UPT, URZ, UR5, URZ, UP1, !UPT ;  /* 0x00000005ff057290 */ /* 0x000fcc0008ffe4ff */
[----:B------:R-:W2:Y:S01]  /*0960*/  LDCU.64 UR12, c[0x0][UR6+0x5a8] ;  /* 0x0000b500060c77ac */ /* 0x000ea20008000a00 */
[----:B------:R-:W3:Y:S01]  /*0970*/  LDCU.64 UR14, c[0x0][UR6+0x5b0] ;  /* 0x0000b600060e77ac */ /* 0x000ee20008000a00 */
[----:B--2---:R-:W-:Y:S02]  /*0980*/  IMAD R13, R13, UR12, RZ ;  /* 0x0000000c0d0d7c24 */ /* 0x004fe4000f8e02ff */
[----:B------:R-:W-:-:S04]  /*0990*/  IMAD.WIDE.U32 R16, R12, UR12, R28 ;  /* 0x0000000c0c107c25 */ /* 0x000fc8000f8e001c */
[----:B------:R-:W-:Y:S01]  /*09a0*/  IMAD R13, R12, UR13, R13 ;  /* 0x0000000d0c0d7c24 */ /* 0x000fe2000f8e020d */
[----:B------:R-:W4:Y:S04]  /*09b0*/  LDCU.64 UR12, c[0x0][UR6+0x5b8] ;  /* 0x0000b700060c77ac */ /* 0x000f280008000a00 */
[----:B------:R-:W-:Y:S01]  /*09c0*/  IADD3 R17, PT, PT, R17, R13, RZ ;  /* 0x0000000d11117210 */ /* 0x000fe20007ffe0ff */
[----:B---3--:R-:W-:Y:S01]  /*09d0*/  IMAD R13, R15, UR14, RZ ;  /* 0x0000000e0f0d7c24 */ /* 0x008fe2000f8e02ff */
[----:B------:R-:W5:Y:S03]  /*09e0*/  LDCU.64 UR6, c[0x0][UR6+0x5c0] ;  /* 0x0000b800060677ac */ /* 0x000f660008000a00 */
[----:B------:R-:W-:-:S02]  /*09f0*/  IMAD R13, R14, UR15, R13 ;  /* 0x0000000f0e0d7c24 */ /* 0x000fc4000f8e020d */
[----:B------:R-:W-:-:S05]  /*0a00*/  IMAD.WIDE.U32 R14, R14, UR14, R16 ;  /* 0x0000000e0e0e7c25 */ /* 0x000fca000f8e0010 */
[----:B------:R-:W-:Y:S01]  /*0a10*/  IADD3 R15, PT, PT, R15, R13, RZ ;  /* 0x0000000d0f0f7210 */ /* 0x000fe20007ffe0ff */
[----:B----4-:R-:W-:-:S04]  /*0a20*/  IMAD R9, R9, UR12, RZ ;  /* 0x0000000c09097c24 */ /* 0x010fc8000f8e02ff */
[C---:B------:R-:W-:Y:S02]  /*0a30*/  IMAD R13, R8.reuse, UR13, R9 ;  /* 0x0000000d080d7c24 */ /* 0x040fe4000f8e0209 */
[----:B------:R-:W-:-:S04]  /*0a40*/  IMAD.WIDE.U32 R8, R8, UR12, R14 ;  /* 0x0000000c08087c25 */ /* 0x000fc8000f8e000e */
[----:B-----5:R-:W-:Y:S01]  /*0a50*/  IMAD R11, R11, UR6, RZ ;  /* 0x000000060b0b7c24 */ /* 0x020fe2000f8e02ff */
[----:B------:R-:W-:-:S03]  /*0a60*/  IADD3 R9, PT, PT, R9, R13, RZ ;  /* 0x0000000d09097210 */ /* 0x000fc60007ffe0ff */
[C---:B------:R-:W-:Y:S02]  /*0a70*/  IMAD R11, R10.reuse, UR7, R11 ;  /* 0x000000070a0b7c24 */ /* 0x040fe4000f8e020b */
[----:B------:R-:W-:-:S05]  /*0a80*/  IMAD.WIDE.U32 R28, R10, UR6, R8 ;  /* 0x000000060a1c7c25 */ /* 0x000fca000f8e0008 */
[----:B------:R-:W-:-:S07]  /*0a90*/  IADD3 R29, PT, PT, R29, R11, RZ ;  /* 0x0000000b1d1d7210 */ /* 0x000fce0007ffe0ff */
.L_x_1493:
[----:B------:R-:W-:Y:S05]  /*0aa0*/  BRA.U !UP0, `(.L_x_1492) ;  /* 0x0000000108c07547 */ /* 0x000fea000b800000 */
[----:B------:R-:W-:Y:S02]  /*0ab0*/  UISETP.NE.U32.AND UP1, UPT, UR16, URZ, UPT ;  /* 0x000000ff1000728c */ /* 0x000fe4000bf25070 */
[----:B------:R-:W-:Y:S02]  /*0ac0*/  ULOP3.LUT UR6, UR10, 0x1, URZ, 0xc0, !UPT ;  /* 0x000000010a067892 */ /* 0x000fe4000f8ec0ff */
[----:B------:R-:W-:Y:S02]  /*0ad0*/  UISETP.NE.AND.EX UP1, UPT, UR17, URZ, UPT, UP1 ;  /* 0x000000ff1100728c */ /* 0x000fe4000bf25310 */
[----:B------:R-:W-:-:S04]  /*0ae0*/  UISETP.NE.U32.AND UP0, UPT, UR6, 0x1, UPT ;  /* 0x000000010600788c */ /* 0x000fc8000bf05070 */
[----:B------:R-:W-:-:S03]  /*0af0*/  UISETP.NE.U32.AND.EX UP0, UPT, URZ, URZ, UPT, UP0 ;  /* 0x000000ffff00728c */ /* 0x000fc6000bf05100 */
[----:B------:R-:W-:Y:S08]  /*0b00*/  BRA.U !UP1, `(.L_x_1494) ;  /* 0x0000000109687547 */ /* 0x000ff0000b800000 */
[----:B------:R-:W0:Y:S01]  /*0b10*/  LDC.64 R12, c[0x0][0x590] ;  /* 0x00016400ff0c7b82 */ /* 0x000e220000000a00 */
[----:B------:R-:W-:Y:S01]  /*0b20*/  MOV R8, R4 ;  /* 0x0000000400087202 */ /* 0x000fe20000000f00 */
[----:B------:R-:W-:Y:S01]  /*0b30*/  IMAD R0, R2, UR5, RZ ;  /* 0x0000000502007c24 */ /* 0x000fe2000f8e02ff */
[----:B------:R-:W-:-:S03]  /*0b40*/  MOV R9, R7 ;  /* 0x0000000700097202 */ /* 0x000fc60000000f00 */
[----:B------:R-:W-:Y:S02]  /*0b50*/  IMAD R11, R3, UR4, R0 ;  /* 0x00000004030b7c24 */ /* 0x000fe4000f8e0200 */
[----:B------:R-:W-:-:S04]  /*0b60*/  IMAD.WIDE.U32 R8, R2, UR4, R8 ;  /* 0x0000000402087c25 */ /* 0x000fc8000f8e0008 */
[----:B------:R-:W-:Y:S01]  /*0b70*/  IMAD.IADD R11, R9, 0x1, R11 ;  /* 0x00000001090b7824 */ /* 0x000fe200078e020b */
[----:B0-----:R-:W-:-:S04]  /*0b80*/  LEA R10, P0, R8, R12, 0x3 ;  /* 0x0000000c080a7211 */ /* 0x001fc800078018ff */
[----:B------:R-:W-:Y:S02]  /*0b90*/  LEA.HI.X R11, R8, R13, R11, 0x3, P0 ;  /* 0x0000000d080b7211 */ /* 0x000fe400000f1c0b */
[----:B------:R-:W-:-:S03]  /*0ba0*/  LEA R8, P0, R2, R10, 0x3 ;  /* 0x0000000a02087211 */ /* 0x000fc600078018ff */
[----:B------:R-:W2:Y:S01]  /*0bb0*/  LDG.E.64 R12, desc[UR8][R10.64] ;  /* 0x000000080a0c7981 */ /* 0x000ea2000c1e1b00 */
[----:B------:R-:W-:-:S06]  /*0bc0*/  LEA.HI.X R9, R2, R11, R3, 0x3, P0 ;  /* 0x0000000b02097211 */ /* 0x000fcc00000f1c03 */
[----:B------:R-:W3:Y:S01]  /*0bd0*/  LDG.E.64 R8, desc[UR8][R8.64] ;  /* 0x0000000808087981 */ /* 0x000ee2000c1e1b00 */
[----:B------:R-:W-:Y:S02]  /*0be0*/  USHF.L.U32 UR6, UR4, 0x3, URZ ;  /* 0x0000000304067899 */ /* 0x000fe400080006ff */
[----:B------:R-:W-:-:S04]  /*0bf0*/  UIADD3 UR4, UP1, UPT, UR4, 0x2, URZ ;  /* 0x0000000204047890 */ /* 0x000fc8000ff3e0ff */
[----:B------:R-:W-:-:S06]  /*0c00*/  UIADD3.X UR5, UPT, UPT, URZ, UR5, URZ, UP1, !UPT ;  /* 0x00000005ff057290 */ /* 0x000fcc0008ffe4ff */
[----:B------:R-:W2:Y:S01]  /*0c10*/  LDCU.64 UR12, c[0x0][UR6+0x5a8] ;  /* 0x0000b500060c77ac */ /* 0x000ea20008000a00 */
[----:B------:R-:W3:Y:S01]  /*0c20*/  LDCU.64 UR6, c[0x0][UR6+0x5b0] ;  /* 0x0000b600060677ac */ /* 0x000ee20008000a00 */
[----:B--2---:R-:W-:Y:S02]  /*0c30*/  IMAD R13, R13, UR12, RZ ;  /* 0x0000000c0d0d7c24 */ /* 0x004fe4000f8e02ff */
[----:B------:R-:W-:-:S04]  /*0c40*/  IMAD.WIDE.U32 R28, R12, UR12, R28 ;  /* 0x0000000c0c1c7c25 */ /* 0x000fc8000f8e001c */
[----:B------:R-:W-:Y:S02]  /*0c50*/  IMAD R15, R12, UR13, R13 ;  /* 0x0000000d0c0f7c24 */ /* 0x000fe4000f8e020d */
[----:B---3--:R-:W-:-:S03]  /*0c60*/  IMAD R13, R9, UR6, RZ ;  /* 0x00000006090d7c24 */ /* 0x008fc6000f8e02ff */
[----:B------:R-:W-:Y:S01]  /*0c70*/  IADD3 R29, PT, PT, R29, R15, RZ ;  /* 0x0000000f1d1d7210 */ /* 0x000fe20007ffe0ff */
[C---:B------:R-:W-:Y:S02]  /*0c80*/  IMAD R13, R8.reuse, UR7, R13 ;  /* 0x00000007080d7c24 */ /* 0x040fe4000f8e020d */
[----:B------:R-:W-:-:S05]  /*0c90*/  IMAD.WIDE.U32 R28, R8, UR6, R28 ;  /* 0x00000006081c7c25 */ /* 0x000fca000f8e001c */
[----:B------:R-:W-:-:S07]  /*0ca0*/  IADD3 R29, PT, PT, R29, R13, RZ ;  /* 0x0000000d1d1d7210 */ /* 0x000fce0007ffe0ff */
.L_x_1494:
[----:B------:R-:W-:Y:S05]  /*0cb0*/  BRA.U UP0, `(.L_x_1492) ;  /* 0x00000001003c7547 */ /* 0x000fea000b800000 */
[----:B------:R-:W0:Y:S01]  /*0cc0*/  LDC.64 R8, c[0x0][0x590] ;  /* 0x00016400ff087b82 */ /* 0x000e220000000a00 */
[----:B------:R-:W-:Y:S01]  /*0cd0*/  MOV R5, R7 ;  /* 0x0000000700057202 */ /* 0x000fe20000000f00 */
[C---:B------:R-:W-:Y:S02]  /*0ce0*/  IMAD R0, R2.reuse, UR5, RZ ;  /* 0x0000000502007c24 */ /* 0x040fe4000f8e02ff */
[----:B------:R-:W-:-:S04]  /*0cf0*/  IMAD.WIDE.U32 R4, R2, UR4, R4 ;  /* 0x0000000402047c25 */ /* 0x000fc8000f8e0004 */
[----:B------:R-:W-:-:S05]  /*0d00*/  IMAD R3, R3, UR4, R0 ;  /* 0x0000000403037c24 */ /* 0x000fca000f8e0200 */
[----:B------:R-:W-:Y:S02]  /*0d10*/  IADD3 R0, PT, PT, R5, R3, RZ ;  /* 0x0000000305007210 */ /* 0x000fe40007ffe0ff */
[----:B0-----:R-:W-:-:S04]  /*0d20*/  LEA R2, P0, R4, R8, 0x3 ;  /* 0x0000000804027211 */ /* 0x001fc800078018ff */
[----:B------:R-:W-:-:S06]  /*0d30*/  LEA.HI.X R3, R4, R9, R0, 0x3, P0 ;  /* 0x0000000904037211 */ /* 0x000fcc00000f1c00 */
[----:B------:R-:W2:Y:S01]  /*0d40*/  LDG.E.64 R2, desc[UR8][R2.64] ;  /* 0x0000000802027981 */ /* 0x000ea2000c1e1b00 */
[----:B------:R-:W-:-:S12]  /*0d50*/  USHF.L.U32 UR4, UR4, 0x3, URZ ;  /* 0x0000000304047899 */ /* 0x000fd800080006ff */
[----:B------:R-:W2:Y:S02]  /*0d60*/  LDCU.64 UR4, c[0x0][UR4+0x5a8] ;  /* 0x0000b500040477ac */ /* 0x000ea40008000a00 */
[----:B--2---:R-:W-:Y:S02]  /*0d70*/  IMAD R5, R3, UR4, RZ ;  /* 0x0000000403057c24 */ /* 0x004fe4000f8e02ff */
[----:B------:R-:W-:-:S04]  /*0d80*/  IMAD.WIDE.U32 R28, R2, UR4, R28 ;  /* 0x00000004021c7c25 */ /* 0x000fc8000f8e001c */
[----:B------:R-:W-:-:S05]  /*0d90*/  IMAD R5, R2, UR5, R5 ;  /* 0x0000000502057c24 */ /* 0x000fca000f8e0205 */
[----:B------:R-:W-:-:S07]  /*0da0*/  IADD3 R29, PT, PT, R29, R5, RZ ;  /* 0x000000051d1d7210 */ /* 0x000fce0007ffe0ff */
.L_x_1492:
[----:B------:R-:W0:Y:S01]  /*0db0*/  LDC.64 R2, c[0x0][0x580] ;  /* 0x00016000ff027b82 */ /* 0x000e220000000a00 */
[----:B------:R-:W-:Y:S01]  /*0dc0*/  IADD3 R31, PT, PT, R31, 0x80, RZ ;  /* 0x000000801f1f7810 */ /* 0x000fe20007ffe0ff */
[----:B0-----:R0:W-:Y:S06]  /*0dd0*/  STG.E.64 desc[UR8][R2.64], R28 ;  /* 0x0000001c02007986 */ /* 0x0011ec000c101b08 */
.L_x_1489:
[----:B------:R-:W-:Y:S05]  /*0de0*/  BSYNC.RECONVERGENT B0 ;  /* 0x0000000000007941 */ /* 0x000fea0003800200 */
.L_x_1488:
[----:B------:R-:W-:-:S13]  /*0df0*/  ISETP.GE.AND P0, PT, R31, UR20, PT ;  /* 0x000000141f007c0c */ /* 0x000fda000bf06270 */
[----:B------:R-:W-:Y:S05]  /*0e00*/  @P0 EXIT ;  /* 0x000000000000094d */ /* 0x000fea0003800000 */
[----:B------:R-:W0:Y:S01]  /*0e10*/  LDC.64 R6, c[0x0][0x588] ;  /* 0x00016200ff067b82 */ /* 0x000e220000000a00 */
[----:B------:R-:W1:Y:S07]  /*0e20*/  LDCU.64 UR6, c[0x0][0x598] ;  /* 0x0000b300ff0677ac */ /* 0x000e6e0008000a00 */
[----:B------:R-:W2:Y:S01]  /*0e30*/  LDC.64 R4, c[0x0][0x5e8] ;  /* 0x00017a00ff047b82 */ /* 0x000ea20000000a00 */
[----:B0-----:R-:W1:Y:S01]  /*0e40*/  LDG.E.64 R2, desc[UR8][R6.64] ;  /* 0x0000000806027981 */ /* 0x001e62000c1e1b00 */
[----:B------:R-:W-:Y:S01]  /*0e50*/  UISETP.GE.U32.AND UP0, UPT, UR10, 0x8, UPT ;  /* 0x000000080a00788c */ /* 0x000fe2000bf06070 */
[----:B------:R-:W-:Y:S01]  /*0e60*/  CS2R R36, SRZ ;  /* 0x0000000000247805 */ /* 0x000fe2000001ff00 */
[----:B------:R-:W-:Y:S01]  /*0e70*/  UMOV UR4, URZ ;  /* 0x000000ff00047c82 */ /* 0x000fe20008000000 */
[----:B------:R-:W-:Y:S01]  /*0e80*/  UMOV UR5, URZ ;  /* 0x000000ff00057c82 */ /* 0x000fe20008000000 */
[----:B------:R-:W-:Y:S01]  /*0e90*/  UISETP.GE.U32.AND.EX UP0, UPT, UR11, URZ, UPT, UP0 ;  /* 0x000000ff0b00728c */ /* 0x000fe2000bf06100 */
[----:B-1----:R-:W-:-:S04]  /*0ea0*/  IMAD R3, R3, UR6, RZ ;  /* 0x0000000603037c24 */ /* 0x002fc8000f8e02ff */
[C---:B------:R-:W-:Y:S02]  /*0eb0*/  IMAD R9, R2.reuse, UR7, R3 ;  /* 0x0000000702097c24 */ /* 0x040fe4000f8e0203 */
[----:B------:R-:W-:-:S04]  /*0ec0*/  IMAD.WIDE.U32 R2, R2, UR6, RZ ;  /* 0x0000000602027c25 */ /* 0x000fc8000f8e00ff */
[----:B------:R-:W-:Y:S01]  /*0ed0*/  IMAD.IADD R7, R3, 0x1, R9 ;  /* 0x0000000103077824 */ /* 0x000fe200078e0209 */
[----:B--2---:R-:W-:Y:S06]  /*0ee0*/  BRA.U !UP0, `(.L_x_1495) ;  /* 0x0000000508547547 */ /* 0x004fec000b800000 */
[----:B------:R-:W0:Y:S01]  /*0ef0*/  LDC.64 R30, c[0x0][0x590] ;  /* 0x00016400ff1e7b82 */ /* 0x000e220000000a00 */
[----:B------:R-:W-:Y:S01]  /*0f00*/  IMAD.WIDE.U32 R10, R4, 0x8, RZ ;  /* 0x00000008040a7825 */ /* 0x000fe200078e00ff */
[----:B------:R-:W-:Y:S01]  /*0f10*/  ULOP3.LUT UR4, UR10, 0xfffffff8, URZ, 0xc0, !UPT ;  /* 0xfffffff80a047892 */ /* 0x000fe2000f8ec0ff */
[----:B------:R-:W-:Y:S01]  /*0f20*/  SHF.L.U32 R9, R5, 0x3, RZ ;  /* 0x0000000305097819 */ /* 0x000fe200000006ff */
[----:B------:R-:W-:Y:S01]  /*0f30*/  ULOP3.LUT UR5, UR11, 0x7fffffff, URZ, 0xc0, !UPT ;  /* 0x7fffffff0b057892 */ /* 0x000fe2000f8ec0ff */
[----:B------:R-:W-:Y:S01]  /*0f40*/  HFMA2 R0, -RZ, RZ, 0, 3.62396240234375e-05 ;  /* 0x00000260ff007431 */ /* 0x000fe200000001ff */
[----:B------:R-:W-:Y:S02]  /*0f50*/  CS2R R36, SRZ ;  /* 0x0000000000247805 */ /* 0x000fe4000001ff00 */
[----:B------:R-:W-:Y:S01]  /*0f60*/  IADD3 R28, PT, PT, R11, R9, RZ ;  /* 0x000000090b1c7210 */ /* 0x000fe20007ffe0ff */
[----:B------:R-:W-:Y:S02]  /*0f70*/  UMOV UR6, UR4 ;  /* 0x0000000400067c82 */ /* 0x000fe40008000000 */
[----:B------:R-:W-:Y:S01]  /*0f80*/  UMOV UR7, UR5 ;  /* 0x0000000500077c82 */ /* 0x000fe20008000000 */
[----:B0-----:R-:W-:-:S02]  /*0f90*/  LEA R29, P0, R2, R30, 0x3 ;  /* 0x0000001e021d7211 */ /* 0x001fc400078018ff */
[----:B------:R-:W-:Y:S02]  /*0fa0*/  SHF.L.U64.HI R30, R4, 0x6, R5 ;  /* 0x00000006041e7819 */ /* 0x000fe40000010205 */
[----:B------:R-:W-:-:S09]  /*0fb0*/  LEA.HI.X R31, R2, R31, R7, 0x3, P0 ;  /* 0x0000001f021f7211 */ /* 0x000fd200000f1c07 */
.L_x_1496:
[----:B------:R-:W-:Y:S02]  /*0fc0*/  MOV R8, R29 ;  /* 0x0000001d00087202 */ /* 0x000fe40000000f00 */
[----:B------:R-:W-:Y:S02]  /*0fd0*/  MOV R9, R31 ;  /* 0x0000001f00097202 */ /* 0x000fe40000000f00 */
[----:B------:R-:W-:-:S03]  /*0fe0*/  IADD3 R14, P0, PT, R29, R10, RZ ;  /* 0x0000000a1d0e7210 */ /* 0x000fc60007f1e0ff */
[----:B------:R-:W2:Y:S01]  /*0ff0*/  LDG.E.64 R34, desc[UR8][R8.64] ;  /* 0x0000000808227981 */ /* 0x000ea2000c1e1b00 */
[----:B------:R-:W-:Y:S02]  /*1000*/  IADD3.X R15, PT, PT, R31, R28, RZ, P0, !PT ;  /* 0x0000001c1f0f7210 */ /* 0x000fe400007fe4ff */
[----:B------:R-:W-:-:S03]  /*1010*/  IADD3 R18, P0, PT, R14, R10, RZ ;  /* 0x0000000a0e127210 */ /* 0x000fc60007f1e0ff */
[----:B------:R0:W3:Y:S02]  /*1020*/  LDG.E.64 R26, desc[UR8][R14.64] ;  /* 0x000000080e1a7981 */ /* 0x0000e4000c1e1b00 */
[----:B------:R-:W-:Y:S01]  /*1030*/  IMAD.X R19, R15, 0x1, R28, P0 ;  /* 0x000000010f137824 */ /* 0x000fe200000e061c */
[----:B------:R-:W-:-:S04]  /*1040*/  IADD3 R22, P0, PT, R18, R10, RZ ;  /* 0x0000000a12167210 */ /* 0x000fc80007f1e0ff */
[----:B------:R-:W4:Y:S01]  /*1050*/  LDG.E.64 R20, desc[UR8][R18.64] ;  /* 0x0000000812147981 */ /* 0x000f22000c1e1b00 */
        /* <DEDUP_REMOVED lines=26> */
[----:B------:R-:W5:Y:S01]  /*1200*/  LDC.64 R32, c[0x0][R0+0x360] ;  /* 0x0000d80000207b82 */ /* 0x000f620000000a00 */
[----:B---3--:R-:W-:Y:S02]  /*1210*/  IMAD R27, R27, R24, RZ ;  /* 0x000000181b1b7224 */ /* 0x008fe400078e02ff */
[----:B------:R-:W-:Y:S02]  /*1220*/  IADD3 R37, PT, PT, R37, R35, RZ ;  /* 0x0000002325257210 */ /* 0x000fe40007ffe0ff */
[----:B------:R-:W-:Y:S02]  /*1230*/  IMAD R25, R25, R26, R27 ;  /* 0x0000001a19197224 */ /* 0x000fe400078e021b */
[----:B----4-:R-:W-:Y:S02]  /*1240*/  IMAD R21, R21, R22, RZ ;  /* 0x0000001615157224 */ /* 0x010fe400078e02ff */
[----:B------:R-:W-:-:S04]  /*1250*/  IMAD.WIDE.U32 R26, R24, R26, R36 ;  /* 0x0000001a181a7225 */ /* 0x000fc800078e0024 */
[----:B------:R-:W-:Y:S02]  /*1260*/  IMAD.IADD R27, R27, 0x1, R25 ;  /* 0x000000011b1b7824 */ /* 0x000fe400078e0219 */
[----:B------:R-:W0:Y:S01]  /*1270*/  LDC.64 R24, c[0x0][R0+0x368] ;  /* 0x0000da0000187b82 */ /* 0x000e220000000a00 */
[-C--:B------:R-:W-:Y:S02]  /*1280*/  IMAD R21, R23, R20.reuse, R21 ;  /* 0x0000001417157224 */ /* 0x080fe400078e0215 */
[----:B------:R-:W-:-:S05]  /*1290*/  IMAD.WIDE.U32 R22, R22, R20, R26 ;  /* 0x0000001416167225 */ /* 0x000fca00078e001a */
[----:B------:R-:W-:Y:S01]  /*12a0*/  IADD3 R23, PT, PT, R23, R21, RZ ;  /* 0x0000001517177210 */ /* 0x000fe20007ffe0ff */
[----:B-----5:R-:W-:Y:S01]  /*12b0*/  IMAD R17, R17, R32, RZ ;  /* 0x0000002011117224 */ /* 0x020fe200078e02ff */
[----:B------:R-:W1:Y:S03]  /*12c0*/  LDC.64 R20, c[0x0][R0+0x370] ;  /* 0x0000dc0000147b82 */ /* 0x000e660000000a00 */
[-C--:B------:R-:W-:Y:S02]  /*12d0*/  IMAD R17, R33, R16.reuse, R17 ;  /* 0x0000001021117224 */ /* 0x080fe400078e0211 */
[----:B------:R-:W-:-:S05]  /*12e0*/  IMAD.WIDE.U32 R32, R32, R16, R22 ;  /* 0x0000001020207225 */ /* 0x000fca00078e0016 */
[----:B------:R-:W-:Y:S02]  /*12f0*/  IADD3 R33, PT, PT, R33, R17, RZ ;  /* 0x0000001121217210 */ /* 0x000fe40007ffe0ff */
[----:B------:R2:W3:Y:S01]  /*1300*/  LDC.64 R16, c[0x0][R0+0x378] ;  /* 0x0000de0000107b82 */ /* 0x0004e20000000a00 */
[----:B0-----:R-:W-:-:S04]  /*1310*/  IMAD R13, R13, R24, RZ ;  /* 0x000000180d0d7224 */ /* 0x001fc800078e02ff */
[-C--:B------:R-:W-:Y:S02]  /*1320*/  IMAD R23, R25, R12.reuse, R13 ;  /* 0x0000000c19177224 */ /* 0x080fe400078e020d */
[----:B------:R-:W-:Y:S02]  /*1330*/  IMAD.WIDE.U32 R24, R24, R12, R32 ;  /* 0x0000000c18187225 */ /* 0x000fe400078e0020 */
[----:B------:R2:W0:Y:S02]  /*1340*/  LDC.64 R12, c[0x0][R0+0x380] ;  /* 0x0000e000000c7b82 */ /* 0x0004240000000a00 */
[----:B-1----:R-:W-:Y:S01]  /*1350*/  IMAD R9, R9, R20, RZ ;  /* 0x0000001409097224 */ /* 0x002fe200078e02ff */
[----:B------:R-:W-:-:S03]  /*1360*/  IADD3 R25, PT, PT, R25, R23, RZ ;  /* 0x0000001719197210 */ /* 0x000fc60007ffe0ff */
[-C--:B------:R-:W-:Y:S02]  /*1370*/  IMAD R21, R21, R8.reuse, R9 ;  /* 0x0000000815157224 */ /* 0x080fe400078e0209 */
[----:B------:R-:W-:-:S04]  /*1380*/  IMAD.WIDE.U32 R8, R20, R8, R24 ;  /* 0x0000000814087225 */ /* 0x000fc800078e0018 */
[----:B--2---:R-:W-:Y:S01]  /*1390*/  VIADD R0, R0, 0x40 ;  /* 0x0000004000007836 */ /* 0x004fe20000000000 */
[----:B------:R-:W-:Y:S01]  /*13a0*/  IADD3 R9, PT, PT, R9, R21, RZ ;  /* 0x0000001509097210 */ /* 0x000fe20007ffe0ff */
[----:B---3--:R-:W-:-:S04]  /*13b0*/  IMAD R19, R19, R16, RZ ;  /* 0x0000001013137224 */ /* 0x008fc800078e02ff */
[-C--:B------:R-:W-:Y:S02]  /*13c0*/  IMAD R19, R17, R18.reuse, R19 ;  /* 0x0000001211137224 */ /* 0x080fe400078e0213 */
[----:B------:R-:W-:-:S04]  /*13d0*/  IMAD.WIDE.U32 R16, R16, R18, R8 ;  /* 0x0000001210107225 */ /* 0x000fc800078e0008 */
[----:B0-----:R-:W-:Y:S01]  /*13e0*/  IMAD R9, R15, R12, RZ ;  /* 0x0000000c0f097224 */ /* 0x001fe200078e02ff */
[----:B------:R-:W-:-:S03]  /*13f0*/  IADD3 R17, PT, PT, R17, R19, RZ ;  /* 0x0000001311117210 */ /* 0x000fc60007ffe0ff */
[-C--:B------:R-:W-:Y:S02]  /*1400*/  IMAD R9, R13, R14.reuse, R9 ;  /* 0x0000000e0d097224 */ /* 0x080fe400078e0209 */
[----:B------:R-:W-:-:S05]  /*1410*/  IMAD.WIDE.U32 R36, R12, R14, R16 ;  /* 0x0000000e0c247225 */ /* 0x000fca00078e0010 */
[----:B------:R-:W-:Y:S01]  /*1420*/  IADD3 R37, PT, PT, R37, R9, RZ ;  /* 0x0000000925257210 */ /* 0x000fe20007ffe0ff */
[----:B------:R-:W-:Y:S06]  /*1430*/  BRA.U UP0, `(.L_x_1496) ;  /* 0xfffffff900e07547 */ /* 0x000fec000b83ffff */
.L_x_1495:
        /* <DEDUP_REMOVED lines=51> */
.L_x_1498:
        /* <DEDUP_REMOVED lines=33> */
.L_x_1499:
        /* <DEDUP_REMOVED lines=8> */
[----:B------:R-:W-:-:S05]  /*1a00*/  LEA.HI.X R5, R2, R9, R0, 0x3, P0 ;  /* 0x0000000902057211 */ /* 0x000fca00000f1c00 */
[----:B------:R-:W2:Y:S01]  /*1a10*/  LDG.E.64 R2, desc[UR8][R4.64] ;  /* 0x0000000804027981 */ /* 0x000ea2000c1e1b00 */
[----:B------:R-:W-:-:S12]  /*1a20*/  USHF.L.U32 UR4, UR4, 0x3, URZ ;  /* 0x0000000304047899 */ /* 0x000fd800080006ff */
[----:B------:R-:W2:Y:S02]  /*1a30*/  LDCU.64 UR4, c[0x0][UR4+0x5a8] ;  /* 0x0000b500040477ac */ /* 0x000ea40008000a00 */
[----:B--2---:R-:W-:Y:S02]  /*1a40*/  IMAD R3, R3, UR4, RZ ;  /* 0x0000000403037c24 */ /* 0x004fe4000f8e02ff */
[----:B------:R-:W-:-:S04]  /*1a50*/  IMAD.WIDE.U32 R36, R2, UR4, R36 ;  /* 0x0000000402247c25 */ /* 0x000fc8000f8e0024 */
[----:B------:R-:W-:-:S05]  /*1a60*/  IMAD R3, R2, UR5, R3 ;  /* 0x0000000502037c24 */ /* 0x000fca000f8e0203 */
[----:B------:R-:W-:-:S07]  /*1a70*/  IADD3 R37, PT, PT, R37, R3, RZ ;  /* 0x0000000325257210 */ /* 0x000fce0007ffe0ff */
.L_x_1497:
[----:B------:R-:W0:Y:S02]  /*1a80*/  LDC.64 R2, c[0x0][0x580] ;  /* 0x00016000ff027b82 */ /* 0x000e240000000a00 */
[----:B0-----:R-:W-:Y:S01]  /*1a90*/  STG.E.64 desc[UR8][R2.64], R36 ;  /* 0x0000002402007986 */ /* 0x001fe2000c101b08 */
[----:B------:R-:W-:Y:S05]  /*1aa0*/  EXIT ;  /* 0x000000000000794d */ /* 0x000fea0003800000 */
.L_x_1487:
[----:B------:R-:W0:Y:S02]  /*1ab0*/  LDCU UR4, c[0x0][0x380] ;  /* 0x00007000ff0477ac */ /* 0x000e240008000800 */
[----:B0-----:R-:W-:-:S13]  /*1ac0*/  ISETP.GE.AND P0, PT, R31, UR4, PT ;  /* 0x000000041f007c0c */ /* 0x001fda000bf06270 */
[----:B------:R-:W-:Y:S05]  /*1ad0*/  @P0 EXIT ;  /* 0x000000000000094d */ /* 0x000fea0003800000 */
[----:B------:R-:W0:Y:S02]  /*1ae0*/  LDC.64 R2, c[0x0][0x580] ;  /* 0x00016000ff027b82 */ /* 0x000e240000000a00 */
[----:B0-----:R-:W-:Y:S01]  /*1af0*/  STG.E.64 desc[UR8][R2.64], RZ ;  /* 0x000000ff02007986 */ /* 0x001fe2000c101b08 */
[----:B------:R-:W-:Y:S05]  /*1b00*/  EXIT ;  /* 0x000000000000794d */ /* 0x000fea0003800000 */
.L_x_1486:
        /* <DEDUP_REMOVED lines=8> */
[----:B------:R-:W-:Y:S02]  /*1b90*/  ULOP3.LUT UR12, UR10, 0x3, URZ, 0xc0, !UPT ;  /* 0x000000030a0c7892 */ /* 0x000fe4000f8ec0ff */
[----:B------:R-:W-:Y:S01]  /*1ba0*/  ULOP3.LUT UR14, UR10, 0x7, URZ, 0xc0, !UPT ;  /* 0x000000070a0e7892 */ /* 0x000fe2000f8ec0ff */
[----:B------:R-:W-:Y:S01]  /*1bb0*/  VIADD R26, R26, 0x1 ;  /* 0x000000011a1a7836 */ /* 0x000fe20000000000 */
[----:B------:R-:W-:-:S04]  /*1bc0*/  UIADD3 UR13, UP0, UPT, UR12, -0x1, URZ ;  /* 0xffffffff0c0d7890 */ /* 0x000fc8000ff1e0ff */
[----:B------:R-:W-:Y:S01]  /*1bd0*/  UIADD3.X UR15, UPT, UPT, URZ, -0x1, URZ, UP0, !UPT ;  /* 0xffffffffff0f7890 */ /* 0x000fe200087fe4ff */
[----:B0-----:R-:W-:-:S13]  /*1be0*/  ISETP.GE.AND P0, PT, R31, UR16, PT ;  /* 0x000000101f007c0c */ /* 0x001fda000bf06270 */
[----:B------:R-:W-:Y:S05]  /*1bf0*/  @P0 BRA `(.L_x_1502) ;  /* 0x0000001c00d40947 */ /* 0x000fea0003800000 */
[----:B------:R-:W0:Y:S01]  /*1c00*/  LDCU.64 UR4, c[0x0][0x390] ;  /* 0x00007200ff0477ac */ /* 0x000e220008000a00 */
[----:B------:R-:W-:Y:S01]  /*1c10*/  HFMA2 R30, -RZ, RZ, 0, 0 ;  /* 0x00000000ff1e7431 */ /* 0x000fe200000001ff */
[----:B------:R-:W-:Y:S01]  /*1c20*/  ISETP.NE.AND P0, PT, R0, RZ, PT ;  /* 0x000000ff0000720c */ /* 0x000fe20003f05270 */
[----:B------:R-:W1:Y:S01]  /*1c30*/  LDCU UR6, c[0x0][0x38c] ;  /* 0x00007180ff0677ac */ /* 0x000e620008000800 */
[----:B------:R-:W2:Y:S02]  /*1c40*/  LDCU.64 UR18, c[0x0][0x4b8] ;  /* 0x00009700ff1277ac */ /* 0x000ea40008000a00 */
        /* <DEDUP_REMOVED lines=292> */
.L_x_1503:
[----:B------:R-:W0:Y:S01]  /*2e90*/  LDCU.64 UR4, c[0x0][0x588] ;  /* 0x0000b100ff0477ac */ /* 0x000e220008000a00 */
[----:B------:R-:W1:Y:S01]  /*2ea0*/  LDCU.64 UR6, c[0x0][0x598] ;  /* 0x0000b300ff0677ac */ /* 0x000e620008000a00 */
[----:B0-----:R-:W-:Y:S02]  /*2eb0*/  IADD3 R6, P0, PT, R2, UR4, RZ ;  /* 0x0000000402067c10 */ /* 0x001fe4000ff1e0ff */
[----:B------:R-:W0:Y:S02]  /*2ec0*/  LDC.64 R2, c[0x0][0x5e8] ;  /* 0x00017a00ff027b82 */ /* 0x000e240000000a00 */
[----:B------:R-:W-:-:S05]  /*2ed0*/  IADD3.X R7, PT, PT, RZ, UR5, RZ, P0, !PT ;  /* 0x00000005ff077c10 */ /* 0x000fca00087fe4ff */
[----:B------:R-:W1:Y:S01]  /*2ee0*/  LDG.E.64 R4, desc[UR8][R6.64] ;  /* 0x0000000806047981 */ /* 0x000e62000c1e1b00 */
[----:B------:R-:W-:Y:S01]  /*2ef0*/  UISETP.GE.U32.AND UP1, UPT, UR10, 0x8, UPT ;  /* 0x000000080a00788c */ /* 0x000fe2000bf26070 */
[----:B------:R-:W-:Y:S01]  /*2f00*/  CS2R R28, SRZ ;  /* 0x00000000001c7805 */ /* 0x000fe2000001ff00 */
[----:B------:R-:W-:Y:S02]  /*2f10*/  UISETP.NE.U32.AND UP0, UPT, UR14, URZ, UPT ;  /* 0x000000ff0e00728c */ /* 0x000fe4000bf05070 */
        /* <DEDUP_REMOVED lines=8> */
[----:B0-----:R-:W-:Y:S06]  /*2fa0*/  BRA.U !UP1, `(.L_x_1504) ;  /* 0x00000005094c7547 */ /* 0x001fec000b800000 */
[----:B------:R-:W0:Y:S01]  /*2fb0*/  LDCU.64 UR6, c[0x0][0x590] ;  /* 0x0000b200ff0677ac */ /* 0x000e220008000a00 */
[C---:B------:R-:W-:Y:S01]  /*2fc0*/  IMAD.WIDE.U32 R8, R2.reuse, 0x8, RZ ;  /* 0x0000000802087825 */ /* 0x040fe200078e00ff */
[----:B------:R-:W-:Y:S02]  /*2fd0*/  SHF.L.U32 R11, R3, 0x3, RZ ;  /* 0x00000003030b7819 */ /* 0x000fe400000006ff */
[----:B------:R-:W-:Y:S01]  /*2fe0*/  CS2R R28, SRZ ;  /* 0x00000000001c7805 */ /* 0x000fe2000001ff00 */
[----:B------:R-:W-:Y:S01]  /*2ff0*/  ULOP3.LUT UR4, UR10, 0xfffffff8, URZ, 0xc0, !UPT ;  /* 0xfffffff80a047892 */ /* 0x000fe2000f8ec0ff */
[----:B------:R-:W-:Y:S01]  /*3000*/  SHF.L.U64.HI R34, R2, 0x6, R3 ;  /* 0x0000000602227819 */ /* 0x000fe20000010203 */
[----:B------:R-:W-:Y:S01]  /*3010*/  ULOP3.LUT UR5, UR11, 0x7fffffff, URZ, 0xc0, !UPT ;  /* 0x7fffffff0b057892 */ /* 0x000fe2000f8ec0ff */
[----:B------:R-:W-:Y:S01]  /*3020*/  IADD3 R30, PT, PT, R9, R11, RZ ;  /* 0x0000000b091e7210 */ /* 0x000fe20007ffe0ff */
[----:B------:R-:W-:Y:S01]  /*3030*/  UMOV UR17, 0x260 ;  /* 0x0000026000117882 */ /* 0x000fe20000000000 */
[----:B0-----:R-:W-:-:S02]  /*3040*/  LEA R32, P0, R4, UR6, 0x3 ;  /* 0x0000000604207c11 */ /* 0x001fc4000f8018ff */
[----:B------:R-:W-:Y:S02]  /*3050*/  UMOV UR6, UR4 ;  /* 0x0000000400067c82 */ /* 0x000fe40008000000 */
[----:B------:R-:W-:Y:S01]  /*3060*/  LEA.HI.X R33, R4, UR7, R7, 0x3, P0 ;  /* 0x0000000704217c11 */ /* 0x000fe200080f1c07 */
[----:B------:R-:W-:-:S08]  /*3070*/  UMOV UR7, UR5 ;  /* 0x0000000500077c82 */ /* 0x000fd00008000000 */
.L_x_1505:
[----:B------:R-:W2:Y:S01]  /*3080*/  LDG.E.64 R24, desc[UR8][R32.64] ;  /* 0x0000000820187981 */ /* 0x000ea2000c1e1b00 */
[----:B------:R-:W-:-:S04]  /*3090*/  IADD3 R10, P0, PT, R32, R8, RZ ;  /* 0x00000008200a7210 */ /* 0x000fc80007f1e0ff */
        /* <DEDUP_REMOVED lines=11> */
[----:B------:R-:W5:Y:S01]  /*3150*/  LDG.E.64 R16, desc[UR8][R38.64] ;  /* 0x0000000826107981 */ /* 0x000f62000c1e1b00 */
[----:B------:R-:W-:-:S05]  /*3160*/  IADD3.X R41, PT, PT, R39, R30, RZ, P0, !PT ;  /* 0x0000001e27297210 */ /* 0x000fca00007fe4ff */
[----:B------:R-:W5:Y:S01]  /*3170*/  LDG.E.64 R14, desc[UR8][R40.64] ;  /* 0x00000008280e7981 */ /* 0x000f62000c1e1b00 */
[----:B------:R-:W-:-:S04]  /*3180*/  IADD3 R42, P0, PT, R40, R8, RZ ;  /* 0x00000008282a7210 */ /* 0x000fc80007f1e0ff */
[----:B------:R-:W-:Y:S02]  /*3190*/  IADD3.X R43, PT, PT, R41, R30, RZ, P0, !PT ;  /* 0x0000001e292b7210 */ /* 0x000fe400007fe4ff */
[----:B0-----:R-:W-:-:S03]  /*31a0*/  IADD3 R10, P0, PT, R42, R8, RZ ;  /* 0x000000082a0a7210 */ /* 0x001fc60007f1e0ff */
[----:B------:R-:W5:Y:S01]  /*31b0*/  LDG.E.64 R12, desc[UR8][R42.64] ;  /* 0x000000082a0c7981 */ /* 0x000f62000c1e1b00 */
[----:B------:R-:W-:-:S06]  /*31c0*/  IADD3.X R11, PT, PT, R43, R30, RZ, P0, !PT ;  /* 0x0000001e2b0b7210 */ /* 0x000fcc00007fe4ff */
[----:B------:R-:W5:Y:S01]  /*31d0*/  LDG.E.64 R10, desc[UR8][R10.64] ;  /* 0x000000080a0a7981 */ /* 0x000f62000c1e1b00 */
[----:B------:R-:W2:Y:S01]  /*31e0*/  LDCU.64 UR18, c[0x0][UR17+0x348] ;  /* 0x00006900111277ac */ /* 0x000ea20008000a00 */
[----:B------:R-:W-:Y:S01]  /*31f0*/  LEA R32, P0, R2, R32, 0x6 ;  /* 0x0000002002207211 */ /* 0x000fe200078030ff */
[----:B------:R-:W3:Y:S04]  /*3200*/  LDCU.64 UR20, c[0x0][UR17+0x350] ;  /* 0x00006a00111477ac */ /* 0x000ee80008000a00 */
[----:B------:R-:W-:Y:S01]  /*3210*/  IMAD.X R33, R33, 0x1, R34, P0 ;  /* 0x0000000121217824 */ /* 0x000fe200000e0622 */
[----:B------:R-:W-:-:S04]  /*3220*/  UIADD3 UR6, UP1, UPT, UR6, -0x8, URZ ;  /* 0xfffffff806067890 */ /* 0x000fc8000ff3e0ff */
[----:B------:R-:W-:Y:S02]  /*3230*/  UIADD3.X UR7, UPT, UPT, UR7, -0x1, URZ, UP1, !UPT ;  /* 0xffffffff07077890 */ /* 0x000fe40008ffe4ff */
[----:B------:R-:W-:-:S04]  /*3240*/  UISETP.NE.U32.AND UP1, UPT, UR6, URZ, UPT ;  /* 0x000000ff0600728c */ /* 0x000fc8000bf25070 */
[----:B------:R-:W-:Y:S01]  /*3250*/  UISETP.NE.AND.EX UP1, UPT, UR7, URZ, UPT, UP1 ;  /* 0x000000ff0700728c */ /* 0x000fe2000bf25310 */
[----:B--2---:R-:W-:Y:S02]  /*3260*/  IMAD R25, R25, UR18, RZ ;  /* 0x0000001219197c24 */ /* 0x004fe4000f8e02ff */
[----:B------:R-:W-:-:S04]  /*3270*/  IMAD.WIDE.U32 R28, R24, UR18, R28 ;  /* 0x00000012181c7c25 */ /* 0x000fc8000f8e001c */
[----:B------:R-:W-:Y:S01]  /*3280*/  IMAD R25, R24, UR19, R25 ;  /* 0x0000001318197c24 */ /* 0x000fe2000f8e0219 */
[----:B------:R-:W4:Y:S01]  /*3290*/  LDCU.64 UR18, c[0x0][UR17+0x358] ;  /* 0x00006b00111277ac */ /* 0x000f220008000a00 */
[----:B---3--:R-:W-:-:S03]  /*32a0*/  IMAD R23, R23, UR20, RZ ;  /* 0x0000001417177c24 */ /* 0x008fc6000f8e02ff */
[----:B------:R-:W-:Y:S01]  /*32b0*/  IADD3 R29, PT, PT, R29, R25, RZ ;  /* 0x000000191d1d7210 */ /* 0x000fe20007ffe0ff */
[C---:B------:R-:W-:Y:S02]  /*32c0*/  IMAD R25, R22.reuse, UR21, R23 ;  /* 0x0000001516197c24 */ /* 0x040fe4000f8e0217 */
[----:B------:R-:W-:Y:S01]  /*32d0*/  IMAD.WIDE.U32 R22, R22, UR20, R28 ;  /* 0x0000001416167c25 */ /* 0x000fe2000f8e001c */
[----:B------:R-:W5:Y:S03]  /*32e0*/  LDCU.64 UR20, c[0x0][UR17+0x360] ;  /* 0x00006c00111477ac */ /* 0x000f660008000a00 */
[----:B------:R-:W-:Y:S02]  /*32f0*/  IMAD.IADD R23, R23, 0x1, R25 ;  /* 0x0000000117177824 */ /* 0x000fe400078e0219 */
[----:B----4-:R-:W-:-:S04]  /*3300*/  IMAD R21, R21, UR18, RZ ;  /* 0x0000001215157c24 */ /* 0x010fc8000f8e02ff */
[C---:B------:R-:W-:Y:S02]  /*3310*/  IMAD R25, R20.reuse, UR19, R21 ;  /* 0x0000001314197c24 */ /* 0x040fe4000f8e0215 */
[----:B------:R-:W-:Y:S01]  /*3320*/  IMAD.WIDE.U32 R20, R20, UR18, R22 ;  /* 0x0000001214147c25 */ /* 0x000fe2000f8e0016 */
[----:B------:R-:W0:Y:S03]  /*3330*/  LDCU.64 UR18, c[0x0][UR17+0x368] ;  /* 0x00006d00111277ac */ /* 0x000e260008000a00 */
[----:B-----5:R-:W-:Y:S01]  /*3340*/  IMAD R19, R19, UR20, RZ ;  /* 0x0000001413137c24 */ /* 0x020fe2000f8e02ff */
[----:B------:R-:W-:-:S03]  /*3350*/  IADD3 R21, PT, PT, R21, R25, RZ ;  /* 0x0000001915157210 */ /* 0x000fc60007ffe0ff */
[C---:B------:R-:W-:Y:S02]  /*3360*/  IMAD R23, R18.reuse, UR21, R19 ;  /* 0x0000001512177c24 */ /* 0x040fe4000f8e0213 */
[----:B------:R-:W-:Y:S01]  /*3370*/  IMAD.WIDE.U32 R18, R18, UR20, R20 ;  /* 0x0000001412127c25 */ /* 0x000fe2000f8e0014 */
[----:B------:R-:W1:Y:S04]  /*3380*/  LDCU.64 UR20, c[0x0][UR17+0x370] ;  /* 0x00006e00111477ac */ /* 0x000e680008000a00 */
[----:B------:R-:W-:Y:S01]  /*3390*/  IADD3 R19, PT, PT, R19, R23, RZ ;  /* 0x0000001713137210 */ /* 0x000fe20007ffe0ff */
[----:B0-----:R-:W-:-:S04]  /*33a0*/  IMAD R17, R17, UR18, RZ ;  /* 0x0000001211117c24 */ /* 0x001fc8000f8e02ff */
[C---:B------:R-:W-:Y:S02]  /*33b0*/  IMAD R21, R16.reuse, UR19, R17 ;  /* 0x0000001310157c24 */ /* 0x040fe4000f8e0211 */
[----:B------:R-:W-:Y:S01]  /*33c0*/  IMAD.WIDE.U32 R16, R16, UR18, R18 ;  /* 0x0000001210107c25 */ /* 0x000fe2000f8e0012 */
[----:B------:R-:W0:Y:S03]  /*33d0*/  LDCU.64 UR18, c[0x0][UR17+0x378] ;  /* 0x00006f00111277ac */ /* 0x000e260008000a00 */
[----:B-1----:R-:W-:Y:S01]  /*33e0*/  IMAD R15, R15, UR20, RZ ;  /* 0x000000140f0f7c24 */ /* 0x002fe2000f8e02ff */
[----:B------:R-:W-:-:S03]  /*33f0*/  IADD3 R17, PT, PT, R17, R21, RZ ;  /* 0x0000001511117210 */ /* 0x000fc60007ffe0ff */
[C---:B------:R-:W-:Y:S02]  /*3400*/  IMAD R19, R14.reuse, UR21, R15 ;  /* 0x000000150e137c24 */ /* 0x040fe4000f8e020f */
[----:B------:R-:W-:Y:S01]  /*3410*/  IMAD.WIDE.U32 R14, R14, UR20, R16 ;  /* 0x000000140e0e7c25 */ /* 0x000fe2000f8e0010 */
[----:B------:R-:W1:Y:S04]  /*3420*/  LDCU.64 UR20, c[0x0][UR17+0x380] ;  /* 0x00007000111477ac */ /* 0x000e680008000a00 */
[----:B------:R-:W-:Y:S01]  /*3430*/  IADD3 R15, PT, PT, R15, R19, RZ ;  /* 0x000000130f0f7210 */ /* 0x000fe20007ffe0ff */
[----:B------:R-:W-:Y:S01]  /*3440*/  UIADD3 UR17, UPT, UPT, UR17, 0x40, URZ ;  /* 0x0000004011117890 */ /* 0x000fe2000fffe0ff */
[----:B0-----:R-:W-:-:S04]  /*3450*/  IMAD R13, R13, UR18, RZ ;  /* 0x000000120d0d7c24 */ /* 0x001fc8000f8e02ff */
[C---:B------:R-:W-:Y:S02]  /*3460*/  IMAD R17, R12.reuse, UR19, R13 ;  /* 0x000000130c117c24 */ /* 0x040fe4000f8e020d */
[----:B------:R-:W-:-:S04]  /*3470*/  IMAD.WIDE.U32 R12, R12, UR18, R14 ;  /* 0x000000120c0c7c25 */ /* 0x000fc8000f8e000e */
[----:B-1----:R-:W-:Y:S01]  /*3480*/  IMAD R11, R11, UR20, RZ ;  /* 0x000000140b0b7c24 */ /* 0x002fe2000f8e02ff */
[----:B------:R-:W-:-:S03]  /*3490*/  IADD3 R13, PT, PT, R13, R17, RZ ;  /* 0x000000110d0d7210 */ /* 0x000fc60007ffe0ff */
[C---:B------:R-:W-:Y:S02]  /*34a0*/  IMAD R11, R10.reuse, UR21, R11 ;  /* 0x000000150a0b7c24 */ /* 0x040fe4000f8e020b */
[----:B------:R-:W-:-:S05]  /*34b0*/  IMAD.WIDE.U32 R28, R10, UR20, R12 ;  /* 0x000000140a1c7c25 */ /* 0x000fca000f8e000c */
[----:B------:R-:W-:Y:S01]  /*34c0*/  IADD3 R29, PT, PT, R29, R11, RZ ;  /* 0x0000000b1d1d7210 */ /* 0x000fe20007ffe0ff */
[----:B------:R-:W-:Y:S06]  /*34d0*/  BRA.U UP1, `(.L_x_1505) ;  /* 0xfffffff901e87547 */ /* 0x000fec000b83ffff */
.L_x_1504:
[----:B------:R-:W-:Y:S05]  /*34e0*/  BRA.U !UP0, `(.L_x_1506) ;  /* 0x0000000508847547 */ /* 0x000fea000b800000 */
[----:B------:R-:W-:Y:S02]  /*34f0*/  UISETP.GE.U32.AND UP1, UPT, UR14, 0x4, UPT ;  /* 0x000000040e00788c */ /* 0x000fe4000bf26070 */
[----:B------:R-:W-:Y:S02]  /*3500*/  UISETP.NE.U32.AND UP0, UPT, UR12, URZ, UPT ;  /* 0x000000ff0c00728c */ /* 0x000fe4000bf05070 */
[----:B------:R-:W-:Y:S02]  /*3510*/  UISETP.GE.U32.AND.EX UP1, UPT, URZ, URZ, UPT, UP1 ;  /* 0x000000ffff00728c */ /* 0x000fe4000bf26110 */
[----:B------:R-:W-:-:S07]  /*3520*/  UISETP.NE.AND.EX UP0, UPT, URZ, URZ, UPT, UP0 ;  /* 0x000000ffff00728c */ /* 0x000fce000bf05300 */
[----:B------:R-:W-:Y:S05]  /*3530*/  BRA.U !UP1, `(.L_x_1507) ;  /* 0x0000000109ac7547 */ /* 0x000fea000b800000 */
[----:B------:R-:W0:Y:S01]  /*3540*/  LDCU.64 UR6, c[0x0][0x590] ;  /* 0x0000b200ff0677ac */ /* 0x000e220008000a00 */
[----:B------:R-:W-:Y:S01]  /*3550*/  MOV R6, R4 ;  /* 0x0000000400067202 */ /* 0x000fe20000000f00 */
[----:B------:R-:W-:-:S04]  /*3560*/  IMAD R10, R2, UR5, RZ ;  /* 0x00000005020a7c24 */ /* 0x000fc8000f8e02ff */
[----:B------:R-:W-:-:S04]  /*3570*/  IMAD.WIDE.U32 R8, R2, UR4, R6 ;  /* 0x0000000402087c25 */ /* 0x000fc8000f8e0006 */
[----:B------:R-:W-:-:S05]  /*3580*/  IMAD R11, R3, UR4, R10 ;  /* 0x00000004030b7c24 */ /* 0x000fca000f8e020a */
[----:B------:R-:W-:Y:S02]  /*3590*/  IADD3 R9, PT, PT, R9, R11, RZ ;  /* 0x0000000b09097210 */ /* 0x000fe40007ffe0ff */
[----:B------:R-:W-:Y:S02]  /*35a0*/  SHF.L.U32 R11, R2, 0x3, RZ ;  /* 0x00000003020b7819 */ /* 0x000fe400000006ff */
[----:B0-----:R-:W-:-:S04]  /*35b0*/  LEA R16, P0, R8, UR6, 0x3 ;  /* 0x0000000608107c11 */ /* 0x001fc8000f8018ff */
[----:B------:R-:W-:-:S05]  /*35c0*/  LEA.HI.X R17, R8, UR7, R9, 0x3, P0 ;  /* 0x0000000708117c11 */ /* 0x000fca00080f1c09 */
        /* <DEDUP_REMOVED lines=8> */
[----:B------:R-:W4:Y:S01]  /*3650*/  LDG.E.64 R10, desc[UR8][R20.64] ;  /* 0x00000008140a7981 */ /* 0x000f22000c1e1b00 */
[----:B------:R-:W-:-:S06]  /*3660*/  IADD3.X R9, PT, PT, R21, R9, RZ, P0, !PT ;  /* 0x0000000915097210 */ /* 0x000fcc00007fe4ff */
        /* <DEDUP_REMOVED lines=9> */
[----:B------:R-:W4:Y:S03]  /*3700*/  LDCU.64 UR18, c[0x0][UR6+0x5b8] ;  /* 0x0000b700061277ac */ /* 0x000f260008000a00 */
[----:B------:R-:W-:Y:S01]  /*3710*/  IMAD.IADD R17, R17, 0x1, R15 ;  /* 0x0000000111117824 */ /* 0x000fe200078e020f */
[----:B------:R-:W5:Y:S01]  /*3720*/  LDCU.64 UR6, c[0x0][UR6+0x5c0] ;  /* 0x0000b800060677ac */ /* 0x000f620008000a00 */
[----:B---3--:R-:W-:-:S04]  /*3730*/  IMAD R13, R13, UR20, RZ ;  /* 0x000000140d0d7c24 */ /* 0x008fc8000f8e02ff */
[C---:B------:R-:W-:Y:S02]  /*3740*/  IMAD R15, R12.reuse, UR21, R13 ;  /* 0x000000150c0f7c24 */ /* 0x040fe4000f8e020d */
        /* <DEDUP_REMOVED lines=10> */
.L_x_1507:
        /* <DEDUP_REMOVED lines=9> */
[----:B------:R-:W-:Y:S01]  /*3880*/  IMAD R10, R2, UR5, RZ ;  /* 0x00000005020a7c24 */ /* 0x000fe2000f8e02ff */
[----:B------:R-:W-:-:S03]  /*3890*/  MOV R9, R7 ;  /* 0x0000000700097202 */ /* 0x000fc60000000f00 */
[----:B------:R-:W-:Y:S02]  /*38a0*/  IMAD R11, R3, UR4, R10 ;  /* 0x00000004030b7c24 */ /* 0x000fe4000f8e020a */
[----:B------:R-:W-:-:S05]  /*38b0*/  IMAD.WIDE.U32 R8, R2, UR4, R8 ;  /* 0x0000000402087c25 */ /* 0x000fca000f8e0008 */
[----:B------:R-:W-:Y:S02]  /*38c0*/  IADD3 R11, PT, PT, R9, R11, RZ ;  /* 0x0000000b090b7210 */ /* 0x000fe40007ffe0ff */
[----:B0-----:R-:W-:-:S04]  /*38d0*/  LEA R10, P0, R8, UR6, 0x3 ;  /* 0x00000006080a7c11 */ /* 0x001fc8000f8018ff */
[----:B------:R-:W-:Y:S02]  /*38e0*/  LEA.HI.X R11, R8, UR7, R11, 0x3, P0 ;  /* 0x00000007080b7c11 */ /* 0x000fe400080f1c0b */
        /* <DEDUP_REMOVED lines=12> */
[----:B---3--:R-:W-:Y:S02]  /*39b0*/  IMAD R13, R9, UR6, RZ ;  /* 0x00000006090d7c24 */ /* 0x008fe4000f8e02ff */
[----:B------:R-:W-:Y:S02]  /*39c0*/  IMAD.IADD R29, R29, 0x1, R15 ;  /* 0x000000011d1d7824 */ /* 0x000fe400078e020f */
[C---:B------:R-:W-:Y:S02]  /*39d0*/  IMAD R13, R8.reuse, UR7, R13 ;  /* 0x00000007080d7c24 */ /* 0x040fe4000f8e020d */
[----:B------:R-:W-:-:S05]  /*39e0*/  IMAD.WIDE.U32 R28, R8, UR6, R28 ;  /* 0x00000006081c7c25 */ /* 0x000fca000f8e001c */
[----:B------:R-:W-:-:S07]  /*39f0*/  IADD3 R29, PT, PT, R29, R13, RZ ;  /* 0x0000000d1d1d7210 */ /* 0x000fce0007ffe0ff */
.L_x_1508:
[----:B------:R-:W-:Y:S05]  /*3a00*/  BRA.U UP0, `(.L_x_1506) ;  /* 0x00000001003c7547 */ /* 0x000fea000b800000 */
[----:B------:R-:W0:Y:S01]  /*3a10*/  LDCU.64 UR6, c[0x0][0x590] ;  /* 0x0000b200ff0677ac */ /* 0x000e220008000a00 */
[----:B------:R-:W-:Y:S01]  /*3a20*/  MOV R5, R7 ;  /* 0x0000000700057202 */ /* 0x000fe20000000f00 */
[C---:B------:R-:W-:Y:S02]  /*3a30*/  IMAD R6, R2.reuse, UR5, RZ ;  /* 0x0000000502067c24 */ /* 0x040fe4000f8e02ff */
[----:B------:R-:W-:-:S04]  /*3a40*/  IMAD.WIDE.U32 R4, R2, UR4, R4 ;  /* 0x0000000402047c25 */ /* 0x000fc8000f8e0004 */
[----:B------:R-:W-:-:S05]  /*3a50*/  IMAD R3, R3, UR4, R6 ;  /* 0x0000000403037c24 */ /* 0x000fca000f8e0206 */
[----:B------:R-:W-:Y:S02]  /*3a60*/  IADD3 R3, PT, PT, R5, R3, RZ ;  /* 0x0000000305037210 */ /* 0x000fe40007ffe0ff */
[----:B0-----:R-:W-:-:S04]  /*3a70*/  LEA R2, P0, R4, UR6, 0x3 ;  /* 0x0000000604027c11 */ /* 0x001fc8000f8018ff */
[----:B------:R-:W-:-:S06]  /*3a80*/  LEA.HI.X R3, R4, UR7, R3, 0x3, P0 ;  /* 0x0000000704037c11 */ /* 0x000fcc00080f1c03 */
[----:B------:R-:W2:Y:S01]  /*3a90*/  LDG.E.64 R2, desc[UR8][R2.64] ;  /* 0x0000000802027981 */ /* 0x000ea2000c1e1b00 */
[----:B------:R-:W-:-:S12]  /*3aa0*/  USHF.L.U32 UR4, UR4, 0x3, URZ ;  /* 0x0000000304047899 */ /* 0x000fd800080006ff */
[----:B------:R-:W2:Y:S02]  /*3ab0*/  LDCU.64 UR4, c[0x0][UR4+0x5a8] ;  /* 0x0000b500040477ac */ /* 0x000ea40008000a00 */
[----:B--2---:R-:W-:Y:S02]  /*3ac0*/  IMAD R5, R3, UR4, RZ ;  /* 0x0000000403057c24 */ /* 0x004fe4000f8e02ff */
[----:B------:R-:W-:-:S04]  /*3ad0*/  IMAD.WIDE.U32 R28, R2, UR4, R28 ;  /* 0x00000004021c7c25 */ /* 0x000fc8000f8e001c */
[----:B------:R-:W-:-:S05]  /*3ae0*/  IMAD R5, R2, UR5, R5 ;  /* 0x0000000502057c24 */ /* 0x000fca000f8e0205 */
[----:B------:R-:W-:-:S07]  /*3af0*/  IADD3 R29, PT, PT, R29, R5, RZ ;  /* 0x000000051d1d7210 */ /* 0x000fce0007ffe0ff */
.L_x_1506:
[----:B------:R-:W0:Y:S01]  /*3b00*/  LDCU.64 UR4, c[0x0][0x580] ;  /* 0x0000b000ff0477ac */ /* 0x000e220008000a00 */
[----:B------:R-:W-:Y:S02]  /*3b10*/  IADD3 R31, PT, PT, R31, 0x80, RZ ;  /* 0x000000801f1f7810 */ /* 0x000fe40007ffe0ff */
[----:B0-----:R-:W-:-:S04]  /*3b20*/  IADD3 R2, P0, PT, R27, UR4, RZ ;  /* 0x000000041b027c10 */ /* 0x001fc8000ff1e0ff */
[----:B------:R-:W-:-:S05]  /*3b30*/  IADD3.X R3, PT, PT, RZ, UR5, RZ, P0, !PT ;  /* 0x00000005ff037c10 */ /* 0x000fca00087fe4ff */
[----:B------:R0:W-:Y:S04]  /*3b40*/  STG.E.64 desc[UR8][R2.64], R28 ;  /* 0x0000001c02007986 */ /* 0x0001e8000c101b08 */
.L_x_1502:
[----:B------:R-:W-:Y:S05]  /*3b50*/  BSYNC.RECONVERGENT B0 ;  /* 0x0000000000007941 */ /* 0x000fea0003800200 */
.L_x_1501:
[----:B------:R-:W-:-:S13]  /*3b60*/  ISETP.GE.AND P0, PT, R31, UR16, PT ;  /* 0x000000101f007c0c */ /* 0x000fda000bf06270 */
[----:B------:R-:W-:Y:S05]  /*3b70*/  @P0 EXIT ;  /* 0x000000000000094d */ /* 0x000fea0003800000 */
[----:B------:R-:W0:Y:S01]  /*3b80*/  LDCU.64 UR4, c[0x0][0x390] ;  /* 0x00007200ff0477ac */ /* 0x000e220008000a00 */
[----:B------:R-:W-:Y:S01]  /*3b90*/  IMAD.MOV.U32 R30, RZ, RZ, RZ ;  /* 0x000000ffff1e7224 */ /* 0x000fe200078e00ff */
[----:B------:R-:W-:Y:S01]  /*3ba0*/  ISETP.NE.AND P0, PT, R0, RZ, PT ;  /* 0x000000ff0000720c */ /* 0x000fe20003f05270 */
[----:B------:R-:W1:Y:S01]  /*3bb0*/  LDCU UR6, c[0x0][0x38c] ;  /* 0x00007180ff0677ac */ /* 0x000e620008000800 */
        /* <DEDUP_REMOVED lines=293> */
.L_x_1509:
        /* <DEDUP_REMOVED lines=9> */
[----:B------:R-:W-:Y:S01]  /*4ea0*/  CS2R R10, SRZ ;  /* 0x00000000000a7805 */ /* 0x000fe2000001ff00 */
[----:B------:R-:W-:Y:S01]  /*4eb0*/  UISETP.GE.U32.AND.EX UP1, UPT, UR11, URZ, UPT, UP1 ;  /* 0x000000ff0b00728c */ /* 0x000fe2000bf26110 */
[----:B------:R-:W-:Y:S01]  /*4ec0*/  UMOV UR4, URZ ;  /* 0x000000ff00047c82 */ /* 0x000fe20008000000 */
[----:B------:R-:W-:Y:S01]  /*4ed0*/  UISETP.NE.AND.EX UP0, UPT, URZ, URZ, UPT, UP0 ;  /* 0x000000ffff00728c */ /* 0x000fe2000bf05300 */
[----:B------:R-:W-:Y:S01]  /*4ee0*/  UMOV UR5, URZ ;  /* 0x000000ff00057c82 */ /* 0x000fe20008000000 */
[----:B--2---:R-:W-:-:S04]  /*4ef0*/  IMAD R7, R7, UR6, RZ ;  /* 0x0000000607077c24 */ /* 0x004fc8000f8e02ff */
[C---:B------:R-:W-:Y:S02]  /*4f00*/  IMAD R13, R6.reuse, UR7, R7 ;  /* 0x00000007060d7c24 */ /* 0x040fe4000f8e0207 */
[----:B------:R-:W-:-:S05]  /*4f10*/  IMAD.WIDE.U32 R6, R6, UR6, RZ ;  /* 0x0000000606067c25 */ /* 0x000fca000f8e00ff */
[----:B------:R-:W-:Y:S01]  /*4f20*/  IADD3 R9, PT, PT, R7, R13, RZ ;  /* 0x0000000d07097210 */ /* 0x000fe20007ffe0ff */
[----:B-1----:R-:W-:Y:S06]  /*4f30*/  BRA.U !UP1, `(.L_x_1510) ;  /* 0x00000005094c7547 */ /* 0x002fec000b800000 */
[----:B------:R-:W0:Y:S01]  /*4f40*/  LDCU.64 UR6, c[0x0][0x590] ;  /* 0x0000b200ff0677ac */ /* 0x000e220008000a00 */
[C---:B------:R-:W-:Y:S01]  /*4f50*/  IMAD.WIDE.U32 R12, R2.reuse, 0x8, RZ ;  /* 0x00000008020c7825 */ /* 0x040fe200078e00ff */
[----:B------:R-:W-:Y:S02]  /*4f60*/  SHF.L.U32 R15, R3, 0x3, RZ ;  /* 0x00000003030f7819 */ /* 0x000fe400000006ff */
[----:B------:R-:W-:Y:S01]  /*4f70*/  CS2R R10, SRZ ;  /* 0x00000000000a7805 */ /* 0x000fe2000001ff00 */
[----:B------:R-:W-:Y:S01]  /*4f80*/  ULOP3.LUT UR4, UR10, 0xfffffff8, URZ, 0xc0, !UPT ;  /* 0xfffffff80a047892 */ /* 0x000fe2000f8ec0ff */
[----:B------:R-:W-:Y:S01]  /*4f90*/  SHF.L.U64.HI R30, R2, 0x6, R3 ;  /* 0x00000006021e7819 */ /* 0x000fe20000010203 */
[----:B------:R-:W-:Y:S01]  /*4fa0*/  ULOP3.LUT UR5, UR11, 0x7fffffff, URZ, 0xc0, !UPT ;  /* 0x7fffffff0b057892 */ /* 0x000fe2000f8ec0ff */
[----:B------:R-:W-:Y:S02]  /*4fb0*/  IADD3 R0, PT, PT, R13, R15, RZ ;  /* 0x0000000f0d007210 */ /* 0x000fe40007ffe0ff */
[----:B------:R-:W-:Y:S01]  /*4fc0*/  UMOV UR11, 0x260 ;  /* 0x00000260000b7882 */ /* 0x000fe20000000000 */
[----:B0-----:R-:W-:Y:S01]  /*4fd0*/  LEA R28, P1, R6, UR6, 0x3 ;  /* 0x00000006061c7c11 */ /* 0x001fe2000f8218ff */
[----:B------:R-:W-:-:S03]  /*4fe0*/  UMOV UR6, UR4 ;  /* 0x0000000400067c82 */ /* 0x000fc60008000000 */
[----:B------:R-:W-:Y:S01]  /*4ff0*/  LEA.HI.X R29, R6, UR7, R9, 0x3, P1 ;  /* 0x00000007061d7c11 */ /* 0x000fe200088f1c09 */
[----:B------:R-:W-:-:S08]  /*5000*/  UMOV UR7, UR5 ;  /* 0x0000000500077c82 */ /* 0x000fd00008000000 */
.L_x_1511:
[----:B------:R-:W2:Y:S01]  /*5010*/  LDG.E.64 R32, desc[UR8][R28.64] ;  /* 0x000000081c207981 */ /* 0x000ea2000c1e1b00 */
[----:B------:R-:W-:-:S04]  /*5020*/  IADD3 R14, P1, PT, R28, R12, RZ ;  /* 0x0000000c1c0e7210 */ /* 0x000fc80007f3e0ff */
[----:B------:R-:W-:-:S05]  /*5030*/  IADD3.X R15, PT, PT, R29, R0, RZ, P1, !PT ;  /* 0x000000001d0f7210 */ /* 0x000fca0000ffe4ff */
[----:B------:R0:W3:Y:S01]  /*5040*/  LDG.E.64 R26, desc[UR8][R14.64] ;  /* 0x000000080e1a7981 */ /* 0x0000e2000c1e1b00 */
[----:B------:R-:W-:-:S04]  /*5050*/  IADD3 R16, P1, PT, R14, R12, RZ ;  /* 0x0000000c0e107210 */ /* 0x000fc80007f3e0ff */
[----:B------:R-:W-:Y:S02]  /*5060*/  IADD3.X R17, PT, PT, R15, R0, RZ, P1, !PT ;  /* 0x000000000f117210 */ /* 0x000fe40000ffe4ff */
[----:B------:R-:W-:-:S03]  /*5070*/  IADD3 R34, P1, PT, R16, R12, RZ ;  /* 0x0000000c10227210 */ /* 0x000fc60007f3e0ff */
[----:B------:R-:W4:Y:S01]  /*5080*/  LDG.E.64 R24, desc[UR8][R16.64] ;  /* 0x0000000810187981 */ /* 0x000f22000c1e1b00 */
[----:B------:R-:W-:Y:S02]  /*5090*/  IADD3.X R35, PT, PT, R17, R0, RZ, P1, !PT ;  /* 0x0000000011237210 */ /* 0x000fe40000ffe4ff */
[----:B------:R-:W-:-:S03]  /*50a0*/  IADD3 R36, P1, PT, R34, R12, RZ ;  /* 0x0000000c22247210 */ /* 0x000fc60007f3e0ff */
[----:B------:R-:W5:Y:S02]  /*50b0*/  LDG.E.64 R22, desc[UR8][R34.64] ;  /* 0x0000000822167981 */ /* 0x000f64000c1e1b00 */
[----:B------:R-:W-:Y:S01]  /*50c0*/  IMAD.X R37, R35, 0x1, R0, P1 ;  /* 0x0000000123257824 */ /* 0x000fe200008e0600 */
[----:B------:R-:W-:-:S04]  /*50d0*/  IADD3 R38, P1, PT, R36, R12, RZ ;  /* 0x0000000c24267210 */ /* 0x000fc80007f3e0ff */
        /* <DEDUP_REMOVED lines=11> */
[----:B------:R-:W3:Y:S03]  /*5190*/  LDCU.64 UR20, c[0x0][UR11+0x350] ;  /* 0x00006a000b1477ac */ /* 0x000ee60008000a00 */
[----:B------:R-:W-:Y:S01]  /*51a0*/  IADD3.X R29, PT, PT, R29, R30, RZ, P1, !PT ;  /* 0x0000001e1d1d7210 */ /* 0x000fe20000ffe4ff */
        /* <DEDUP_REMOVED lines=12> */
[----:B------:R-:W5:Y:S04]  /*5270*/  LDCU.64 UR20, c[0x0][UR11+0x360] ;  /* 0x00006c000b1477ac */ /* 0x000f680008000a00 */
[----:B------:R-:W-:Y:S01]  /*5280*/  IADD3 R27, PT, PT, R27, R31, RZ ;  /* 0x0000001f1b1b7210 */ /* 0x000fe20007ffe0ff */
[----:B----4-:R-:W-:-:S04]  /*5290*/  IMAD R11, R25, UR18, RZ ;  /* 0x00000012190b7c24 */ /* 0x010fc8000f8e02ff */
[C---:B------:R-:W-:Y:S02]  /*52a0*/  IMAD R11, R24.reuse, UR19, R11 ;  /* 0x00000013180b7c24 */ /* 0x040fe4000f8e020b */
[----:B------:R-:W-:Y:S01]  /*52b0*/  IMAD.WIDE.U32 R24, R24, UR18, R26 ;  /* 0x0000001218187c25 */ /* 0x000fe2000f8e001a */
[----:B------:R-:W0:Y:S04]  /*52c0*/  LDCU.64 UR18, c[0x0][UR11+0x368] ;  /* 0x00006d000b1277ac */ /* 0x000e280008000a00 */
[----:B------:R-:W-:Y:S01]  /*52d0*/  IADD3 R25, PT, PT, R25, R11, RZ ;  /* 0x0000000b19197210 */ /* 0x000fe20007ffe0ff */
[----:B-----5:R-:W-:-:S04]  /*52e0*/  IMAD R11, R23, UR20, RZ ;  /* 0x00000014170b7c24 */ /* 0x020fc8000f8e02ff */
        /* <DEDUP_REMOVED lines=8> */
[----:B------:R-:W-:Y:S02]  /*5370*/  IMAD.IADD R21, R21, 0x1, R11 ;  /* 0x0000000115157824 */ /* 0x000fe400078e020b */
[----:B-1----:R-:W-:-:S04]  /*5380*/  IMAD R11, R19, UR20, RZ ;  /* 0x00000014130b7c24 */ /* 0x002fc8000f8e02ff */
[C---:B------:R-:W-:Y:S02]  /*5390*/  IMAD R11, R18.reuse, UR21, R11 ;  /* 0x00000015120b7c24 */ /* 0x040fe4000f8e020b */
[----:B------:R-:W-:Y:S01]  /*53a0*/  IMAD.WIDE.U32 R18, R18, UR20, R20 ;  /* 0x0000001412127c25 */ /* 0x000fe2000f8e0014 */
[----:B------:R-:W1:Y:S04]  /*53b0*/  LDCU.64 UR20, c[0x0][UR11+0x380] ;  /* 0x000070000b1477ac */ /* 0x000e680008000a00 */
[----:B------:R-:W-:Y:S01]  /*53c0*/  IADD3 R19, PT, PT, R19, R11, RZ ;  /* 0x0000000b13137210 */ /* 0x000fe20007ffe0ff */
[----:B------:R-:W-:Y:S01]  /*53d0*/  UIADD3 UR11, UPT, UPT, UR11, 0x40, URZ ;  /* 0x000000400b0b7890 */ /* 0x000fe2000fffe0ff */
[----:B0-----:R-:W-:-:S04]  /*53e0*/  IMAD R11, R17, UR18, RZ ;  /* 0x00000012110b7c24 */ /* 0x001fc8000f8e02ff */
[C---:B------:R-:W-:Y:S02]  /*53f0*/  IMAD R11, R16.reuse, UR19, R11 ;  /* 0x00000013100b7c24 */ /* 0x040fe4000f8e020b */
[----:B------:R-:W-:-:S05]  /*5400*/  IMAD.WIDE.U32 R16, R16, UR18, R18 ;  /* 0x0000001210107c25 */ /* 0x000fca000f8e0012 */
[----:B------:R-:W-:Y:S01]  /*5410*/  IADD3 R17, PT, PT, R17, R11, RZ ;  /* 0x0000000b11117210 */ /* 0x000fe20007ffe0ff */
[----:B-1----:R-:W-:-:S04]  /*5420*/  IMAD R11, R15, UR20, RZ ;  /* 0x000000140f0b7c24 */ /* 0x002fc8000f8e02ff */
[C---:B------:R-:W-:Y:S02]  /*5430*/  IMAD R15, R14.reuse, UR21, R11 ;  /* 0x000000150e0f7c24 */ /* 0x040fe4000f8e020b */
[----:B------:R-:W-:-:S05]  /*5440*/  IMAD.WIDE.U32 R10, R14, UR20, R16 ;  /* 0x000000140e0a7c25 */ /* 0x000fca000f8e0010 */
[----:B------:R-:W-:Y:S01]  /*5450*/  IADD3 R11, PT, PT, R11, R15, RZ ;  /* 0x0000000f0b0b7210 */ /* 0x000fe20007ffe0ff */
[----:B------:R-:W-:Y:S06]  /*5460*/  BRA.U UP1, `(.L_x_1511) ;  /* 0xfffffff901e87547 */ /* 0x000fec000b83ffff */
.L_x_1510:
        /* <DEDUP_REMOVED lines=12> */
[----:B------:R-:W-:Y:S01]  /*5530*/  IADD3 R13, PT, PT, R13, R15, RZ ;  /* 0x0000000f0d0d7210 */ /* 0x000fe20007ffe0ff */
[----:B------:R-:W-:Y:S01]  /*5540*/  IMAD.SHL.U32 R15, R2, 0x8, RZ ;  /* 0x00000008020f7824 */ /* 0x000fe200078e00ff */
        /* <DEDUP_REMOVED lines=36> */
.L_x_1513:
        /* <DEDUP_REMOVED lines=9> */
[C---:B------:R-:W-:Y:S02]  /*5820*/  IMAD R0, R2.reuse, UR5, RZ ;  /* 0x0000000502007c24 */ /* 0x040fe4000f8e02ff */
[----:B------:R-:W-:Y:S02]  /*5830*/  IMAD.MOV.U32 R12, RZ, RZ, R6 ;  /* 0x000000ffff0c7224 */ /* 0x000fe400078e0006 */
        /* <DEDUP_REMOVED lines=22> */
.L_x_1514:
        /* <DEDUP_REMOVED lines=16> */
.L_x_1512:
[----:B------:R-:W-:Y:S01]  /*5aa0*/  STG.E.64 desc[UR8][R4.64], R10 ;  /* 0x0000000a04007986 */ /* 0x000fe2000c101b08 */
[----:B------:R-:W-:Y:S05]  /*5ab0*/  EXIT ;  /* 0x000000000000794d */ /* 0x000fea0003800000 */
.L_x_1500:
[----:B------:R-:W0:Y:S01]  /*5ac0*/  LDCU UR4, c[0x0][0x380] ;  /* 0x00007000ff0477ac */ /* 0x000e220008000800 */
[----:B------:R-:W-:Y:S01]  /*5ad0*/  VIMNMX.U32 R2, PT, PT, R0, 0x18, PT ;  /* 0x0000001800027848 */ /* 0x000fe20003fe0000 */
[----:B------:R-:W-:Y:S04]  /*5ae0*/  BSSY.RECONVERGENT B0, `(.L_x_1515) ;  /* 0x000011a000007945 */ /* 0x000fe80003800200 */
[----:B------:R-:W-:Y:S01]  /*5af0*/  VIADD R2, R2, 0x1 ;  /* 0x0000000102027836 */ /* 0x000fe20000000000 */
[----:B0-----:R-:W-:-:S13]  /*5b00*/  ISETP.GE.AND P0, PT, R31, UR4, PT ;  /* 0x000000041f007c0c */ /* 0x001fda000bf06270 */
[----:B------:R-:W-:Y:S05]  /*5b10*/  @P0 BRA `(.L_x_1516) ;  /* 0x0000001000580947 */ /* 0x000fea0003800000 */
[----:B------:R-:W0:Y:S01]  /*5b20*/  LDCU.64 UR6, c[0x0][0x390] ;  /* 0x00007200ff0677ac */ /* 0x000e220008000a00 */
[----:B------:R-:W-:Y:S01]  /*5b30*/  HFMA2 R30, -RZ, RZ, 0, 0 ;  /* 0x00000000ff1e7431 */ /* 0x000fe200000001ff */
[----:B------:R-:W-:Y:S01]  /*5b40*/  ISETP.NE.AND P0, PT, R0, RZ, PT ;  /* 0x000000ff0000720c */ /* 0x000fe20003f05270 */
[----:B------:R-:W1:Y:S01]  /*5b50*/  LDCU UR5, c[0x0][0x38c] ;  /* 0x00007180ff0577ac */ /* 0x000e620008000800 */
[----:B------:R-:W2:Y:S02]  /*5b60*/  LDCU UR10, c[0x0][0x4b8] ;  /* 0x00009700ff0a77ac */ /* 0x000ea40008000800 */
        /* <DEDUP_REMOVED lines=268> */
.L_x_1517:
[----:B------:R-:W0:Y:S01]  /*6c30*/  LDCU.64 UR6, c[0x0][0x580] ;  /* 0x0000b000ff0677ac */ /* 0x000e220008000a00 */
[----:B------:R-:W-:Y:S02]  /*6c40*/  IADD3 R31, PT, PT, R31, 0x80, RZ ;  /* 0x000000801f1f7810 */ /* 0x000fe40007ffe0ff */
[----:B0-----:R-:W-:-:S04]  /*6c50*/  IADD3 R4, P0, PT, R3, UR6, RZ ;  /* 0x0000000603047c10 */ /* 0x001fc8000ff1e0ff */
[----:B------:R-:W-:-:S05]  /*6c60*/  IADD3.X R5, PT, PT, RZ, UR7, RZ, P0, !PT ;  /* 0x00000007ff057c10 */ /* 0x000fca00087fe4ff */
[----:B------:R0:W-:Y:S04]  /*6c70*/  STG.E.64 desc[UR8][R4.64], RZ ;  /* 0x000000ff04007986 */ /* 0x0001e8000c101b08 */
.L_x_1516:
[----:B------:R-:W-:Y:S05]  /*6c80*/  BSYNC.RECONVERGENT B0 ;  /* 0x0000000000007941 */ /* 0x000fea0003800200 */
.L_x_1515:
[----:B------:R-:W-:-:S13]  /*6c90*/  ISETP.GE.AND P0, PT, R31, UR4, PT ;  /* 0x000000041f007c0c */ /* 0x000fda000bf06270 */
[----:B------:R-:W-:Y:S05]  /*6ca0*/  @P0 EXIT ;  /* 0x000000000000094d */ /* 0x000fea0003800000 */
[----:B------:R-:W0:Y:S01]  /*6cb0*/  LDCU.64 UR4, c[0x0][0x390] ;  /* 0x00007200ff0477ac */ /* 0x000e220008000a00 */
[----:B------:R-:W-:Y:S02]  /*6cc0*/  MOV R30, RZ ;  /* 0x000000ff001e7202 */ /* 0x000fe40000000f00 */
        /* <DEDUP_REMOVED lines=271> */
.L_x_1518:
[----:B------:R-:W0:Y:S02]  /*7dc0*/  LDCU.64 UR4, c[0x0][0x580] ;  /* 0x0000b000ff0477ac */ /* 0x000e240008000a00 */
[----:B0-----:R-:W-:-:S04]  /*7dd0*/  IADD3 R2, P0, PT, R0, UR4, RZ ;  /* 0x0000000400027c10 */ /* 0x001fc8000ff1e0ff */
[----:B------:R-:W-:-:S05]  /*7de0*/  IADD3.X R3, PT, PT, RZ, UR5, RZ, P0, !PT ;  /* 0x00000005ff037c10 */ /* 0x000fca00087fe4ff */
[----:B------:R-:W-:Y:S01]  /*7df0*/  STG.E.64 desc[UR8][R2.64], RZ ;  /* 0x000000ff02007986 */ /* 0x000fe2000c101b08 */
[----:B------:R-:W-:Y:S05]  /*7e00*/  EXIT ;  /* 0x000000000000794d */ /* 0x000fea0003800000 */
.L_x_1519:
        /* <DEDUP_REMOVED lines=15> */
.L_x_3501:


//--------------------- .text._ZN2at6native27unrolled_elementwise_kernelIZZNS0_61_GLOBAL__N__ae8afa13_23_FlattenIndicesKernel_cu_7dd49032_311421_flatten_indices_implINS2_18CUDAKernelLauncherElLl8EEENS_6TensorERKS5_N3c108ArrayRefIlEEENKUlvE0_clEvEUllE_St5arrayIPcLm2EELi4E23TrivialOffsetCalculatorILi1EjESH_NS0_6memory15LoadWithoutCastENSI_16StoreWithoutCastEEEviT_T0_T2_T3_T4_T5_ --------------------------
	.section	.text._ZN2at6native27unrolled_elementwise_kernelIZZNS0_61_GLOBAL__N__ae8afa13_23_FlattenIndicesKernel_cu_7dd49032_311421_flatten_indices_implINS2_18CUDAKernelLauncherElLl8EEENS_6TensorERKS5_N3c108ArrayRefIlEEENKUlvE0_clEvEUllE_St5arrayIPcLm2EELi4E23TrivialOffsetCalculatorILi1EjESH_NS0_6memory15LoadWithoutCastENSI_16StoreWithoutCastEEEviT_T0_T2_T3_T4_T5_,"ax",@progbits
	.align	128
        .global         _ZN2at6native27unrolled_elementwise_kernelIZZNS0_61_GLOBAL__N__ae8afa13_23_FlattenIndicesKernel_cu_7dd49032_311421_flatten_indices_implINS2_18CUDAKernelLauncherElLl8EEENS_6TensorERKS5_N3c108ArrayRefIlEEENKUlvE0_clEvEUllE_St5arrayIPcLm2EELi4E23TrivialOffsetCalculatorILi1EjESH_NS0_6memory15LoadWithoutCastENSI_16StoreWithoutCastEEEviT_T0_T2_T3_T4_T5_
        .type           _ZN2at6native27unrolled_elementwise_kernelIZZNS0_61_GLOBAL__N__ae8afa13_23_FlattenIndicesKernel_cu_7dd49032_311421_flatten_indices_implINS2_18CUDAKernelLauncherElLl8EEENS_6TensorERKS5_N3c108ArrayRefIlEEENKUlvE0_clEvEUllE_St5arrayIPcLm2EELi4E23TrivialOffsetCalculatorILi1EjESH_NS0_6memory15LoadWithoutCastENSI_16StoreWithoutCastEEEviT_T0_T2_T3_T4_T5_,@function
        .size           _ZN2at6native27unrolled_elementwise_kernelIZZNS0_61_GLOBAL__N__ae8afa13_23_FlattenIndicesKernel_cu_7dd49032_311421_flatten_indices_implINS2_18CUDAKernelLauncherElLl8EEENS_6TensorERKS5_N3c108ArrayRefIlEEENKUlvE0_clEvEUllE_St5arrayIPcLm2EELi4E23TrivialOffsetCalculatorILi1EjESH_NS0_6memory15LoadWithoutCastENSI_16StoreWithoutCastEEEviT_T0_T2_T3_T4_T5_,(.L_x_3502 - _ZN2at6native27unrolled_elementwise_kernelIZZNS0_61_GLOBAL__N__ae8afa13_23_FlattenIndicesKernel_cu_7dd49032_311421_flatten_indices_implINS2_18CUDAKernelLauncherElLl8EEENS_6TensorERKS5_N3c108ArrayRefIlEEENKUlvE0_clEvEUllE_St5arrayIPcLm2EELi4E23TrivialOffsetCalculatorILi1EjESH_NS0_6memory15LoadWithoutCastENSI_16StoreWithoutCastEEEviT_T0_T2_T3_T4_T5_)
        .other          _ZN2at6native27unrolled_elementwise_kernelIZZNS0_61_GLOBAL__N__ae8afa13_23_FlattenIndicesKernel_cu_7dd49032_311421_flatten_indices_implINS2_18CUDAKernelLauncherElLl8EEENS_6TensorERKS5_N3c108ArrayRefIlEEENKUlvE0_clEvEUllE_St5arrayIPcLm2EELi4E23TrivialOffsetCalculatorILi1EjESH_NS0_6memory15LoadWithoutCastENSI_16StoreWithoutCastEEEviT_T0_T2_T3_T4_T5_,@"STO_CUDA_ENTRY STV_DEFAULT"
_ZN2at6native27unrolled_elementwise_kernelIZZNS0_61_GLOBAL__N__ae8afa13_23_FlattenIndicesKernel_cu_7dd49032_311421_flatten_indices_implINS2_18CUDAKernelLauncherElLl8EEENS_6TensorERKS5_N3c108ArrayRefIlEEENKUlvE0_clEvEUllE_St5arrayIPcLm2EELi4E23TrivialOffsetCalculatorILi1EjESH_NS0_6memory15LoadWithoutCastENSI_16StoreWithoutCastEEEviT_T0_T2_T3_T4_T5_:
.text._ZN2at6native27unrolled_elementwise_kernelIZZNS0_61_GLOBAL__N__ae8afa13_23_FlattenIndicesKernel_cu_7dd49032_311421_flatten_indices_implINS2_18CUDAKernelLauncherElLl8EEENS_6TensorERKS5_N3c108ArrayRefIlEEENKUlvE0_clEvEUllE_St5arrayIPcLm2EELi4E23TrivialOffsetCalculatorILi1EjESH_NS0_6memory15LoadWithoutCastENSI_16StoreWithoutCastEEEviT_T0_T2_T3_T4_T5_:
[----:B------:R-:W0:Y:S01]  /*0000*/  LDC R1, c[0x0][0x37c] ;  /* 0x0000df00ff017b82 */ /* 0x000e220000000800 */
[----:B------:R-:W1:Y:S07]  /*0010*/  S2R R0, SR_TID.X ;  /* 0x0000000000007919 */ /* 0x000e6e0000002100 */
[----:B------:R-:W2:Y:S01]  /*0020*/  S2UR UR12, SR_CTAID.X ;  /* 0x00000000000c79c3 */ /* 0x000ea20000002500 */
[----:B------:R-:W2:Y:S01]  /*0030*/  LDCU UR6, c[0x0][0x380] ;  /* 0x00007000ff0677ac */ /* 0x000ea20008000800 */
[----:B------:R-:W-:-:S02]  /*0040*/  CS2R R24, SRZ ;  /* 0x0000000000187805 */ /* 0x000fc4000001ff00 */
[----:B------:R-:W-:Y:S02]  /*0050*/  CS2R R14, SRZ ;  /* 0x00000000000e7805 */ /* 0x000fe4000001ff00 */
[----:B------:R-:W-:Y:S01]  /*0060*/  CS2R R12, SRZ ;  /* 0x00000000000c7805 */ /* 0x000fe2000001ff00 */
[----:B------:R-:W3:Y:S01]  /*0070*/  LDCU.64 UR10, c[0x0][0x358] ;  /* 0x00006b00ff0a77ac */ /* 0x000ee20008000a00 */
[----:B------:R-:W-:Y:S02]  /*0080*/  CS2R R10, SRZ ;  /* 0x00000000000a7805 */ /* 0x000fe4000001ff00 */
[----:B0-----:R-:W-:Y:S01]  /*0090*/  IADD3 R1, PT, PT, R1, -0x68, RZ ;  /* 0xffffff9801017810 */ /* 0x001fe20007ffe0ff */
[----:B------:R-:W0:Y:S01]  /*00a0*/  LDC.64 R16, c[0x0][0x3b8] ;  /* 0x0000ee00ff107b82 */ /* 0x000e220000000a00 */
[----:B------:R-:W4:Y:S07]  /*00b0*/  LDCU UR13, c[0x0][0x398] ;  /* 0x00007300ff0d77ac */ /* 0x000f2e0008000800 */
[----:B------:R-:W4:Y:S01]  /*00c0*/  LDC.64 R28, c[0x0][0x3e0] ;  /* 0x0000f800ff1c7b82 */ /* 0x000f220000000a00 */
[----:B--2---:R-:W-:-:S02]  /*00d0*/  UIMAD UR6, UR12, -0x200, UR6 ;  /* 0xfffffe000c0678a4 */ /* 0x004fc4000f8e0206 */
[----:B------:R-:W-:Y:S02]  /*00e0*/  MOV R9, UR12 ;  /* 0x0000000c00097c02 */ /* 0x000fe40008000f00 */
[----:B------:R-:W-:Y:S02]  /*00f0*/  MOV R23, UR12 ;  /* 0x0000000c00177c02 */ /* 0x000fe40008000f00 */
[----:B------:R-:W-:Y:S02]  /*0100*/  MOV R27, UR12 ;  /* 0x0000000c001b7c02 */ /* 0x000fe40008000f00 */
[----:B-1----:R-:W-:Y:S02]  /*0110*/  ISETP.GE.AND P0, PT, R0, UR6, PT ;  /* 0x0000000600007c0c */ /* 0x002fe4000bf06270 */
[----:B------:R-:W-:Y:S02]  /*0120*/  MOV R2, R0 ;  /* 0x0000000000027202 */ /* 0x000fe40000000f00 */
[----:B------:R-:W-:-:S09]  /*0130*/  MOV R3, UR12 ;  /* 0x0000000c00037c02 */ /* 0x000fd20008000f00 */
[----:B------:R-:W-:Y:S01]  /*0140*/  @!P0 VIADD R0, R2, 0x80 ;  /* 0x0000008002008836 */ /* 0x000fe20000000000 */
[----:B------:R-:W1:Y:S01]  /*0150*/  @!P0 LDC.64 R18, c[0x0][0x3f8] ;  /* 0x0000fe00ff128b82 */ /* 0x000e620000000a00 */
[----:B------:R-:W-:-:S03]  /*0160*/  @!P0 IMAD R3, R3, 0x200, R2 ;  /* 0x0000020003038824 */ /* 0x000fc600078e0202 */
[----:B------:R-:W-:-:S13]  /*0170*/  ISETP.GE.AND P1, PT, R0, UR6, PT ;  /* 0x0000000600007c0c */ /* 0x000fda000bf26270 */
[----:B------:R-:W-:Y:S01]  /*0180*/  @!P1 LEA R9, R9, R0, 0x9 ;  /* 0x0000000009099211 */ /* 0x000fe200078e48ff */
[----:B------:R-:W-:Y:S01]  /*0190*/  @!P1 VIADD R0, R0, 0x80 ;  /* 0x0000008000009836 */ /* 0x000fe20000000000 */
[----:B------:R-:W2:Y:S04]  /*01a0*/  @!P1 LDC.64 R20, c[0x0][0x3f8] ;  /* 0x0000fe00ff149b82 */ /* 0x000ea80000000a00 */
[----:B------:R-:W-:Y:S01]  /*01b0*/  ISETP.GE.AND P3, PT, R0, UR6, PT ;  /* 0x0000000600007c0c */ /* 0x000fe2000bf66270 */
[----:B-1----:R-:W-:-:S05]  /*01c0*/  @!P0 IMAD.WIDE.U32 R18, R3, 0x8, R18 ;  /* 0x0000000803128825 */ /* 0x002fca00078e0012 */
[----:B---3--:R1:W5:Y:S07]  /*01d0*/  @!P0 LDG.E.64 R24, desc[UR10][R18.64] ;  /* 0x0000000a12188981 */ /* 0x00836e000c1e1b00 */
[----:B------:R-:W-:Y:S01]  /*01e0*/  @!P3 LEA R23, R23, R0, 0x9 ;  /* 0x000000001717b211 */ /* 0x000fe200078e48ff */
[----:B------:R-:W-:Y:S01]  /*01f0*/  @!P3 VIADD R0, R0, 0x80 ;  /* 0x000000800000b836 */ /* 0x000fe20000000000 */
[----:B------:R-:W3:Y:S04]  /*0200*/  @!P3 LDC.64 R6, c[0x0][0x3f8] ;  /* 0x0000fe00ff06bb82 */ /* 0x000ee80000000a00 */
[----:B------:R-:W-:Y:S01]  /*0210*/  ISETP.GE.AND P2, PT, R0, UR6, PT ;  /* 0x0000000600007c0c */ /* 0x000fe2000bf46270 */
[----:B--2---:R-:W-:-:S03]  /*0220*/  @!P1 IMAD.WIDE.U32 R20, R9, 0x8, R20 ;  /* 0x0000000809149825 */ /* 0x004fc600078e0014 */
[----:B------:R-:W2:Y:S02]  /*0230*/  LDC.64 R8, c[0x0][0x3b0] ;  /* 0x0000ec00ff087b82 */ /* 0x000ea40000000a00 */
[----:B------:R0:W5:Y:S06]  /*0240*/  @!P1 LDG.E.64 R14, desc[UR10][R20.64] ;  /* 0x0000000a140e9981 */ /* 0x00016c000c1e1b00 */
[----:B-1----:R-:W1:Y:S01]  /*0250*/  LDC.64 R18, c[0x0][0x3c0] ;  /* 0x0000f000ff127b82 */ /* 0x002e620000000a00 */
[----:B------:R-:W-:-:S07]  /*0260*/  @!P2 LEA R27, R27, R0, 0x9 ;  /* 0x000000001b1ba211 */ /* 0x000fce00078e48ff */
[----:B------:R-:W4:Y:S01]  /*0270*/  @!P2 LDC.64 R4, c[0x0][0x3f8] ;  /* 0x0000fe00ff04ab82 */ /* 0x000f220000000a00 */
[----:B---3--:R-:W-:-:S05]  /*0280*/  @!P3 IMAD.WIDE.U32 R22, R23, 0x8, R6 ;  /* 0x000000081716b825 */ /* 0x008fca00078e0006 */
[----:B------:R3:W5:Y:S02]  /*0290*/  @!P3 LDG.E.64 R12, desc[UR10][R22.64] ;  /* 0x0000000a160cb981 */ /* 0x000764000c1e1b00 */
[----:B------:R-:W2:Y:S08]  /*02a0*/  LDC.64 R6, c[0x0][0x3a8] ;  /* 0x0000ea00ff067b82 */ /* 0x000eb00000000a00 */
[----:B0-----:R-:W0:Y:S01]  /*02b0*/  LDC.64 R20, c[0x0][0x3c8] ;  /* 0x0000f200ff147b82 */ /* 0x001e220000000a00 */
[----:B----4-:R-:W-:-:S07]  /*02c0*/  @!P2 IMAD.WIDE.U32 R26, R27, 0x8, R4 ;  /* 0x000000081b1aa825 */ /* 0x010fce00078e0004 */
[----:B---3--:R-:W3:Y:S01]  /*02d0*/  LDC.64 R22, c[0x0][0x3d0] ;  /* 0x0000f400ff167b82 */ /* 0x008ee20000000a00 */
[----:B------:R4:W5:Y:S07]  /*02e0*/  @!P2 LDG.E.64 R10, desc[UR10][R26.64] ;  /* 0x0000000a1a0aa981 */ /* 0x00096e000c1e1b00 */
[----:B------:R-:W1:Y:S08]  /*02f0*/  LDC.64 R4, c[0x0][0x3a0] ;  /* 0x0000e800ff047b82 */ /* 0x000e700000000a00 */
[----:B----4-:R-:W4:Y:S01]  /*0300*/  LDC.64 R26, c[0x0][0x3d8] ;  /* 0x0000f600ff1a7b82 */ /* 0x010f220000000a00 */
[----:B-1----:R1:W-:Y:S07]  /*0310*/  STL.64 [R1+0x18], R4 ;  /* 0x0000180401007387 */ /* 0x0023ee0000100a00 */
[----:B-1----:R-:W1:Y:S01]  /*0320*/  LDC.64 R4, c[0x0][0x3e8] ;  /* 0x0000fa00ff047b82 */ /* 0x002e620000000a00 */
[----:B--2---:R2:W-:Y:S04]  /*0330*/  STL.64 [R1+0x20], R6 ;  /* 0x0000200601007387 */ /* 0x0045e80000100a00 */
[----:B------:R2:W-:Y:S04]  /*0340*/  STL.64 [R1+0x28], R8 ;  /* 0x0000280801007387 */ /* 0x0005e80000100a00 */
[----:B------:R2:W-:Y:S04]  /*0350*/  STL.64 [R1+0x30], R16 ;  /* 0x0000301001007387 */ /* 0x0005e80000100a00 */
[----:B------:R2:W-:Y:S04]  /*0360*/  STL.64 [R1+0x38], R18 ;  /* 0x0000381201007387 */ /* 0x0005e80000100a00 */
[----:B0-----:R2:W-:Y:S04]  /*0370*/  STL.64 [R1+0x40], R20 ;  /* 0x0000401401007387 */ /* 0x0015e80000100a00 */
[----:B---3--:R2:W-:Y:S04]  /*0380*/  STL.64 [R1+0x48], R22 ;  /* 0x0000481601007387 */ /* 0x0085e80000100a00 */
[----:B----4-:R2:W-:Y:S04]  /*0390*/  STL.64 [R1+0x50], R26 ;  /* 0x0000501a01007387 */ /* 0x0105e80000100a00 */
[----:B------:R2:W-:Y:S04]  /*03a0*/  STL.64 [R1+0x58], R28 ;  /* 0x0000581c01007387 */ /* 0x0005e80000100a00 */
[----:B-1----:R2:W-:Y:S01]  /*03b0*/  STL.64 [R1+0x60], R4 ;  /* 0x0000600401007387 */ /* 0x0025e20000100a00 */
[----:B------:R-:W-:Y:S01]  /*03c0*/  ISETP.GE.AND P0, PT, R2, UR6, PT ;  /* 0x0000000602007c0c */ /* 0x000fe2000bf06270 */
[----:B------:R-:W-:-:S04]  /*03d0*/  ULOP3.LUT UR4, UR13, 0x3, URZ, 0xc0, !UPT ;  /* 0x000000030d047892 */ /* 0x000fc8000f8ec0ff */
[----:B------:R-:W-:Y:S01]  /*03e0*/  UIADD3 URZ, UP0, UPT, UR4, -0x1, URZ ;  /* 0xffffffff04ff7890 */ /* 0x000fe2000ff1e0ff */
[C---:B------:R-:W-:Y:S01]  /*03f0*/  R2UR UR14, R1.reuse ;  /* 0x00000000010e72ca */ /* 0x040fe200000e0000 */
[----:B------:R-:W-:Y:S02]  /*0400*/  BSSY.RECONVERGENT B0, `(.L_x_1520) ;  /* 0x00000d3000007945 */ /* 0x000fe40003800200 */
[----:B------:R-:W-:Y:S01]  /*0410*/  UIADD3.X UR15, UPT, UPT, URZ, -0x1, URZ, UP0, !UPT ;  /* 0xffffffffff0f7890 */ /* 0x000fe200087fe4ff */
[----:B------:R-:W-:-:S03]  /*0420*/  IADD3 R0, PT, PT, R1, 0x28, RZ ;  /* 0x0000002801007810 */ /* 0x000fc60007ffe0ff */
[----:B--2---:R-:W-:Y:S08]  /*0430*/  @P0 BRA `(.L_x_1521) ;  /* 0x0000000c003c0947 */ /* 0x004ff00003800000 */
[----:B------:R-:W0:Y:S01]  /*0440*/  LDCU UR7, c[0x0][0x39c] ;  /* 0x00007380ff0777ac */ /* 0x000e220008000800 */
[----:B------:R-:W1:Y:S01]  /*0450*/  LDCU.64 UR4, c[0x0][0x390] ;  /* 0x00007200ff0477ac */ /* 0x000e620008000a00 */
[----:B------:R-:W-:-:S04]  /*0460*/  UISETP.GE.U32.AND UP0, UPT, UR13, 0x1, UPT ;  /* 0x000000010d00788c */ /* 0x000fc8000bf06070 */
[----:B0-----:R-:W-:Y:S01]  /*0470*/  UISETP.GE.AND.EX UP0, UPT, UR7, URZ, UPT, UP0 ;  /* 0x000000ff0700728c */ /* 0x001fe2000bf06300 */
[----:B-1---5:R-:W-:Y:S02]  /*0480*/  IMAD R3, R25, UR4, RZ ;  /* 0x0000000419037c24 */ /* 0x022fe4000f8e02ff */
[----:B------:R-:W-:-:S04]  /*0490*/  IMAD.WIDE.U32 R8, R24, UR4, RZ ;  /* 0x0000000418087c25 */ /* 0x000fc8000f8e00ff */
[----:B------:R-:W-:Y:S01]  /*04a0*/  IMAD R3, R24, UR5, R3 ;  /* 0x0000000518037c24 */ /* 0x000fe2000f8e0203 */
[----:B------:R-:W-:Y:S01]  /*04b0*/  CS2R R24, SRZ ;  /* 0x0000000000187805 */ /* 0x000fe2000001ff00 */
[----:B------:R-:W-:Y:S06]  /*04c0*/  BRA.U !UP0, `(.L_x_1521) ;  /* 0x0000000d08187547 */ /* 0x000fec000b800000 */
[----:B------:R-:W-:Y:S01]  /*04d0*/  UISETP.GE.U32.AND UP1, UPT, UR13, 0x8, UPT ;  /* 0x000000080d00788c */ /* 0x000fe2000bf26070 */
[----:B------:R-:W-:Y:S01]  /*04e0*/  IMAD.IADD R7, R9, 0x1, R3 ;  /* 0x0000000109077824 */ /* 0x000fe200078e0203 */
[----:B------:R-:W-:Y:S01]  /*04f0*/  ULOP3.LUT UR9, UR13, 0x7, URZ, 0xc0, !UPT ;  /* 0x000000070d097892 */ /* 0x000fe2000f8ec0ff */
[----:B------:R-:W-:Y:S01]  /*0500*/  CS2R R24, SRZ ;  /* 0x0000000000187805 */ /* 0x000fe2000001ff00 */
[----:B------:R-:W-:Y:S02]  /*0510*/  UISETP.GE.U32.AND.EX UP1, UPT, UR7, URZ, UPT, UP1 ;  /* 0x000000ff0700728c */ /* 0x000fe4000bf26110 */
[----:B------:R-:W-:Y:S01]  /*0520*/  UISETP.NE.U32.AND UP0, UPT, UR9, URZ, UPT ;  /* 0x000000ff0900728c */ /* 0x000fe2000bf05070 */
[----:B------:R-:W-:Y:S01]  /*0530*/  UMOV UR4, URZ ;  /* 0x000000ff00047c82 */ /* 0x000fe20008000000 */
[----:B------:R-:W-:Y:S02]  /*0540*/  UMOV UR5, URZ ;  /* 0x000000ff00057c82 */ /* 0x000fe40008000000 */
[----:B------:R-:W-:-:S03]  /*0550*/  UISETP.NE.AND.EX UP0, UPT, URZ, URZ, UPT, UP0 ;  /* 0x000000ffff00728c */ /* 0x000fc6000bf05300 */
[----:B------:R-:W-:Y:S08]  /*0560*/  BRA.U !UP1, `(.L_x_1522) ;  /* 0x00000005094c7547 */ /* 0x000ff0000b800000 */
[----:B------:R-:W0:Y:S01]  /*0570*/  LDCU.64 UR4, c[0x0][0x388] ;  /* 0x00007100ff0477ac */ /* 0x000e220008000a00 */
[----:B------:R-:W1:Y:S01]  /*0580*/  LDC.64 R16, c[0x0][0x3e0] ;  /* 0x0000f800ff107b82 */ /* 0x000e620000000a00 */
[----:B------:R-:W-:Y:S02]  /*0590*/  CS2R R24, SRZ ;  /* 0x0000000000187805 */ /* 0x000fe4000001ff00 */
[----:B------:R-:W-:Y:S02]  /*05a0*/  MOV R3, R0 ;  /* 0x0000000000037202 */ /* 0x000fe40000000f00 */
        /* <DEDUP_REMOVED lines=9> */
.L_x_1523:
[----:B------:R-:W2:Y:S04]  /*0640*/  LDL.64 R20, [R3+-0x10] ;  /* 0xfffff00003147983 */ /* 0x000ea80000100a00 */
[----:B------:R-:W2:Y:S04]  /*0650*/  LDG.E.64 R18, desc[UR10][R4.64] ;  /* 0x0000000a04127981 */ /* 0x000ea8000c1e1b00 */
[----:B------:R-:W3:Y:S01]  /*0660*/  LDL.64 R22, [R3+-0x8] ;  /* 0xfffff80003167983 */ /* 0x000ee20000100a00 */
[----:B--2---:R-:W-:Y:S02]  /*0670*/  IMAD R19, R19, R20, RZ ;  /* 0x0000001413137224 */ /* 0x004fe400078e02ff */
[----:B------:R-:W-:Y:S01]  /*0680*/  IMAD.WIDE.U32 R24, R20, R18, R24 ;  /* 0x0000001214187225 */ /* 0x000fe200078e0018 */
[----:B------:R-:W-:-:S03]  /*0690*/  IADD3 R20, P0, PT, R4, R17, RZ ;  /* 0x0000001104147210 */ /* 0x000fc60007f1e0ff */
[----:B------:R-:W-:Y:S02]  /*06a0*/  IMAD R27, R21, R18, R19 ;  /* 0x00000012151b7224 */ /* 0x000fe400078e0213 */
[----:B------:R-:W-:-:S05]  /*06b0*/  IMAD.X R21, R5, 0x1, R26, P0 ;  /* 0x0000000105157824 */ /* 0x000fca00000e061a */
[----:B------:R-:W3:Y:S01]  /*06c0*/  LDG.E.64 R18, desc[UR10][R20.64] ;  /* 0x0000000a14127981 */ /* 0x000ee2000c1e1b00 */
[----:B------:R-:W-:Y:S01]  /*06d0*/  IADD3 R25, PT, PT, R25, R27, RZ ;  /* 0x0000001b19197210 */ /* 0x000fe20007ffe0ff */
[----:B---3--:R-:W-:Y:S02]  /*06e0*/  IMAD R27, R19, R22, RZ ;  /* 0x00000016131b7224 */ /* 0x008fe400078e02ff */
[----:B------:R-:W-:-:S04]  /*06f0*/  IMAD.WIDE.U32 R24, R22, R18, R24 ;  /* 0x0000001216187225 */ /* 0x000fc800078e0018 */
[----:B------:R-:W-:Y:S01]  /*0700*/  IMAD R27, R23, R18, R27 ;  /* 0x00000012171b7224 */ /* 0x000fe200078e021b */
[----:B------:R-:W-:Y:S01]  /*0710*/  IADD3 R18, P0, PT, R20, R17, RZ ;  /* 0x0000001114127210 */ /* 0x000fe20007f1e0ff */
[----:B------:R-:W2:Y:S03]  /*0720*/  LDL.64 R22, [R3] ;  /* 0x0000000003167983 */ /* 0x000ea60000100a00 */
[----:B------:R-:W-:-:S05]  /*0730*/  IADD3.X R19, PT, PT, R21, R26, RZ, P0, !PT ;  /* 0x0000001a15137210 */ /* 0x000fca00007fe4ff */
[----:B------:R-:W2:Y:S01]  /*0740*/  LDG.E.64 R20, desc[UR10][R18.64] ;  /* 0x0000000a12147981 */ /* 0x000ea2000c1e1b00 */
[----:B------:R-:W-:Y:S02]  /*0750*/  IMAD.IADD R25, R25, 0x1, R27 ;  /* 0x0000000119197824 */ /* 0x000fe400078e021b */
[----:B--2---:R-:W-:Y:S02]  /*0760*/  IMAD R27, R21, R22, RZ ;  /* 0x00000016151b7224 */ /* 0x004fe400078e02ff */
[----:B------:R-:W-:-:S04]  /*0770*/  IMAD.WIDE.U32 R24, R22, R20, R24 ;  /* 0x0000001416187225 */ /* 0x000fc800078e0018 */
[----:B------:R-:W-:Y:S01]  /*0780*/  IMAD R27, R23, R20, R27 ;  /* 0x00000014171b7224 */ /* 0x000fe200078e021b */
[----:B------:R-:W-:Y:S01]  /*0790*/  IADD3 R20, P0, PT, R18, R17, RZ ;  /* 0x0000001112147210 */ /* 0x000fe20007f1e0ff */
[----:B------:R-:W2:Y:S03]  /*07a0*/  LDL.64 R22, [R3+0x8] ;  /* 0x0000080003167983 */ /* 0x000ea60000100a00 */
[----:B------:R-:W-:-:S05]  /*07b0*/  IADD3.X R21, PT, PT, R19, R26, RZ, P0, !PT ;  /* 0x0000001a13157210 */ /* 0x000fca00007fe4ff */
[----:B------:R-:W2:Y:S01]  /*07c0*/  LDG.E.64 R18, desc[UR10][R20.64] ;  /* 0x0000000a14127981 */ /* 0x000ea2000c1e1b00 */
[----:B------:R-:W-:Y:S01]  /*07d0*/  IADD3 R25, PT, PT, R25, R27, RZ ;  /* 0x0000001b19197210 */ /* 0x000fe20007ffe0ff */
[----:B--2---:R-:W-:Y:S02]  /*07e0*/  IMAD R27, R19, R22, RZ ;  /* 0x00000016131b7224 */ /* 0x004fe400078e02ff */
[----:B------:R-:W-:-:S04]  /*07f0*/  IMAD.WIDE.U32 R24, R22, R18, R24 ;  /* 0x0000001216187225 */ /* 0x000fc800078e0018 */
[----:B------:R-:W-:Y:S01]  /*0800*/  IMAD R27, R23, R18, R27 ;  /* 0x00000012171b7224 */ /* 0x000fe200078e021b */
[----:B------:R-:W-:Y:S01]  /*0810*/  IADD3 R18, P0, PT, R20, R17, RZ ;  /* 0x0000001114127210 */ /* 0x000fe20007f1e0ff */
[----:B------:R-:W2:Y:S04]  /*0820*/  LDL.64 R22, [R3+0x10] ;  /* 0x0000100003167983 */ /* 0x000ea80000100a00 */
[----:B------:R-:W-:-:S05]  /*0830*/  IMAD.X R19, R21, 0x1, R26, P0 ;  /* 0x0000000115137824 */ /* 0x000fca00000e061a */
[----:B------:R-:W2:Y:S01]  /*0840*/  LDG.E.64 R20, desc[UR10][R18.64] ;  /* 0x0000000a12147981 */ /* 0x000ea2000c1e1b00 */
[----:B------:R-:W-:Y:S01]  /*0850*/  IADD3 R25, PT, PT, R25, R27, RZ ;  /* 0x0000001b19197210 */ /* 0x000fe20007ffe0ff */
[----:B--2---:R-:W-:Y:S02]  /*0860*/  IMAD R27, R21, R22, RZ ;  /* 0x00000016151b7224 */ /* 0x004fe400078e02ff */
[----:B------:R-:W-:-:S04]  /*0870*/  IMAD.WIDE.U32 R24, R22, R20, R24 ;  /* 0x0000001416187225 */ /* 0x000fc800078e0018 */
[----:B------:R-:W-:Y:S01]  /*0880*/  IMAD R27, R23, R20, R27 ;  /* 0x00000014171b7224 */ /* 0x000fe200078e021b */
[----:B------:R-:W-:Y:S01]  /*0890*/  IADD3 R20, P0, PT, R18, R17, RZ ;  /* 0x0000001112147210 */ /* 0x000fe20007f1e0ff */
[----:B------:R-:W2:Y:S03]  /*08a0*/  LDL.64 R22, [R3+0x18] ;  /* 0x0000180003167983 */ /* 0x000ea60000100a00 */
        /* <DEDUP_REMOVED lines=15> */
[----:B------:R0:W2:Y:S04]  /*09a0*/  LDL.64 R22, [R3+0x28] ;  /* 0x0000280003167983 */ /* 0x0000a80000100a00 */
[----:B------:R-:W-:-:S06]  /*09b0*/  IMAD.X R21, R19, 0x1, R26, P0 ;  /* 0x0000000113157824 */ /* 0x000fcc00000e061a */
[----:B------:R-:W2:Y:S01]  /*09c0*/  LDG.E.64 R20, desc[UR10][R20.64] ;  /* 0x0000000a14147981 */ /* 0x000ea2000c1e1b00 */
[----:B------:R-:W-:-:S04]  /*09d0*/  UIADD3 UR7, UP1, UPT, UR7, -0x8, URZ ;  /* 0xfffffff807077890 */ /* 0x000fc8000ff3e0ff */
[----:B------:R-:W-:Y:S02]  /*09e0*/  UIADD3.X UR8, UPT, UPT, UR8, -0x1, URZ, UP1, !UPT ;  /* 0xffffffff08087890 */ /* 0x000fe40008ffe4ff */
[----:B------:R-:W-:Y:S01]  /*09f0*/  UISETP.NE.U32.AND UP1, UPT, UR7, URZ, UPT ;  /* 0x000000ff0700728c */ /* 0x000fe2000bf25070 */
[----:B------:R-:W-:-:S03]  /*0a00*/  IADD3 R25, PT, PT, R25, R27, RZ ;  /* 0x0000001b19197210 */ /* 0x000fc60007ffe0ff */
[----:B------:R-:W-:Y:S01]  /*0a10*/  UISETP.NE.AND.EX UP1, UPT, UR8, URZ, UPT, UP1 ;  /* 0x000000ff0800728c */ /* 0x000fe2000bf25310 */
[----:B------:R-:W-:Y:S01]  /*0a20*/  LEA R4, P0, R16, R4, 0x6 ;  /* 0x0000000410047211 */ /* 0x000fe200078030ff */
[----:B0-----:R-:W-:-:S03]  /*0a30*/  VIADD R3, R3, 0x40 ;  /* 0x0000004003037836 */ /* 0x001fc60000000000 */
[----:B------:R-:W-:Y:S01]  /*0a40*/  IADD3.X R5, PT, PT, R5, R28, RZ, P0, !PT ;  /* 0x0000001c05057210 */ /* 0x000fe200007fe4ff */
[----:B--2---:R-:W-:Y:S02]  /*0a50*/  IMAD R19, R21, R22, RZ ;  /* 0x0000001615137224 */ /* 0x004fe400078e02ff */
[----:B------:R-:W-:-:S04]  /*0a60*/  IMAD.WIDE.U32 R24, R22, R20, R24 ;  /* 0x0000001416187225 */ /* 0x000fc800078e0018 */
[----:B------:R-:W-:-:S05]  /*0a70*/  IMAD R19, R23, R20, R19 ;  /* 0x0000001417137224 */ /* 0x000fca00078e0213 */
[----:B------:R-:W-:Y:S01]  /*0a80*/  IADD3 R25, PT, PT, R25, R19, RZ ;  /* 0x0000001319197210 */ /* 0x000fe20007ffe0ff */
[----:B------:R-:W-:Y:S06]  /*0a90*/  BRA.U UP1, `(.L_x_1523) ;  /* 0xfffffff901e87547 */ /* 0x000fec000b83ffff */
.L_x_1522:
        /* <DEDUP_REMOVED lines=9> */
[----:B------:R-:W-:Y:S01]  /*0b30*/  MOV R6, R8 ;  /* 0x0000000800067202 */ /* 0x000fe20000000f00 */
[C---:B0-----:R-:W-:Y:S02]  /*0b40*/  IMAD R18, R4.reuse, UR5, RZ ;  /* 0x0000000504127c24 */ /* 0x041fe4000f8e02ff */
[----:B------:R-:W-:Y:S02]  /*0b50*/  IMAD.U32 R26, RZ, RZ, UR4 ;  /* 0x00000004ff1a7e24 */ /* 0x000fe4000f8e00ff */
[----:B------:R-:W-:-:S03]  /*0b60*/  IMAD.WIDE.U32 R16, R4, UR4, R6 ;  /* 0x0000000404107c25 */ /* 0x000fc6000f8e0006 */
[----:B------:R-:W-:Y:S01]  /*0b70*/  LEA R26, R26, R1, 0x3 ;  /* 0x000000011a1a7211 */ /* 0x000fe200078e18ff */
[----:B------:R-:W-:-:S04]  /*0b80*/  IMAD R3, R5, UR4, R18 ;  /* 0x0000000405037c24 */ /* 0x000fc8000f8e0212 */
[----:B------:R-:W2:Y:S01]  /*0b90*/  LDL.64 R18, [R26+0x18] ;  /* 0x000018001a127983 */ /* 0x000ea20000100a00 */
[----:B------:R-:W-:Y:S02]  /*0ba0*/  IADD3 R3, PT, PT, R17, R3, RZ ;  /* 0x0000000311037210 */ /* 0x000fe40007ffe0ff */
[----:B-1----:R-:W-:-:S04]  /*0bb0*/  LEA R28, P0, R16, UR8, 0x3 ;  /* 0x00000008101c7c11 */ /* 0x002fc8000f8018ff */
[----:B------:R-:W-:-:S05]  /*0bc0*/  LEA.HI.X R29, R16, UR9, R3, 0x3, P0 ;  /* 0x00000009101d7c11 */ /* 0x000fca00080f1c03 */
[----:B------:R-:W2:Y:S01]  /*0bd0*/  LDG.E.64 R20, desc[UR10][R28.64] ;  /* 0x0000000a1c147981 */ /* 0x000ea2000c1e1b00 */
[----:B------:R-:W-:-:S04]  /*0be0*/  IMAD.WIDE.U32 R16, R4, 0x8, RZ ;  /* 0x0000000804107825 */ /* 0x000fc800078e00ff */
[----:B------:R-:W-:Y:S01]  /*0bf0*/  IMAD.SHL.U32 R3, R5, 0x8, RZ ;  /* 0x0000000805037824 */ /* 0x000fe200078e00ff */
[----:B------:R-:W-:-:S04]  /*0c00*/  IADD3 R22, P0, PT, R28, R16, RZ ;  /* 0x000000101c167210 */ /* 0x000fc80007f1e0ff */
[----:B------:R-:W-:-:S04]  /*0c10*/  IADD3 R3, PT, PT, R17, R3, RZ ;  /* 0x0000000311037210 */ /* 0x000fc80007ffe0ff */
[----:B------:R-:W-:Y:S02]  /*0c20*/  IADD3.X R23, PT, PT, R3, R29, RZ, P0, !PT ;  /* 0x0000001d03177210 */ /* 0x000fe400007fe4ff */
[----:B------:R-:W3:Y:S01]  /*0c30*/  LDL.64 R28, [R26+0x28] ;  /* 0x000028001a1c7983 */ /* 0x000ee20000100a00 */
[----:B--2---:R-:W-:Y:S02]  /*0c40*/  IMAD R17, R21, R18, RZ ;  /* 0x0000001215117224 */ /* 0x004fe400078e02ff */
[----:B------:R-:W-:-:S04]  /*0c50*/  IMAD.WIDE.U32 R24, R18, R20, R24 ;  /* 0x0000001412187225 */ /* 0x000fc800078e0018 */
[----:B------:R-:W-:Y:S02]  /*0c60*/  IMAD R17, R19, R20, R17 ;  /* 0x0000001413117224 */ /* 0x000fe400078e0211 */
[----:B------:R-:W2:Y:S04]  /*0c70*/  LDG.E.64 R18, desc[UR10][R22.64] ;  /* 0x0000000a16127981 */ /* 0x000ea8000c1e1b00 */
[----:B------:R-:W2:Y:S01]  /*0c80*/  LDL.64 R20, [R26+0x20] ;  /* 0x000020001a147983 */ /* 0x000ea20000100a00 */
[----:B------:R-:W-:-:S03]  /*0c90*/  IMAD.IADD R25, R25, 0x1, R17 ;  /* 0x0000000119197824 */ /* 0x000fc600078e0211 */
[----:B------:R-:W4:Y:S01]  /*0ca0*/  LDL.64 R26, [R26+0x30] ;  /* 0x000030001a1a7983 */ /* 0x000f220000100a00 */
[----:B--2---:R-:W-:-:S04]  /*0cb0*/  IMAD R17, R19, R20, RZ ;  /* 0x0000001413117224 */ /* 0x004fc800078e02ff */
[-C--:B------:R-:W-:Y:S02]  /*0cc0*/  IMAD R17, R21, R18.reuse, R17 ;  /* 0x0000001215117224 */ /* 0x080fe400078e0211 */
[----:B------:R-:W-:Y:S01]  /*0cd0*/  IMAD.WIDE.U32 R18, R20, R18, R24 ;  /* 0x0000001214127225 */ /* 0x000fe200078e0018 */
[----:B------:R-:W-:-:S04]  /*0ce0*/  IADD3 R20, P0, PT, R22, R16, RZ ;  /* 0x0000001016147210 */ /* 0x000fc80007f1e0ff */
[----:B------:R-:W-:Y:S02]  /*0cf0*/  IADD3.X R21, PT, PT, R23, R3, RZ, P0, !PT ;  /* 0x0000000317157210 */ /* 0x000fe400007fe4ff */
[----:B------:R-:W-:-:S03]  /*0d00*/  IADD3 R24, P0, PT, R20, R16, RZ ;  /* 0x0000001014187210 */ /* 0x000fc60007f1e0ff */
[----:B------:R-:W3:Y:S01]  /*0d10*/  LDG.E.64 R22, desc[UR10][R20.64] ;  /* 0x0000000a14167981 */ /* 0x000ee2000c1e1b00 */
[----:B------:R-:W-:-:S06]  /*0d20*/  IADD3.X R25, PT, PT, R21, R3, RZ, P0, !PT ;  /* 0x0000000315197210 */ /* 0x000fcc00007fe4ff */
[----:B------:R-:W4:Y:S01]  /*0d30*/  LDG.E.64 R24, desc[UR10][R24.64] ;  /* 0x0000000a18187981 */ /* 0x000f22000c1e1b00 */
[----:B------:R-:W-:Y:S01]  /*0d40*/  IMAD.IADD R19, R19, 0x1, R17 ;  /* 0x0000000113137824 */ /* 0x000fe200078e0211 */
        /* <DEDUP_REMOVED lines=8> */
[----:B------:R-:W-:-:S05]  /*0dd0*/  IMAD.WIDE.U32 R24, R26, R24, R18 ;  /* 0x000000181a187225 */ /* 0x000fca00078e0012 */
[----:B------:R-:W-:-:S07]  /*0de0*/  IADD3 R25, PT, PT, R25, R17, RZ ;  /* 0x0000001119197210 */ /* 0x000fce0007ffe0ff */
.L_x_1524:
[----:B------:R-:W-:Y:S05]  /*0df0*/  BRA.U !UP0, `(.L_x_1521) ;  /* 0x0000000108cc7547 */ /* 0x000fea000b800000 */
[----:B------:R-:W-:Y:S02]  /*0e00*/  UIADD3 UR7, UPT, UPT, UR7, -0x1, URZ ;  /* 0xffffffff07077890 */ /* 0x000fe4000fffe0ff */
[----:B------:R-:W-:Y:S02]  /*0e10*/  ULOP3.LUT UR8, UR13, 0x1, URZ, 0xc0, !UPT ;  /* 0x000000010d087892 */ /* 0x000fe4000f8ec0ff */
[----:B------:R-:W-:Y:S02]  /*0e20*/  UISETP.NE.U32.AND UP1, UPT, UR7, URZ, UPT ;  /* 0x000000ff0700728c */ /* 0x000fe4000bf25070 */
[----:B------:R-:W-:Y:S02]  /*0e30*/  UISETP.NE.U32.AND UP0, UPT, UR8, 0x1, UPT ;  /* 0x000000010800788c */ /* 0x000fe4000bf05070 */
[----:B------:R-:W-:Y:S02]  /*0e40*/  UISETP.NE.AND.EX UP1, UPT, UR15, URZ, UPT, UP1 ;  /* 0x000000ff0f00728c */ /* 0x000fe4000bf25310 */
[----:B------:R-:W-:-:S07]  /*0e50*/  UISETP.NE.U32.AND.EX UP0, UPT, URZ, URZ, UPT, UP0 ;  /* 0x000000ffff00728c */ /* 0x000fce000bf05100 */
[----:B------:R-:W-:Y:S05]  /*0e60*/  BRA.U !UP1, `(.L_x_1525) ;  /* 0x00000001096c7547 */ /* 0x000fea000b800000 */
[----:B------:R-:W1:Y:S01]  /*0e70*/  LDCU.64 UR8, c[0x0][0x388] ;  /* 0x00007100ff0877ac */ /* 0x000e620008000a00 */
[----:B------:R-:W-:Y:S01]  /*0e80*/  MOV R21, R7 ;  /* 0x0000000700157202 */ /* 0x000fe20000000f00 */
[C---:B0-----:R-:W-:Y:S02]  /*0e90*/  IMAD R16, R4.reuse, UR5, RZ ;  /* 0x0000000504107c24 */ /* 0x041fe4000f8e02ff */
[----:B------:R-:W-:Y:S02]  /*0ea0*/  IMAD.MOV.U32 R20, RZ, RZ, R8 ;  /* 0x000000ffff147224 */ /* 0x000fe400078e0008 */
[----:B------:R-:W-:Y:S01]  /*0eb0*/  IMAD R3, R5, UR4, R16 ;  /* 0x0000000405037c24 */ /* 0x000fe2000f8e0210 */
[----:B------:R-:W-:Y:S01]  /*0ec0*/  MOV R16, UR4 ;  /* 0x0000000400107c02 */ /* 0x000fe20008000f00 */
[----:B------:R-:W-:-:S03]  /*0ed0*/  IMAD.WIDE.U32 R20, R4, UR4, R20 ;  /* 0x0000000404147c25 */ /* 0x000fc6000f8e0014 */
[----:B------:R-:W-:Y:S01]  /*0ee0*/  LEA R28, R16, R1, 0x3 ;  /* 0x00000001101c7211 */ /* 0x000fe200078e18ff */
[----:B------:R-:W-:-:S04]  /*0ef0*/  IMAD.IADD R3, R21, 0x1, R3 ;  /* 0x0000000115037824 */ /* 0x000fc800078e0203 */
[----:B------:R-:W2:Y:S01]  /*0f00*/  LDL.64 R16, [R28+0x18] ;  /* 0x000018001c107983 */ /* 0x000ea20000100a00 */
[----:B-1----:R-:W-:-:S03]  /*0f10*/  LEA R18, P0, R20, UR8, 0x3 ;  /* 0x0000000814127c11 */ /* 0x002fc6000f8018ff */
[----:B------:R-:W3:Y:S01]  /*0f20*/  LDL.64 R26, [R28+0x20] ;  /* 0x000020001c1a7983 */ /* 0x000ee20000100a00 */
[----:B------:R-:W-:Y:S02]  /*0f30*/  LEA.HI.X R19, R20, UR9, R3, 0x3, P0 ;  /* 0x0000000914137c11 */ /* 0x000fe400080f1c03 */
[----:B------:R-:W-:-:S03]  /*0f40*/  LEA R22, P0, R4, R18, 0x3 ;  /* 0x0000001204167211 */ /* 0x000fc600078018ff */
[----:B------:R-:W2:Y:S01]  /*0f50*/  LDG.E.64 R20, desc[UR10][R18.64] ;  /* 0x0000000a12147981 */ /* 0x000ea2000c1e1b00 */
[----:B------:R-:W-:-:S06]  /*0f60*/  LEA.HI.X R23, R4, R19, R5, 0x3, P0 ;  /* 0x0000001304177211 */ /* 0x000fcc00000f1c05 */
[----:B------:R-:W3:Y:S01]  /*0f70*/  LDG.E.64 R22, desc[UR10][R22.64] ;  /* 0x0000000a16167981 */ /* 0x000ee2000c1e1b00 */
        /* <DEDUP_REMOVED lines=10> */
.L_x_1525:
[----:B------:R-:W-:Y:S05]  /*1020*/  BRA.U UP0, `(.L_x_1521) ;  /* 0x0000000100407547 */ /* 0x000fea000b800000 */
[----:B------:R-:W1:Y:S01]  /*1030*/  LDCU.64 UR8, c[0x0][0x388] ;  /* 0x00007100ff0877ac */ /* 0x000e620008000a00 */
[----:B------:R-:W-:Y:S01]  /*1040*/  MOV R6, R8 ;  /* 0x0000000800067202 */ /* 0x000fe20000000f00 */
[----:B0-----:R-:W-:-:S04]  /*1050*/  IMAD R16, R4, UR5, RZ ;  /* 0x0000000504107c24 */ /* 0x001fc8000f8e02ff */
[----:B------:R-:W-:Y:S01]  /*1060*/  IMAD.WIDE.U32 R6, R4, UR4, R6 ;  /* 0x0000000404067c25 */ /* 0x000fe2000f8e0006 */
[----:B------:R-:W-:-:S03]  /*1070*/  MOV R4, UR4 ;  /* 0x0000000400047c02 */ /* 0x000fc60008000f00 */
[----:B------:R-:W-:Y:S01]  /*1080*/  IMAD R3, R5, UR4, R16 ;  /* 0x0000000405037c24 */ /* 0x000fe2000f8e0210 */
[----:B------:R-:W-:-:S03]  /*1090*/  LEA R4, R4, R1, 0x3 ;  /* 0x0000000104047211 */ /* 0x000fc600078e18ff */
[----:B------:R-:W-:-:S03]  /*10a0*/  IMAD.IADD R3, R7, 0x1, R3 ;  /* 0x0000000107037824 */ /* 0x000fc600078e0203 */
[----:B------:R-:W2:Y:S01]  /*10b0*/  LDL.64 R4, [R4+0x18] ;  /* 0x0000180004047983 */ /* 0x000ea20000100a00 */
[----:B-1----:R-:W-:-:S04]  /*10c0*/  LEA R8, P0, R6, UR8, 0x3 ;  /* 0x0000000806087c11 */ /* 0x002fc8000f8018ff */
[----:B------:R-:W-:-:S05]  /*10d0*/  LEA.HI.X R9, R6, UR9, R3, 0x3, P0 ;  /* 0x0000000906097c11 */ /* 0x000fca00080f1c03 */
[----:B------:R-:W2:Y:S02]  /*10e0*/  LDG.E.64 R6, desc[UR10][R8.64] ;  /* 0x0000000a08067981 */ /* 0x000ea4000c1e1b00 */
[----:B--2---:R-:W-:Y:S02]  /*10f0*/  IMAD R3, R7, R4, RZ ;  /* 0x0000000407037224 */ /* 0x004fe400078e02ff */
[----:B------:R-:W-:-:S04]  /*1100*/  IMAD.WIDE.U32 R24, R4, R6, R24 ;  /* 0x0000000604187225 */ /* 0x000fc800078e0018 */
[----:B------:R-:W-:-:S05]  /*1110*/  IMAD R3, R5, R6, R3 ;  /* 0x0000000605037224 */ /* 0x000fca00078e0203 */
[----:B------:R-:W-:-:S07]  /*1120*/  IADD3 R25, PT, PT, R25, R3, RZ ;  /* 0x0000000319197210 */ /* 0x000fce0007ffe0ff */
.L_x_1521:
[----:B------:R-:W-:Y:S05]  /*1130*/  BSYNC.RECONVERGENT B0 ;  /* 0x0000000000007941 */ /* 0x000fea0003800200 */
.L_x_1520:
[----:B------:R-:W-:Y:S01]  /*1140*/  VIADD R3, R2, 0x80 ;  /* 0x0000008002037836 */ /* 0x000fe20000000000 */
[----:B------:R-:W-:Y:S01]  /*1150*/  BSSY.RECONVERGENT B0, `(.L_x_1526) ;  /* 0x00000d9000007945 */ /* 0x000fe20003800200 */
[----:B0----5:R-:W-:Y:S02]  /*1160*/  MOV R4, R24 ;  /* 0x0000001800047202 */ /* 0x021fe40000000f00 */
[----:B------:R-:W-:Y:S02]  /*1170*/  MOV R5, R25 ;  /* 0x0000001900057202 */ /* 0x000fe40000000f00 */
[----:B------:R-:W-:-:S13]  /*1180*/  ISETP.GE.AND P0, PT, R3, UR6, PT ;  /* 0x0000000603007c0c */ /* 0x000fda000bf06270 */
[----:B------:R-:W-:Y:S05]  /*1190*/  @P0 BRA `(.L_x_1527) ;  /* 0x0000000c00500947 */ /* 0x000fea0003800000 */
[----:B------:R-:W0:Y:S01]  /*11a0*/  LDCU UR7, c[0x0][0x39c] ;  /* 0x00007380ff0777ac */ /* 0x000e220008000800 */
[----:B------:R-:W-:Y:S01]  /*11b0*/  CS2R R24, SRZ ;  /* 0x0000000000187805 */ /* 0x000fe2000001ff00 */
[----:B------:R-:W1:Y:S01]  /*11c0*/  LDCU.64 UR4, c[0x0][0x390] ;  /* 0x00007200ff0477ac */ /* 0x000e620008000a00 */
[----:B------:R-:W-:-:S04]  /*11d0*/  UISETP.GE.U32.AND UP0, UPT, UR13, 0x1, UPT ;  /* 0x000000010d00788c */ /* 0x000fc8000bf06070 */
[----:B0-----:R-:W-:Y:S01]  /*11e0*/  UISETP.GE.AND.EX UP0, UPT, UR7, URZ, UPT, UP0 ;  /* 0x000000ff0700728c */ /* 0x001fe2000bf06300 */
[----:B-1----:R-:W-:Y:S02]  /*11f0*/  IMAD R9, R15, UR4, RZ ;  /* 0x000000040f097c24 */ /* 0x002fe4000f8e02ff */
[----:B------:R-:W-:-:S04]  /*1200*/  IMAD.WIDE.U32 R6, R14, UR4, RZ ;  /* 0x000000040e067c25 */ /* 0x000fc8000f8e00ff */
[----:B------:R-:W-:Y:S02]  /*1210*/  IMAD R9, R14, UR5, R9 ;  /* 0x000000050e097c24 */ /* 0x000fe4000f8e0209 */
[----:B------:R-:W-:Y:S05]  /*1220*/  BRA.U !UP0, `(.L_x_1527) ;  /* 0x0000000d082c7547 */ /* 0x000fea000b800000 */
        /* <DEDUP_REMOVED lines=11> */
[----:B------:R-:W-:Y:S02]  /*12e0*/  CS2R R24, SRZ ;  /* 0x0000000000187805 */ /* 0x000fe4000001ff00 */
[----:B------:R-:W-:Y:S01]  /*12f0*/  MOV R26, R0 ;  /* 0x00000000001a7202 */ /* 0x000fe20000000f00 */
[----:B------:R-:W1:Y:S01]  /*1300*/  LDCU.64 UR18, c[0x0][0x3e0] ;  /* 0x00007c00ff1277ac */ /* 0x000e620008000a00 */
[----:B------:R-:W-:Y:S02]  /*1310*/  ULOP3.LUT UR4, UR13, 0xfffffff8, URZ, 0xc0, !UPT ;  /* 0xfffffff80d047892 */ /* 0x000fe4000f8ec0ff */
[----:B------:R-:W-:-:S05]  /*1320*/  ULOP3.LUT UR5, UR7, 0x7fffffff, URZ, 0xc0, !UPT ;  /* 0x7fffffff07057892 */ /* 0x000fca000f8ec0ff */
[----:B------:R-:W-:Y:S02]  /*1330*/  UMOV UR7, UR4 ;  /* 0x0000000400077c82 */ /* 0x000fe40008000000 */
[----:B------:R-:W-:Y:S01]  /*1340*/  UMOV UR8, UR5 ;  /* 0x0000000500087c82 */ /* 0x000fe20008000000 */
[----:B0-----:R-:W-:-:S04]  /*1350*/  LEA R28, P0, R6, UR16, 0x3 ;  /* 0x00000010061c7c11 */ /* 0x001fc8000f8018ff */
[----:B------:R-:W-:Y:S01]  /*1360*/  LEA.HI.X R29, R6, UR17, R9, 0x3, P0 ;  /* 0x00000011061d7c11 */ /* 0x000fe200080f1c09 */
[----:B-1----:R-:W-:Y:S02]  /*1370*/  USHF.L.U64.HI UR20, UR18, 0x3, UR19 ;  /* 0x0000000312147899 */ /* 0x002fe40008010213 */
[----:B------:R-:W-:Y:S02]  /*1380*/  USHF.L.U32 UR21, UR18, 0x3, URZ ;  /* 0x0000000312157899 */ /* 0x000fe400080006ff */
[----:B------:R-:W-:-:S12]  /*1390*/  USHF.L.U64.HI UR9, UR18, 0x6, UR19 ;  /* 0x0000000612097899 */ /* 0x000fd80008010213 */
.L_x_1529:
[----:B------:R-:W2:Y:S01]  /*13a0*/  LDL.64 R14, [R26+-0x10] ;  /* 0xfffff0001a0e7983 */ /* 0x000ea20000100a00 */
[----:B------:R-:W-:-:S03]  /*13b0*/  IADD3 R18, P0, PT, R28, UR21, RZ ;  /* 0x000000151c127c10 */ /* 0x000fc6000ff1e0ff */
[----:B------:R-:W2:Y:S01]  /*13c0*/  LDG.E.64 R16, desc[UR10][R28.64] ;  /* 0x0000000a1c107981 */ /* 0x000ea2000c1e1b00 */
[----:B------:R-:W-:-:S03]  /*13d0*/  IADD3.X R19, PT, PT, R29, UR20, RZ, P0, !PT ;  /* 0x000000141d137c10 */ /* 0x000fc600087fe4ff */
[----:B------:R-:W3:Y:S04]  /*13e0*/  LDL.64 R22, [R26+-0x8] ;  /* 0xfffff8001a167983 */ /* 0x000ee80000100a00 */
[----:B------:R-:W3:Y:S01]  /*13f0*/  LDG.E.64 R20, desc[UR10][R18.64] ;  /* 0x0000000a12147981 */ /* 0x000ee2000c1e1b00 */
[----:B--2---:R-:W-:Y:S02]  /*1400*/  IMAD R17, R17, R14, RZ ;  /* 0x0000000e11117224 */ /* 0x004fe400078e02ff */
[----:B------:R-:W-:Y:S01]  /*1410*/  IMAD.WIDE.U32 R24, R14, R16, R24 ;  /* 0x000000100e187225 */ /* 0x000fe200078e0018 */
[----:B------:R-:W-:-:S03]  /*1420*/  IADD3 R14, P0, PT, R18, UR21, RZ ;  /* 0x00000015120e7c10 */ /* 0x000fc6000ff1e0ff */
[----:B------:R-:W-:Y:S01]  /*1430*/  IMAD R17, R15, R16, R17 ;  /* 0x000000100f117224 */ /* 0x000fe200078e0211 */
[----:B------:R-:W-:-:S04]  /*1440*/  IADD3.X R15, PT, PT, R19, UR20, RZ, P0, !PT ;  /* 0x00000014130f7c10 */ /* 0x000fc800087fe4ff */
[----:B------:R-:W-:Y:S01]  /*1450*/  IADD3 R25, PT, PT, R25, R17, RZ ;  /* 0x0000001119197210 */ /* 0x000fe20007ffe0ff */
[----:B---3--:R-:W-:Y:S01]  /*1460*/  IMAD R17, R21, R22, RZ ;  /* 0x0000001615117224 */ /* 0x008fe200078e02ff */
[----:B------:R-:W-:-:S03]  /*1470*/  IADD3 R18, P0, PT, R14, UR21, RZ ;  /* 0x000000150e127c10 */ /* 0x000fc6000ff1e0ff */
[-C--:B------:R-:W-:Y:S02]  /*1480*/  IMAD R19, R23, R20.reuse, R17 ;  /* 0x0000001417137224 */ /* 0x080fe400078e0211 */
[----:B------:R-:W-:Y:S01]  /*1490*/  IMAD.WIDE.U32 R20, R22, R20, R24 ;  /* 0x0000001416147225 */ /* 0x000fe200078e0018 */
[----:B------:R-:W2:Y:S04]  /*14a0*/  LDG.E.64 R16, desc[UR10][R14.64] ;  /* 0x0000000a0e107981 */ /* 0x000ea8000c1e1b00 */
[----:B------:R-:W2:Y:S01]  /*14b0*/  LDL.64 R22, [R26] ;  /* 0x000000001a167983 */ /* 0x000ea20000100a00 */
[----:B------:R-:W-:Y:S01]  /*14c0*/  IMAD.IADD R21, R21, 0x1, R19 ;  /* 0x0000000115157824 */ /* 0x000fe200078e0213 */
[----:B------:R-:W-:Y:S02]  /*14d0*/  IADD3.X R19, PT, PT, R15, UR20, RZ, P0, !PT ;  /* 0x000000140f137c10 */ /* 0x000fe400087fe4ff */
[----:B------:R-:W3:Y:S04]  /*14e0*/  LDL.64 R14, [R26+0x8] ;  /* 0x000008001a0e7983 */ /* 0x000ee80000100a00 */
[----:B------:R-:W3:Y:S01]  /*14f0*/  LDG.E.64 R24, desc[UR10][R18.64] ;  /* 0x0000000a12187981 */ /* 0x000ee2000c1e1b00 */
[----:B--2---:R-:W-:-:S02]  /*1500*/  IMAD R17, R17, R22, RZ ;  /* 0x0000001611117224 */ /* 0x004fc400078e02ff */
[----:B------:R-:W-:-:S04]  /*1510*/  IMAD.WIDE.U32 R20, R22, R16, R20 ;  /* 0x0000001016147225 */ /* 0x000fc800078e0014 */
[----:B------:R-:W-:Y:S01]  /*1520*/  IMAD R17, R23, R16, R17 ;  /* 0x0000001017117224 */ /* 0x000fe200078e0211 */
[----:B------:R-:W-:Y:S01]  /*1530*/  IADD3 R16, P0, PT, R18, UR21, RZ ;  /* 0x0000001512107c10 */ /* 0x000fe2000ff1e0ff */
[----:B---3--:R-:W-:-:S03]  /*1540*/  IMAD R23, R25, R14, RZ ;  /* 0x0000000e19177224 */ /* 0x008fc600078e02ff */
[----:B------:R-:W-:Y:S02]  /*1550*/  IADD3 R21, PT, PT, R21, R17, RZ ;  /* 0x0000001115157210 */ /* 0x000fe40007ffe0ff */
[----:B------:R-:W-:Y:S01]  /*1560*/  IADD3.X R17, PT, PT, R19, UR20, RZ, P0, !PT ;  /* 0x0000001413117c10 */ /* 0x000fe200087fe4ff */
[-C--:B------:R-:W-:Y:S02]  /*1570*/  IMAD R23, R15, R24.reuse, R23 ;  /* 0x000000180f177224 */ /* 0x080fe400078e0217 */
[----:B------:R-:W-:Y:S01]  /*1580*/  IMAD.WIDE.U32 R14, R14, R24, R20 ;  /* 0x000000180e0e7225 */ /* 0x000fe200078e0014 */
[----:B------:R-:W-:Y:S01]  /*1590*/  IADD3 R22, P0, PT, R16, UR21, RZ ;  /* 0x0000001510167c10 */ /* 0x000fe2000ff1e0ff */
[----:B------:R-:W2:Y:S04]  /*15a0*/  LDL.64 R20, [R26+0x10] ;  /* 0x000010001a147983 */ /* 0x000ea80000100a00 */
[----:B------:R-:W2:Y:S01]  /*15b0*/  LDG.E.64 R18, desc[UR10][R16.64] ;  /* 0x0000000a10127981 */ /* 0x000ea2000c1e1b00 */
[----:B------:R-:W-:-:S02]  /*15c0*/  IADD3 R15, PT, PT, R15, R23, RZ ;  /* 0x000000170f0f7210 */ /* 0x000fc40007ffe0ff */
[----:B------:R-:W-:-:S05]  /*15d0*/  IADD3.X R23, PT, PT, R17, UR20, RZ, P0, !PT ;  /* 0x0000001411177c10 */ /* 0x000fca00087fe4ff */
[----:B------:R-:W3:Y:S04]  /*15e0*/  LDG.E.64 R24, desc[UR10][R22.64] ;  /* 0x0000000a16187981 */ /* 0x000ee8000c1e1b00 */
[----:B------:R-:W3:Y:S01]  /*15f0*/  LDL.64 R16, [R26+0x18] ;  /* 0x000018001a107983 */ /* 0x000ee20000100a00 */
[----:B--2---:R-:W-:Y:S02]  /*1600*/  IMAD R19, R19, R20, RZ ;  /* 0x0000001413137224 */ /* 0x004fe400078e02ff */
[----:B------:R-:W-:-:S04]  /*1610*/  IMAD.WIDE.U32 R14, R20, R18, R14 ;  /* 0x00000012140e7225 */ /* 0x000fc800078e000e */
[----:B------:R-:W-:Y:S01]  /*1620*/  IMAD R19, R21, R18, R19 ;  /* 0x0000001215137224 */ /* 0x000fe200078e0213 */
[----:B------:R-:W-:-:S03]  /*1630*/  IADD3 R18, P0, PT, R22, UR21, RZ ;  /* 0x0000001516127c10 */ /* 0x000fc6000ff1e0ff */
[----:B------:R-:W-:Y:S01]  /*1640*/  IMAD.IADD R15, R15, 0x1, R19 ;  /* 0x000000010f0f7824 */ /* 0x000fe200078e0213 */
[----:B------:R-:W-:Y:S01]  /*1650*/  IADD3.X R19, PT, PT, R23, UR20, RZ, P0, !PT ;  /* 0x0000001417137c10 */ /* 0x000fe200087fe4ff */
[----:B---3--:R-:W-:Y:S01]  /*1660*/  IMAD R21, R25, R16, RZ ;  /* 0x0000001019157224 */ /* 0x008fe200078e02ff */
[----:B------:R-:W2:Y:S01]  /*1670*/  LDL.64 R22, [R26+0x20] ;  /* 0x000020001a167983 */ /* 0x000ea20000100a00 */
[----:B------:R-:W-:-:S04]  /*1680*/  IMAD.WIDE.U32 R14, R16, R24, R14 ;  /* 0x00000018100e7225 */ /* 0x000fc800078e000e */
[----:B------:R-:W-:Y:S01]  /*1690*/  IMAD R21, R17, R24, R21 ;  /* 0x0000001811157224 */ /* 0x000fe200078e0215 */
[----:B------:R-:W-:Y:S01]  /*16a0*/  IADD3 R24, P0, PT, R18, UR21, RZ ;  /* 0x0000001512187c10 */ /* 0x000fe2000ff1e0ff */
[----:B------:R-:W2:Y:S03]  /*16b0*/  LDG.E.64 R16, desc[UR10][R18.64] ;  /* 0x0000000a12107981 */ /* 0x000ea6000c1e1b00 */
[----:B------:R-:W-:-:S06]  /*16c0*/  IADD3.X R25, PT, PT, R19, UR20, RZ, P0, !PT ;  /* 0x0000001413197c10 */ /* 0x000fcc00087fe4ff */
[----:B------:R-:W3:Y:S04]  /*16d0*/  LDG.E.64 R24, desc[UR10][R24.64] ;  /* 0x0000000a18187981 */ /* 0x000ee8000c1e1b00 */
[----:B------:R0:W3:Y:S01]  /*16e0*/  LDL.64 R18, [R26+0x28] ;  /* 0x000028001a127983 */ /* 0x0000e20000100a00 */
[----:B------:R-:W-:Y:S01]  /*16f0*/  IADD3 R15, PT, PT, R15, R21, RZ ;  /* 0x000000150f0f7210 */ /* 0x000fe20007ffe0ff */
[----:B------:R-:W-:-:S04]  /*1700*/  UIADD3 UR7, UP1, UPT, UR7, -0x8, URZ ;  /* 0xfffffff807077890 */ /* 0x000fc8000ff3e0ff */
[----:B------:R-:W-:Y:S02]  /*1710*/  UIADD3.X UR8, UPT, UPT, UR8, -0x1, URZ, UP1, !UPT ;  /* 0xffffffff08087890 */ /* 0x000fe40008ffe4ff */
[----:B------:R-:W-:Y:S01]  /*1720*/  UISETP.NE.U32.AND UP1, UPT, UR7, URZ, UPT ;  /* 0x000000ff0700728c */ /* 0x000fe2000bf25070 */
[----:B------:R-:W-:-:S03]  /*1730*/  IMAD.U32 R21, RZ, RZ, UR18 ;  /* 0x00000012ff157e24 */ /* 0x000fc6000f8e00ff */
[----:B------:R-:W-:Y:S02]  /*1740*/  UISETP.NE.AND.EX UP1, UPT, UR8, URZ, UPT, UP1 ;  /* 0x000000ff0800728c */ /* 0x000fe4000bf25310 */
[----:B------:R-:W-:Y:S02]  /*1750*/  LEA R28, P0, R21, R28, 0x6 ;  /* 0x0000001c151c7211 */ /* 0x000fe400078030ff */
[----:B0-----:R-:W-:Y:S02]  /*1760*/  IADD3 R26, PT, PT, R26, 0x40, RZ ;  /* 0x000000401a1a7810 */ /* 0x001fe40007ffe0ff */
[----:B------:R-:W-:Y:S01]  /*1770*/  IADD3.X R29, PT, PT, R29, UR9, RZ, P0, !PT ;  /* 0x000000091d1d7c10 */ /* 0x000fe200087fe4ff */
        /* <DEDUP_REMOVED lines=8> */
[----:B------:R-:W-:Y:S06]  /*1800*/  BRA.U UP1, `(.L_x_1529) ;  /* 0xfffffff901e47547 */ /* 0x000fec000b83ffff */
.L_x_1528:
        /* <DEDUP_REMOVED lines=11> */
[----:B0-----:R-:W-:-:S03]  /*18c0*/  UIMAD UR7, UR5, UR16, URZ ;  /* 0x00000010050772a4 */ /* 0x001fc6000f8e02ff */
[----:B------:R-:W-:Y:S01]  /*18d0*/  IMAD.WIDE.U32 R14, R15, UR16, R8 ;  /* 0x000000100f0e7c25 */ /* 0x000fe2000f8e0008 */
[----:B------:R-:W-:Y:S02]  /*18e0*/  ULEA UR9, UR4, UR14, 0x3 ;  /* 0x0000000e04097291 */ /* 0x000fe4000f8e18ff */
[----:B------:R-:W-:-:S06]  /*18f0*/  UIMAD UR7, UR4, UR17, UR7 ;  /* 0x00000011040772a4 */ /* 0x000fcc000f8e0207 */
[----:B------:R-:W-:Y:S02]  /*1900*/  IADD3 R15, PT, PT, R15, UR7, RZ ;  /* 0x000000070f0f7c10 */ /* 0x000fe4000fffe0ff */
[C---:B-1----:R-:W-:Y:S01]  /*1910*/  LEA R26, P0, R14.reuse, UR18, 0x3 ;  /* 0x000000120e1a7c11 */ /* 0x042fe2000f8018ff */
[----:B------:R-:W2:Y:S03]  /*1920*/  LDL.64 R22, [UR9+0x18] ;  /* 0x00001809ff167983 */ /* 0x000ea60008100a00 */
[----:B------:R-:W-:Y:S01]  /*1930*/  LEA.HI.X R27, R14, UR19, R15, 0x3, P0 ;  /* 0x000000130e1b7c11 */ /* 0x000fe200080f1c0f */
[----:B------:R-:W-:Y:S01]  /*1940*/  UIMAD.WIDE.U32 UR18, UR16, 0x8, URZ ;  /* 0x00000008101278a5 */ /* 0x000fe2000f8e00ff */
[----:B------:R-:W3:Y:S01]  /*1950*/  LDL.64 R18, [UR9+0x20] ;  /* 0x00002009ff127983 */ /* 0x000ee20008100a00 */
[----:B------:R-:W-:-:S03]  /*1960*/  USHF.L.U32 UR7, UR17, 0x3, URZ ;  /* 0x0000000311077899 */ /* 0x000fc600080006ff */
[----:B------:R-:W2:Y:S01]  /*1970*/  LDG.E.64 R14, desc[UR10][R26.64] ;  /* 0x0000000a1a0e7981 */ /* 0x000ea2000c1e1b00 */
[----:B------:R-:W-:Y:S01]  /*1980*/  UIADD3 UR7, UPT, UPT, UR19, UR7, URZ ;  /* 0x0000000713077290 */ /* 0x000fe2000fffe0ff */
[----:B------:R-:W-:-:S05]  /*1990*/  IADD3 R16, P0, PT, R26, UR18, RZ ;  /* 0x000000121a107c10 */ /* 0x000fca000ff1e0ff */
[----:B------:R-:W-:Y:S02]  /*19a0*/  IADD3.X R17, PT, PT, R27, UR7, RZ, P0, !PT ;  /* 0x000000071b117c10 */ /* 0x000fe400087fe4ff */
[----:B------:R-:W4:Y:S04]  /*19b0*/  LDL.64 R26, [UR9+0x28] ;  /* 0x00002809ff1a7983 */ /* 0x000f280008100a00 */
[----:B------:R-:W3:Y:S01]  /*19c0*/  LDG.E.64 R20, desc[UR10][R16.64] ;  /* 0x0000000a10147981 */ /* 0x000ee2000c1e1b00 */
[----:B--2---:R-:W-:Y:S02]  /*19d0*/  IMAD R15, R15, R22, RZ ;  /* 0x000000160f0f7224 */ /* 0x004fe400078e02ff */
[----:B------:R-:W-:Y:S01]  /*19e0*/  IMAD.WIDE.U32 R24, R22, R14, R24 ;  /* 0x0000000e16187225 */ /* 0x000fe200078e0018 */
[----:B------:R-:W-:-:S03]  /*19f0*/  IADD3 R22, P0, PT, R16, UR18, RZ ;  /* 0x0000001210167c10 */ /* 0x000fc6000ff1e0ff */
[----:B------:R-:W-:Y:S01]  /*1a00*/  IMAD R15, R23, R14, R15 ;  /* 0x0000000e170f7224 */ /* 0x000fe200078e020f */
[----:B------:R-:W-:Y:S02]  /*1a10*/  IADD3.X R23, PT, PT, R17, UR7, RZ, P0, !PT ;  /* 0x0000000711177c10 */ /* 0x000fe400087fe4ff */
[----:B------:R-:W-:-:S03]  /*1a20*/  IADD3 R14, P0, PT, R22, UR18, RZ ;  /* 0x00000012160e7c10 */ /* 0x000fc6000ff1e0ff */
[----:B------:R-:W4:Y:S01]  /*1a30*/  LDG.E.64 R16, desc[UR10][R22.64] ;  /* 0x0000000a16107981 */ /* 0x000f22000c1e1b00 */
[----:B------:R-:W-:Y:S01]  /*1a40*/  IMAD.IADD R25, R25, 0x1, R15 ;  /* 0x0000000119197824 */ /* 0x000fe200078e020f */
[----:B------:R-:W-:Y:S01]  /*1a50*/  IADD3.X R15, PT, PT, R23, UR7, RZ, P0, !PT ;  /* 0x00000007170f7c10 */ /* 0x000fe200087fe4ff */
[----:B---3--:R-:W-:-:S04]  /*1a60*/  IMAD R21, R21, R18, RZ ;  /* 0x0000001215157224 */ /* 0x008fc800078e02ff */
[-C--:B------:R-:W-:Y:S01]  /*1a70*/  IMAD R19, R19, R20.reuse, R21 ;  /* 0x0000001413137224 */ /* 0x080fe200078e0215 */
[----:B------:R-:W2:Y:S01]  /*1a80*/  LDG.E.64 R14, desc[UR10][R14.64] ;  /* 0x0000000a0e0e7981 */ /* 0x000ea2000c1e1b00 */
[----:B------:R-:W-:-:S03]  /*1a90*/  IMAD.WIDE.U32 R20, R18, R20, R24 ;  /* 0x0000001412147225 */ /* 0x000fc600078e0018 */
[----:B------:R-:W2:Y:S02]  /*1aa0*/  LDL.64 R24, [UR9+0x30] ;  /* 0x00003009ff187983 */ /* 0x000ea40008100a00 */
[----:B------:R-:W-:Y:S01]  /*1ab0*/  IADD3 R21, PT, PT, R21, R19, RZ ;  /* 0x0000001315157210 */ /* 0x000fe20007ffe0ff */
[----:B------:R-:W-:-:S04]  /*1ac0*/  UIADD3 UR4, UP0, UPT, UR4, 0x4, URZ ;  /* 0x0000000404047890 */ /* 0x000fc8000ff1e0ff */
[----:B------:R-:W-:Y:S01]  /*1ad0*/  UIADD3.X UR5, UPT, UPT, URZ, UR5, URZ, UP0, !UPT ;  /* 0x00000005ff057290 */ /* 0x000fe200087fe4ff */
[----:B----4-:R-:W-:-:S04]  /*1ae0*/  IMAD R17, R17, R26, RZ ;  /* 0x0000001a11117224 */ /* 0x010fc800078e02ff */
[-C--:B------:R-:W-:Y:S02]  /*1af0*/  IMAD R19, R27, R16.reuse, R17 ;  /* 0x000000101b137224 */ /* 0x080fe400078e0211 */
[----:B------:R-:W-:-:S05]  /*1b00*/  IMAD.WIDE.U32 R16, R26, R16, R20 ;  /* 0x000000101a107225 */ /* 0x000fca00078e0014 */
[----:B------:R-:W-:Y:S01]  /*1b10*/  IADD3 R17, PT, PT, R17, R19, RZ ;  /* 0x0000001311117210 */ /* 0x000fe20007ffe0ff */
[----:B--2---:R-:W-:-:S04]  /*1b20*/  IMAD R21, R15, R24, RZ ;  /* 0x000000180f157224 */ /* 0x004fc800078e02ff */
[-C--:B------:R-:W-:Y:S02]  /*1b30*/  IMAD R21, R25, R14.reuse, R21 ;  /* 0x0000000e19157224 */ /* 0x080fe400078e0215 */
[----:B------:R-:W-:-:S04]  /*1b40*/  IMAD.WIDE.U32 R24, R24, R14, R16 ;  /* 0x0000000e18187225 */ /* 0x000fc800078e0010 */
[----:B------:R-:W-:-:S07]  /*1b50*/  IMAD.IADD R25, R25, 0x1, R21 ;  /* 0x0000000119197824 */ /* 0x000fce00078e0215 */
.L_x_1530:
        /* <DEDUP_REMOVED lines=9> */
[----:B------:R-:W-:Y:S01]  /*1bf0*/  MOV R17, UR4 ;  /* 0x0000000400117c02 */ /* 0x000fe20008000f00 */
[----:B------:R-:W-:Y:S01]  /*1c00*/  IMAD.MOV.U32 R15, RZ, RZ, R9 ;  /* 0x000000ffff0f7224 */ /* 0x000fe200078e0009 */
[----:B------:R-:W-:Y:S01]  /*1c10*/  MOV R14, R6 ;  /* 0x00000006000e7202 */ /* 0x000fe20000000f00 */
[----:B0-----:R-:W-:Y:S02]  /*1c20*/  UIMAD UR7, UR5, UR16, URZ ;  /* 0x00000010050772a4 */ /* 0x001fe4000f8e02ff */
[----:B------:R-:W-:Y:S01]  /*1c30*/  MOV R21, UR16 ;  /* 0x0000001000157c02 */ /* 0x000fe20008000f00 */
[----:B------:R-:W-:Y:S02]  /*1c40*/  ULEA UR8, UR4, UR14, 0x3 ;  /* 0x0000000e04087291 */ /* 0x000fe4000f8e18ff */
[----:B------:R-:W-:Y:S01]  /*1c50*/  UIMAD UR7, UR4, UR17, UR7 ;  /* 0x00000011040772a4 */ /* 0x000fe2000f8e0207 */
[----:B------:R-:W-:-:S05]  /*1c60*/  IMAD.WIDE.U32 R14, R17, UR16, R14 ;  /* 0x00000010110e7c25 */ /* 0x000fca000f8e000e */
[----:B------:R-:W-:Y:S01]  /*1c70*/  IADD3 R15, PT, PT, R15, UR7, RZ ;  /* 0x000000070f0f7c10 */ /* 0x000fe2000fffe0ff */
[----:B------:R-:W2:Y:S01]  /*1c80*/  LDL.64 R16, [UR8+0x18] ;  /* 0x00001808ff107983 */ /* 0x000ea20008100a00 */
[----:B-1----:R-:W-:-:S04]  /*1c90*/  LEA R22, P0, R14, UR18, 0x3 ;  /* 0x000000120e167c11 */ /* 0x002fc8000f8018ff */
[----:B------:R-:W-:Y:S01]  /*1ca0*/  LEA.HI.X R23, R14, UR19, R15, 0x3, P0 ;  /* 0x000000130e177c11 */ /* 0x000fe200080f1c0f */
[----:B------:R-:W-:Y:S01]  /*1cb0*/  IMAD.U32 R15, RZ, RZ, UR16 ;  /* 0x00000010ff0f7e24 */ /* 0x000fe2000f8e00ff */
[----:B------:R-:W-:Y:S02]  /*1cc0*/  MOV R14, UR17 ;  /* 0x00000011000e7c02 */ /* 0x000fe40008000f00 */
[----:B------:R-:W-:Y:S01]  /*1cd0*/  LEA R20, P0, R21, R22, 0x3 ;  /* 0x0000001615147211 */ /* 0x000fe200078018ff */
[----:B------:R-:W2:Y:S03]  /*1ce0*/  LDG.E.64 R18, desc[UR10][R22.64] ;  /* 0x0000000a16127981 */ /* 0x000ea6000c1e1b00 */
[----:B------:R-:W-:Y:S02]  /*1cf0*/  LEA.HI.X R21, R15, R23, R14, 0x3, P0 ;  /* 0x000000170f157211 */ /* 0x000fe400000f1c0e */
[----:B------:R-:W3:Y:S04]  /*1d00*/  LDL.64 R14, [UR8+0x20] ;  /* 0x00002008ff0e7983 */ /* 0x000ee80008100a00 */
        /* <DEDUP_REMOVED lines=11> */
.L_x_1531:
[----:B------:R-:W-:Y:S05]  /*1dc0*/  BRA.U UP0, `(.L_x_1527) ;  /* 0x0000000100447547 */ /* 0x000fea000b800000 */
[----:B------:R-:W1:Y:S01]  /*1dd0*/  LDCU.64 UR8, c[0x0][0x388] ;  /* 0x00007100ff0877ac */ /* 0x000e620008000a00 */
[----:B------:R-:W-:Y:S02]  /*1de0*/  MOV R7, UR4 ;  /* 0x0000000400077c02 */ /* 0x000fe40008000f00 */
[----:B------:R-:W-:Y:S01]  /*1df0*/  MOV R8, R6 ;  /* 0x0000000600087202 */ /* 0x000fe20000000f00 */
[----:B0-----:R-:W-:Y:S01]  /*1e00*/  UIMAD UR5, UR5, UR16, URZ ;  /* 0x00000010050572a4 */ /* 0x001fe2000f8e02ff */
[----:B------:R-:W-:-:S03]  /*1e10*/  IMAD.U32 R6, RZ, RZ, UR4 ;  /* 0x00000004ff067e24 */ /* 0x000fc6000f8e00ff */
[----:B------:R-:W-:Y:S01]  /*1e20*/  UIMAD UR5, UR4, UR17, UR5 ;  /* 0x00000011040572a4 */ /* 0x000fe2000f8e0205 */
[----:B------:R-:W-:Y:S01]  /*1e30*/  IMAD.WIDE.U32 R8, R7, UR16, R8 ;  /* 0x0000001007087c25 */ /* 0x000fe2000f8e0008 */
[----:B------:R-:W-:-:S04]  /*1e40*/  LEA R6, R6, R1, 0x3 ;  /* 0x0000000106067211 */ /* 0x000fc800078e18ff */
[----:B------:R-:W-:Y:S02]  /*1e50*/  IADD3 R7, PT, PT, R9, UR5, RZ ;  /* 0x0000000509077c10 */ /* 0x000fe4000fffe0ff */
        /* <DEDUP_REMOVED lines=8> */
.L_x_1527:
[----:B0-----:R-:W-:Y:S05]  /*1ee0*/  BSYNC.RECONVERGENT B0 ;  /* 0x0000000000007941 */ /* 0x001fea0003800200 */
.L_x_1526:
[----:B------:R-:W-:Y:S01]  /*1ef0*/  IADD3 R6, PT, PT, R2, 0x100, RZ ;  /* 0x0000010002067810 */ /* 0x000fe20007ffe0ff */
[----:B------:R-:W-:Y:S01]  /*1f00*/  BSSY.RECONVERGENT B0, `(.L_x_1532) ;  /* 0x00000d9000007945 */ /* 0x000fe20003800200 */
[----:B------:R-:W-:Y:S02]  /*1f10*/  IMAD.MOV.U32 R7, RZ, RZ, R25 ;  /* 0x000000ffff077224 */ /* 0x000fe400078e0019 */
[----:B------:R-:W-:Y:S02]  /*1f20*/  ISETP.GE.AND P0, PT, R6, UR6, PT ;  /* 0x0000000606007c0c */ /* 0x000fe4000bf06270 */
[----:B------:R-:W-:-:S11]  /*1f30*/  MOV R6, R24 ;  /* 0x0000001800067202 */ /* 0x000fd60000000f00 */
        /* <DEDUP_REMOVED lines=11> */
[----:B------:R-:W-:Y:S01]  /*1ff0*/  IADD3 R13, PT, PT, R9, R13, RZ ;  /* 0x0000000d090d7210 */ /* 0x000fe20007ffe0ff */
        /* <DEDUP_REMOVED lines=21> */
.L_x_1535:
        /* <DEDUP_REMOVED lines=10> */
[----:B------:R-:W-:-:S03]  /*21f0*/  IADD3.X R15, PT, PT, R19, UR20, RZ, P0, !PT ;  /* 0x00000014130f7c10 */ /* 0x000fc600087fe4ff */
[----:B------:R-:W-:Y:S02]  /*2200*/  IMAD.IADD R25, R25, 0x1, R17 ;  /* 0x0000000119197824 */ /* 0x000fe400078e0211 */
[----:B---3--:R-:W-:Y:S01]  /*2210*/  IMAD R17, R21, R22, RZ ;  /* 0x0000001615117224 */ /* 0x008fe200078e02ff */
[----:B------:R-:W-:-:S03]  /*2220*/  IADD3 R18, P0, PT, R14, UR21, RZ ;  /* 0x000000150e127c10 */ /* 0x000fc6000ff1e0ff */
[-C--:B------:R-:W-:Y:S02]  /*2230*/  IMAD R19, R23, R20.reuse, R17 ;  /* 0x0000001417137224 */ /* 0x080fe400078e0211 */
[----:B------:R-:W-:Y:S01]  /*2240*/  IMAD.WIDE.U32 R20, R22, R20, R24 ;  /* 0x0000001416147225 */ /* 0x000fe200078e0018 */
[----:B------:R-:W2:Y:S04]  /*2250*/  LDG.E.64 R16, desc[UR10][R14.64] ;  /* 0x0000000a0e107981 */ /* 0x000ea8000c1e1b00 */
[----:B------:R-:W2:Y:S01]  /*2260*/  LDL.64 R22, [R26] ;  /* 0x000000001a167983 */ /* 0x000ea20000100a00 */
[----:B------:R-:W-:Y:S02]  /*2270*/  IADD3 R21, PT, PT, R21, R19, RZ ;  /* 0x0000001315157210 */ /* 0x000fe40007ffe0ff */
[----:B------:R-:W-:-:S02]  /*2280*/  IADD3.X R19, PT, PT, R15, UR20, RZ, P0, !PT ;  /* 0x000000140f137c10 */ /* 0x000fc400087fe4ff */
[----:B------:R-:W3:Y:S04]  /*2290*/  LDL.64 R14, [R26+0x8] ;  /* 0x000008001a0e7983 */ /* 0x000ee80000100a00 */
[----:B------:R-:W3:Y:S01]  /*22a0*/  LDG.E.64 R24, desc[UR10][R18.64] ;  /* 0x0000000a12187981 */ /* 0x000ee2000c1e1b00 */
[----:B--2---:R-:W-:Y:S02]  /*22b0*/  IMAD R17, R17, R22, RZ ;  /* 0x0000001611117224 */ /* 0x004fe400078e02ff */
        /* <DEDUP_REMOVED lines=11> */
[----:B------:R-:W-:Y:S01]  /*2370*/  IMAD.IADD R15, R15, 0x1, R23 ;  /* 0x000000010f0f7824 */ /* 0x000fe200078e0217 */
[----:B------:R-:W-:-:S05]  /*2380*/  IADD3.X R23, PT, PT, R17, UR20, RZ, P0, !PT ;  /* 0x0000001411177c10 */ /* 0x000fca00087fe4ff */
[----:B------:R-:W3:Y:S04]  /*2390*/  LDG.E.64 R24, desc[UR10][R22.64] ;  /* 0x0000000a16187981 */ /* 0x000ee8000c1e1b00 */
[----:B------:R-:W3:Y:S01]  /*23a0*/  LDL.64 R16, [R26+0x18] ;  /* 0x000018001a107983 */ /* 0x000ee20000100a00 */
[----:B--2---:R-:W-:Y:S02]  /*23b0*/  IMAD R19, R19, R20, RZ ;  /* 0x0000001413137224 */ /* 0x004fe400078e02ff */
[----:B------:R-:W-:-:S04]  /*23c0*/  IMAD.WIDE.U32 R14, R20, R18, R14 ;  /* 0x00000012140e7225 */ /* 0x000fc800078e000e */
[----:B------:R-:W-:Y:S01]  /*23d0*/  IMAD R19, R21, R18, R19 ;  /* 0x0000001215137224 */ /* 0x000fe200078e0213 */
[----:B------:R-:W-:-:S04]  /*23e0*/  IADD3 R18, P0, PT, R22, UR21, RZ ;  /* 0x0000001516127c10 */ /* 0x000fc8000ff1e0ff */
[----:B------:R-:W-:Y:S01]  /*23f0*/  IADD3 R15, PT, PT, R15, R19, RZ ;  /* 0x000000130f0f7210 */ /* 0x000fe20007ffe0ff */
[----:B---3--:R-:W-:Y:S01]  /*2400*/  IMAD R21, R25, R16, RZ ;  /* 0x0000001019157224 */ /* 0x008fe200078e02ff */
[----:B------:R-:W-:Y:S02]  /*2410*/  IADD3.X R19, PT, PT, R23, UR20, RZ, P0, !PT ;  /* 0x0000001417137c10 */ /* 0x000fe400087fe4ff */
[----:B------:R-:W2:Y:S01]  /*2420*/  LDL.64 R22, [R26+0x20] ;  /* 0x000020001a167983 */ /* 0x000ea20000100a00 */
[-C--:B------:R-:W-:Y:S02]  /*2430*/  IMAD R21, R17, R24.reuse, R21 ;  /* 0x0000001811157224 */ /* 0x080fe400078e0215 */
[----:B------:R-:W-:Y:S01]  /*2440*/  IMAD.WIDE.U32 R14, R16, R24, R14 ;  /* 0x00000018100e7225 */ /* 0x000fe200078e000e */
        /* <DEDUP_REMOVED lines=9> */
[----:B------:R-:W-:-:S03]  /*24e0*/  MOV R21, UR18 ;  /* 0x0000001200157c02 */ /* 0x000fc60008000f00 */
[----:B------:R-:W-:Y:S01]  /*24f0*/  UISETP.NE.AND.EX UP1, UPT, UR8, URZ, UPT, UP1 ;  /* 0x000000ff0800728c */ /* 0x000fe2000bf25310 */
[----:B------:R-:W-:Y:S01]  /*2500*/  LEA R28, P0, R21, R28, 0x6 ;  /* 0x0000001c151c7211 */ /* 0x000fe200078030ff */
[----:B0-----:R-:W-:-:S03]  /*2510*/  VIADD R26, R26, 0x40 ;  /* 0x000000401a1a7836 */ /* 0x001fc60000000000 */
[----:B------:R-:W-:Y:S01]  /*2520*/  IADD3.X R29, PT, PT, R29, UR9, RZ, P0, !PT ;  /* 0x000000091d1d7c10 */ /* 0x000fe200087fe4ff */
        /* <DEDUP_REMOVED lines=8> */
[----:B------:R-:W-:Y:S06]  /*25b0*/  BRA.U UP1, `(.L_x_1535) ;  /* 0xfffffff901e47547 */ /* 0x000fec000b83ffff */
.L_x_1534:
        /* <DEDUP_REMOVED lines=11> */
[----:B0-----:R-:W-:Y:S02]  /*2670*/  UIMAD UR7, UR5, UR16, URZ ;  /* 0x00000010050772a4 */ /* 0x001fe4000f8e02ff */
[----:B------:R-:W-:Y:S02]  /*2680*/  ULEA UR9, UR4, UR14, 0x3 ;  /* 0x0000000e04097291 */ /* 0x000fe4000f8e18ff */
[----:B------:R-:W-:Y:S01]  /*2690*/  UIMAD UR7, UR4, UR17, UR7 ;  /* 0x00000011040772a4 */ /* 0x000fe2000f8e0207 */
[----:B------:R-:W-:-:S05]  /*26a0*/  IMAD.WIDE.U32 R14, R15, UR16, R12 ;  /* 0x000000100f0e7c25 */ /* 0x000fca000f8e000c */
[----:B------:R-:W-:Y:S01]  /*26b0*/  VIADD R15, R15, UR7 ;  /* 0x000000070f0f7c36 */ /* 0x000fe20008000000 */
[----:B------:R-:W2:Y:S01]  /*26c0*/  LDL.64 R22, [UR9+0x18] ;  /* 0x00001809ff167983 */ /* 0x000ea20008100a00 */
[----:B-1----:R-:W-:-:S03]  /*26d0*/  LEA R26, P0, R14, UR18, 0x3 ;  /* 0x000000120e1a7c11 */ /* 0x002fc6000f8018ff */
[----:B------:R-:W3:Y:S01]  /*26e0*/  LDL.64 R18, [UR9+0x20] ;  /* 0x00002009ff127983 */ /* 0x000ee20008100a00 */
[----:B------:R-:W-:Y:S01]  /*26f0*/  LEA.HI.X R27, R14, UR19, R15, 0x3, P0 ;  /* 0x000000130e1b7c11 */ /* 0x000fe200080f1c0f */
[----:B------:R-:W-:Y:S02]  /*2700*/  UIMAD.WIDE.U32 UR18, UR16, 0x8, URZ ;  /* 0x00000008101278a5 */ /* 0x000fe4000f8e00ff */
[----:B------:R-:W-:Y:S02]  /*2710*/  USHF.L.U32 UR7, UR17, 0x3, URZ ;  /* 0x0000000311077899 */ /* 0x000fe400080006ff */
[----:B------:R-:W2:Y:S02]  /*2720*/  LDG.E.64 R14, desc[UR10][R26.64] ;  /* 0x0000000a1a0e7981 */ /* 0x000ea4000c1e1b00 */
[----:B------:R-:W-:Y:S01]  /*2730*/  UIADD3 UR7, UPT, UPT, UR19, UR7, URZ ;  /* 0x0000000713077290 */ /* 0x000fe2000fffe0ff */
[----:B------:R-:W-:-:S05]  /*2740*/  IADD3 R16, P0, PT, R26, UR18, RZ ;  /* 0x000000121a107c10 */ /* 0x000fca000ff1e0ff */
[----:B------:R-:W-:Y:S02]  /*2750*/  IADD3.X R17, PT, PT, R27, UR7, RZ, P0, !PT ;  /* 0x000000071b117c10 */ /* 0x000fe400087fe4ff */
[----:B------:R-:W4:Y:S04]  /*2760*/  LDL.64 R26, [UR9+0x28] ;  /* 0x00002809ff1a7983 */ /* 0x000f280008100a00 */
[----:B------:R-:W3:Y:S01]  /*2770*/  LDG.E.64 R20, desc[UR10][R16.64] ;  /* 0x0000000a10147981 */ /* 0x000ee2000c1e1b00 */
[----:B--2---:R-:W-:Y:S02]  /*2780*/  IMAD R15, R15, R22, RZ ;  /* 0x000000160f0f7224 */ /* 0x004fe400078e02ff */
[----:B------:R-:W-:-:S04]  /*2790*/  IMAD.WIDE.U32 R24, R22, R14, R24 ;  /* 0x0000000e16187225 */ /* 0x000fc800078e0018 */
[----:B------:R-:W-:Y:S01]  /*27a0*/  IMAD R15, R23, R14, R15 ;  /* 0x0000000e170f7224 */ /* 0x000fe200078e020f */
[----:B------:R-:W-:-:S04]  /*27b0*/  IADD3 R14, P0, PT, R16, UR18, RZ ;  /* 0x00000012100e7c10 */ /* 0x000fc8000ff1e0ff */
[----:B------:R-:W-:Y:S02]  /*27c0*/  IADD3 R25, PT, PT, R25, R15, RZ ;  /* 0x0000000f19197210 */ /* 0x000fe40007ffe0ff */
[----:B------:R-:W-:Y:S02]  /*27d0*/  IADD3.X R15, PT, PT, R17, UR7, RZ, P0, !PT ;  /* 0x00000007110f7c10 */ /* 0x000fe400087fe4ff */
[----:B------:R-:W-:Y:S01]  /*27e0*/  IADD3 R22, P0, PT, R14, UR18, RZ ;  /* 0x000000120e167c10 */ /* 0x000fe2000ff1e0ff */
[----:B---3--:R-:W-:Y:S02]  /*27f0*/  IMAD R21, R21, R18, RZ ;  /* 0x0000001215157224 */ /* 0x008fe400078e02ff */
[----:B------:R-:W4:Y:S01]  /*2800*/  LDG.E.64 R16, desc[UR10][R14.64] ;  /* 0x0000000a0e107981 */ /* 0x000f22000c1e1b00 */
[----:B------:R-:W-:Y:S01]  /*2810*/  IADD3.X R23, PT, PT, R15, UR7, RZ, P0, !PT ;  /* 0x000000070f177c10 */ /* 0x000fe200087fe4ff */
[-C--:B------:R-:W-:Y:S02]  /*2820*/  IMAD R19, R19, R20.reuse, R21 ;  /* 0x0000001413137224 */ /* 0x080fe400078e0215 */
[----:B------:R-:W-:-:S02]  /*2830*/  IMAD.WIDE.U32 R20, R18, R20, R24 ;  /* 0x0000001412147225 */ /* 0x000fc400078e0018 */
[----:B------:R-:W2:Y:S04]  /*2840*/  LDL.64 R24, [UR9+0x30] ;  /* 0x00003009ff187983 */ /* 0x000ea80008100a00 */
[----:B------:R-:W2:Y:S01]  /*2850*/  LDG.E.64 R22, desc[UR10][R22.64] ;  /* 0x0000000a16167981 */ /* 0x000ea2000c1e1b00 */
[----:B------:R-:W-:Y:S01]  /*2860*/  IADD3 R21, PT, PT, R21, R19, RZ ;  /* 0x0000001315157210 */ /* 0x000fe20007ffe0ff */
[----:B------:R-:W-:-:S04]  /*2870*/  UIADD3 UR4, UP0, UPT, UR4, 0x4, URZ ;  /* 0x0000000404047890 */ /* 0x000fc8000ff1e0ff */
[----:B------:R-:W-:Y:S01]  /*2880*/  UIADD3.X UR5, UPT, UPT, URZ, UR5, URZ, UP0, !UPT ;  /* 0x00000005ff057290 */ /* 0x000fe200087fe4ff */
[----:B----4-:R-:W-:-:S04]  /*2890*/  IMAD R17, R17, R26, RZ ;  /* 0x0000001a11117224 */ /* 0x010fc800078e02ff */
[-C--:B------:R-:W-:Y:S02]  /*28a0*/  IMAD R19, R27, R16.reuse, R17 ;  /* 0x000000101b137224 */ /* 0x080fe400078e0211 */
[----:B------:R-:W-:-:S04]  /*28b0*/  IMAD.WIDE.U32 R16, R26, R16, R20 ;  /* 0x000000101a107225 */ /* 0x000fc800078e0014 */
[----:B--2---:R-:W-:Y:S02]  /*28c0*/  IMAD R15, R23, R24, RZ ;  /* 0x00000018170f7224 */ /* 0x004fe400078e02ff */
[----:B------:R-:W-:Y:S02]  /*28d0*/  IMAD.IADD R17, R17, 0x1, R19 ;  /* 0x0000000111117824 */ /* 0x000fe400078e0213 */
[-C--:B------:R-:W-:Y:S02]  /*28e0*/  IMAD R15, R25, R22.reuse, R15 ;  /* 0x00000016190f7224 */ /* 0x080fe400078e020f */
[----:B------:R-:W-:-:S05]  /*28f0*/  IMAD.WIDE.U32 R24, R24, R22, R16 ;  /* 0x0000001618187225 */ /* 0x000fca00078e0010 */
[----:B------:R-:W-:-:S07]  /*2900*/  IADD3 R25, PT, PT, R25, R15, RZ ;  /* 0x0000000f19197210 */ /* 0x000fce0007ffe0ff */
.L_x_1536:
        /* <DEDUP_REMOVED lines=38> */
.L_x_1537:
[----:B------:R-:W-:Y:S05]  /*2b70*/  BRA.U UP0, `(.L_x_1533) ;  /* 0x0000000100447547 */ /* 0x000fea000b800000 */
[----:B------:R-:W1:Y:S01]  /*2b80*/  LDCU.64 UR8, c[0x0][0x388] ;  /* 0x00007100ff0877ac */ /* 0x000e620008000a00 */
[----:B------:R-:W-:Y:S01]  /*2b90*/  MOV R9, UR4 ;  /* 0x0000000400097c02 */ /* 0x000fe20008000f00 */
[----:B------:R-:W-:Y:S01]  /*2ba0*/  IMAD.MOV.U32 R12, RZ, RZ, R8 ;  /* 0x000000ffff0c7224 */ /* 0x000fe200078e0008 */
[----:B------:R-:W-:Y:S01]  /*2bb0*/  MOV R8, UR4 ;  /* 0x0000000400087c02 */ /* 0x000fe20008000f00 */
[----:B0-----:R-:W-:Y:S02]  /*2bc0*/  UIMAD UR5, UR5, UR16, URZ ;  /* 0x00000010050572a4 */ /* 0x001fe4000f8e02ff */
[----:B------:R-:W-:Y:S01]  /*2bd0*/  IMAD.WIDE.U32 R12, R9, UR16, R12 ;  /* 0x00000010090c7c25 */ /* 0x000fe2000f8e000c */
[----:B------:R-:W-:Y:S01]  /*2be0*/  LEA R8, R8, R1, 0x3 ;  /* 0x0000000108087211 */ /* 0x000fe200078e18ff */
[----:B------:R-:W-:-:S06]  /*2bf0*/  UIMAD UR5, UR4, UR17, UR5 ;  /* 0x00000011040572a4 */ /* 0x000fcc000f8e0205 */
        /* <DEDUP_REMOVED lines=9> */
.L_x_1533:
[----:B0-----:R-:W-:Y:S05]  /*2c90*/  BSYNC.RECONVERGENT B0 ;  /* 0x0000000000007941 */ /* 0x001fea0003800200 */
.L_x_1532:
[----:B------:R-:W-:Y:S01]  /*2ca0*/  IADD3 R8, PT, PT, R2, 0x180, RZ ;  /* 0x0000018002087810 */ /* 0x000fe20007ffe0ff */
[----:B------:R-:W-:Y:S01]  /*2cb0*/  BSSY.RECONVERGENT B0, `(.L_x_1538) ;  /* 0x00000d8000007945 */ /* 0x000fe20003800200 */
[----:B------:R-:W-:Y:S02]  /*2cc0*/  MOV R9, R25 ;  /* 0x0000001900097202 */ /* 0x000fe40000000f00 */
        /* <DEDUP_REMOVED lines=23> */
[----:B------:R-:W-:Y:S01]  /*2e40*/  CS2R R24, SRZ ;  /* 0x0000000000187805 */ /* 0x000fe2000001ff00 */
        /* <DEDUP_REMOVED lines=10> */
.L_x_1541:
[----:B------:R-:W2:Y:S01]  /*2ef0*/  LDL.64 R16, [R0+-0x10] ;  /* 0xfffff00000107983 */ /* 0x000ea20000100a00 */
[----:B------:R-:W-:-:S03]  /*2f00*/  IADD3 R14, P0, PT, R26, UR21, RZ ;  /* 0x000000151a0e7c10 */ /* 0x000fc6000ff1e0ff */
[----:B------:R-:W2:Y:S01]  /*2f10*/  LDG.E.64 R18, desc[UR10][R26.64] ;  /* 0x0000000a1a127981 */ /* 0x000ea2000c1e1b00 */
[----:B------:R-:W-:-:S03]  /*2f20*/  IADD3.X R15, PT, PT, R27, UR20, RZ, P0, !PT ;  /* 0x000000141b0f7c10 */ /* 0x000fc600087fe4ff */
[----:B------:R-:W3:Y:S04]  /*2f30*/  LDL.64 R22, [R0+-0x8] ;  /* 0xfffff80000167983 */ /* 0x000ee80000100a00 */
[----:B------:R-:W3:Y:S04]  /*2f40*/  LDG.E.64 R20, desc[UR10][R14.64] ;  /* 0x0000000a0e147981 */ /* 0x000ee8000c1e1b00 */
[----:B------:R-:W4:Y:S01]  /*2f50*/  LDL.64 R28, [R0+0x8] ;  /* 0x00000800001c7983 */ /* 0x000f220000100a00 */
[----:B--2---:R-:W-:Y:S02]  /*2f60*/  IMAD R19, R19, R16, RZ ;  /* 0x0000001013137224 */ /* 0x004fe400078e02ff */
[----:B------:R-:W-:Y:S01]  /*2f70*/  IMAD.WIDE.U32 R24, R16, R18, R24 ;  /* 0x0000001210187225 */ /* 0x000fe200078e0018 */
[----:B------:R-:W-:-:S03]  /*2f80*/  IADD3 R16, P0, PT, R14, UR21, RZ ;  /* 0x000000150e107c10 */ /* 0x000fc6000ff1e0ff */
[----:B------:R-:W-:Y:S01]  /*2f90*/  IMAD R19, R17, R18, R19 ;  /* 0x0000001211137224 */ /* 0x000fe200078e0213 */
[----:B------:R-:W-:-:S04]  /*2fa0*/  IADD3.X R17, PT, PT, R15, UR20, RZ, P0, !PT ;  /* 0x000000140f117c10 */ /* 0x000fc800087fe4ff */
[----:B------:R-:W-:Y:S01]  /*2fb0*/  IADD3 R25, PT, PT, R25, R19, RZ ;  /* 0x0000001319197210 */ /* 0x000fe20007ffe0ff */
[----:B---3--:R-:W-:-:S04]  /*2fc0*/  IMAD R19, R21, R22, RZ ;  /* 0x0000001615137224 */ /* 0x008fc800078e02ff */
[-C--:B------:R-:W-:Y:S02]  /*2fd0*/  IMAD R14, R23, R20.reuse, R19 ;  /* 0x00000014170e7224 */ /* 0x080fe400078e0213 */
[----:B------:R-:W-:Y:S02]  /*2fe0*/  IMAD.WIDE.U32 R20, R22, R20, R24 ;  /* 0x0000001416147225 */ /* 0x000fe400078e0018 */
[----:B------:R-:W2:Y:S01]  /*2ff0*/  LDL.64 R24, [R0] ;  /* 0x0000000000187983 */ /* 0x000ea20000100a00 */
[----:B------:R-:W-:-:S03]  /*3000*/  IADD3 R18, P0, PT, R16, UR21, RZ ;  /* 0x0000001510127c10 */ /* 0x000fc6000ff1e0ff */
[----:B------:R-:W2:Y:S01]  /*3010*/  LDG.E.64 R22, desc[UR10][R16.64] ;  /* 0x0000000a10167981 */ /* 0x000ea2000c1e1b00 */
[----:B------:R-:W-:Y:S02]  /*3020*/  IADD3.X R19, PT, PT, R17, UR20, RZ, P0, !PT ;  /* 0x0000001411137c10 */ /* 0x000fe400087fe4ff */
[----:B------:R-:W-:-:S03]  /*3030*/  IADD3 R21, PT, PT, R21, R14, RZ ;  /* 0x0000000e15157210 */ /* 0x000fc60007ffe0ff */
[----:B------:R-:W4:Y:S01]  /*3040*/  LDG.E.64 R14, desc[UR10][R18.64] ;  /* 0x0000000a120e7981 */ /* 0x000f22000c1e1b00 */
[----:B--2---:R-:W-:Y:S02]  /*3050*/  IMAD R23, R23, R24, RZ ;  /* 0x0000001817177224 */ /* 0x004fe400078e02ff */
[----:B------:R-:W-:-:S04]  /*3060*/  IMAD.WIDE.U32 R20, R24, R22, R20 ;  /* 0x0000001618147225 */ /* 0x000fc800078e0014 */
[----:B------:R-:W-:Y:S01]  /*3070*/  IMAD R23, R25, R22, R23 ;  /* 0x0000001619177224 */ /* 0x000fe200078e0217 */
[----:B------:R-:W-:Y:S01]  /*3080*/  IADD3 R22, P0, PT, R18, UR21, RZ ;  /* 0x0000001512167c10 */ /* 0x000fe2000ff1e0ff */
[----:B----4-:R-:W-:-:S03]  /*3090*/  IMAD R15, R15, R28, RZ ;  /* 0x0000001c0f0f7224 */ /* 0x010fc600078e02ff */
[----:B------:R-:W-:Y:S02]  /*30a0*/  IADD3 R21, PT, PT, R21, R23, RZ ;  /* 0x0000001715157210 */ /* 0x000fe40007ffe0ff */
[----:B------:R-:W-:Y:S01]  /*30b0*/  IADD3.X R23, PT, PT, R19, UR20, RZ, P0, !PT ;  /* 0x0000001413177c10 */ /* 0x000fe200087fe4ff */
[-C--:B------:R-:W-:Y:S01]  /*30c0*/  IMAD R15, R29, R14.reuse, R15 ;  /* 0x0000000e1d0f7224 */ /* 0x080fe200078e020f */
[----:B------:R-:W2:Y:S01]  /*30d0*/  LDL.64 R18, [R0+0x10] ;  /* 0x0000100000127983 */ /* 0x000ea20000100a00 */
[----:B------:R-:W-:Y:S01]  /*30e0*/  IMAD.WIDE.U32 R20, R28, R14, R20 ;  /* 0x0000000e1c147225 */ /* 0x000fe200078e0014 */
[----:B------:R-:W-:Y:S02]  /*30f0*/  IADD3 R14, P0, PT, R22, UR21, RZ ;  /* 0x00000015160e7c10 */ /* 0x000fe4000ff1e0ff */
[----:B------:R-:W2:Y:S01]  /*3100*/  LDG.E.64 R16, desc[UR10][R22.64] ;  /* 0x0000000a16107981 */ /* 0x000ea2000c1e1b00 */
[----:B------:R-:W-:Y:S01]  /*3110*/  IMAD.IADD R21, R21, 0x1, R15 ;  /* 0x0000000115157824 */ /* 0x000fe200078e020f */
[----:B------:R-:W-:-:S02]  /*3120*/  IADD3.X R15, PT, PT, R23, UR20, RZ, P0, !PT ;  /* 0x00000014170f7c10 */ /* 0x000fc400087fe4ff */
[----:B------:R-:W3:Y:S04]  /*3130*/  LDL.64 R28, [R0+0x18] ;  /* 0x00001800001c7983 */ /* 0x000ee80000100a00 */
[----:B------:R-:W3:Y:S04]  /*3140*/  LDG.E.64 R24, desc[UR10][R14.64] ;  /* 0x0000000a0e187981 */ /* 0x000ee8000c1e1b00 */
[----:B------:R-:W4:Y:S01]  /*3150*/  LDL.64 R22, [R0+0x20] ;  /* 0x0000200000167983 */ /* 0x000f220000100a00 */
[----:B--2---:R-:W-:-:S04]  /*3160*/  IMAD R17, R17, R18, RZ ;  /* 0x0000001211117224 */ /* 0x004fc800078e02ff */
[-C--:B------:R-:W-:Y:S02]  /*3170*/  IMAD R17, R19, R16.reuse, R17 ;  /* 0x0000001013117224 */ /* 0x080fe400078e0211 */
[----:B------:R-:W-:Y:S01]  /*3180*/  IMAD.WIDE.U32 R18, R18, R16, R20 ;  /* 0x0000001012127225 */ /* 0x000fe200078e0014 */
[----:B------:R-:W-:-:S03]  /*3190*/  IADD3 R16, P0, PT, R14, UR21, RZ ;  /* 0x000000150e107c10 */ /* 0x000fc6000ff1e0ff */
[----:B---3--:R-:W-:Y:S01]  /*31a0*/  IMAD R21, R25, R28, RZ ;  /* 0x0000001c19157224 */ /* 0x008fe200078e02ff */
[----:B------:R-:W-:Y:S02]  /*31b0*/  IADD3 R19, PT, PT, R19, R17, RZ ;  /* 0x0000001113137210 */ /* 0x000fe40007ffe0ff */
[----:B------:R-:W-:Y:S01]  /*31c0*/  IADD3.X R17, PT, PT, R15, UR20, RZ, P0, !PT ;  /* 0x000000140f117c10 */ /* 0x000fe200087fe4ff */
[-C--:B------:R-:W-:Y:S02]  /*31d0*/  IMAD R20, R29, R24.reuse, R21 ;  /* 0x000000181d147224 */ /* 0x080fe400078e0215 */
[----:B------:R-:W-:Y:S01]  /*31e0*/  IMAD.WIDE.U32 R18, R28, R24, R18 ;  /* 0x000000181c127225 */ /* 0x000fe200078e0012 */
[----:B------:R-:W-:Y:S01]  /*31f0*/  IADD3 R24, P0, PT, R16, UR21, RZ ;  /* 0x0000001510187c10 */ /* 0x000fe2000ff1e0ff */
[----:B------:R-:W4:Y:S03]  /*3200*/  LDG.E.64 R14, desc[UR10][R16.64] ;  /* 0x0000000a100e7981 */ /* 0x000f26000c1e1b00 */
[----:B------:R-:W-:Y:S01]  /*3210*/  IADD3.X R25, PT, PT, R17, UR20, RZ, P0, !PT ;  /* 0x0000001411197c10 */ /* 0x000fe200087fe4ff */
[----:B------:R0:W2:Y:S05]  /*3220*/  LDL.64 R28, [R0+0x28] ;  /* 0x00002800001c7983 */ /* 0x0000aa0000100a00 */
[----:B------:R-:W2:Y:S01]  /*3230*/  LDG.E.64 R24, desc[UR10][R24.64] ;  /* 0x0000000a18187981 */ /* 0x000ea2000c1e1b00 */
[----:B------:R-:W-:Y:S01]  /*3240*/  IADD3 R19, PT, PT, R19, R20, RZ ;  /* 0x0000001413137210 */ /* 0x000fe20007ffe0ff */
[----:B------:R-:W-:-:S04]  /*3250*/  UIADD3 UR7, UP1, UPT, UR7, -0x8, URZ ;  /* 0xfffffff807077890 */ /* 0x000fc8000ff3e0ff */
[----:B------:R-:W-:Y:S02]  /*3260*/  UIADD3.X UR8, UPT, UPT, UR8, -0x1, URZ, UP1, !UPT ;  /* 0xffffffff08087890 */ /* 0x000fe40008ffe4ff */
[----:B------:R-:W-:-:S04]  /*3270*/  UISETP.NE.U32.AND UP1, UPT, UR7, URZ, UPT ;  /* 0x000000ff0700728c */ /* 0x000fc8000bf25070 */
[----:B------:R-:W-:Y:S01]  /*3280*/  UISETP.NE.AND.EX UP1, UPT, UR8, URZ, UPT, UP1 ;  /* 0x000000ff0800728c */ /* 0x000fe2000bf25310 */
[----:B0-----:R-:W-:Y:S01]  /*3290*/  IADD3 R0, PT, PT, R0, 0x40, RZ ;  /* 0x0000004000007810 */ /* 0x001fe20007ffe0ff */
[----:B----4-:R-:W-:-:S04]  /*32a0*/  IMAD R15, R15, R22, RZ ;  /* 0x000000160f0f7224 */ /* 0x010fc800078e02ff */
[-C--:B------:R-:W-:Y:S02]  /*32b0*/  IMAD R21, R23, R14.reuse, R15 ;  /* 0x0000000e17157224 */ /* 0x080fe400078e020f */
[----:B------:R-:W-:-:S04]  /*32c0*/  IMAD.WIDE.U32 R14, R22, R14, R18 ;  /* 0x0000000e160e7225 */ /* 0x000fc800078e0012 */
[----:B--2---:R-:W-:Y:S01]  /*32d0*/  IMAD R17, R25, R28, RZ ;  /* 0x0000001c19117224 */ /* 0x004fe200078e02ff */
[----:B------:R-:W-:Y:S01]  /*32e0*/  IADD3 R15, PT, PT, R15, R21, RZ ;  /* 0x000000150f0f7210 */ /* 0x000fe20007ffe0ff */
[----:B------:R-:W-:Y:S02]  /*32f0*/  IMAD.U32 R19, RZ, RZ, UR18 ;  /* 0x00000012ff137e24 */ /* 0x000fe4000f8e00ff */
[-C--:B------:R-:W-:Y:S02]  /*3300*/  IMAD R17, R29, R24.reuse, R17 ;  /* 0x000000181d117224 */ /* 0x080fe400078e0211 */
[----:B------:R-:W-:Y:S01]  /*3310*/  IMAD.WIDE.U32 R24, R28, R24, R14 ;  /* 0x000000181c187225 */ /* 0x000fe200078e000e */
[----:B------:R-:W-:-:S04]  /*3320*/  LEA R26, P0, R19, R26, 0x6 ;  /* 0x0000001a131a7211 */ /* 0x000fc800078030ff */
[----:B------:R-:W-:Y:S02]  /*3330*/  IADD3 R25, PT, PT, R25, R17, RZ ;  /* 0x0000001119197210 */ /* 0x000fe40007ffe0ff */
[----:B------:R-:W-:Y:S01]  /*3340*/  IADD3.X R27, PT, PT, R27, UR9, RZ, P0, !PT ;  /* 0x000000091b1b7c10 */ /* 0x000fe200087fe4ff */
[----:B------:R-:W-:Y:S06]  /*3350*/  BRA.U UP1, `(.L_x_1541) ;  /* 0xfffffff901e47547 */ /* 0x000fec000b83ffff */
.L_x_1540:
        /* <DEDUP_REMOVED lines=9> */
[----:B------:R-:W-:Y:S01]  /*33f0*/  MOV R15, UR4 ;  /* 0x00000004000f7c02 */ /* 0x000fe20008000f00 */
[----:B------:R-:W-:Y:S01]  /*3400*/  IMAD.MOV.U32 R10, RZ, RZ, R12 ;  /* 0x000000ffff0a7224 */ /* 0x000fe200078e000c */
[----:B0-----:R-:W-:-:S03]  /*3410*/  UIMAD UR7, UR5, UR16, URZ ;  /* 0x00000010050772a4 */ /* 0x001fc6000f8e02ff */
[----:B------:R-:W-:Y:S01]  /*3420*/  IMAD.WIDE.U32 R14, R15, UR16, R10 ;  /* 0x000000100f0e7c25 */ /* 0x000fe2000f8e000a */
[----:B------:R-:W-:Y:S02]  /*3430*/  ULEA UR9, UR4, UR14, 0x3 ;  /* 0x0000000e04097291 */ /* 0x000fe4000f8e18ff */
[----:B------:R-:W-:-:S06]  /*3440*/  UIMAD UR7, UR4, UR17, UR7 ;  /* 0x00000011040772a4 */ /* 0x000fcc000f8e0207 */
[----:B------:R-:W-:Y:S01]  /*3450*/  IADD3 R15, PT, PT, R15, UR7, RZ ;  /* 0x000000070f0f7c10 */ /* 0x000fe2000fffe0ff */
[----:B------:R-:W2:Y:S01]  /*3460*/  LDL.64 R16, [UR9+0x18] ;  /* 0x00001809ff107983 */ /* 0x000ea20008100a00 */
[----:B-1----:R-:W-:-:S03]  /*3470*/  LEA R28, P0, R14, UR18, 0x3 ;  /* 0x000000120e1c7c11 */ /* 0x002fc6000f8018ff */
[----:B------:R-:W3:Y:S01]  /*3480*/  LDL.64 R18, [UR9+0x20] ;  /* 0x00002009ff127983 */ /* 0x000ee20008100a00 */
[----:B------:R-:W-:-:S05]  /*3490*/  LEA.HI.X R29, R14, UR19, R15, 0x3, P0 ;  /* 0x000000130e1d7c11 */ /* 0x000fca00080f1c0f */
[----:B------:R-:W2:Y:S01]  /*34a0*/  LDG.E.64 R14, desc[UR10][R28.64] ;  /* 0x0000000a1c0e7981 */ /* 0x000ea2000c1e1b00 */
[----:B------:R-:W-:Y:S02]  /*34b0*/  UIMAD.WIDE.U32 UR18, UR16, 0x8, URZ ;  /* 0x00000008101278a5 */ /* 0x000fe4000f8e00ff */
[----:B------:R-:W-:-:S04]  /*34c0*/  USHF.L.U32 UR7, UR17, 0x3, URZ ;  /* 0x0000000311077899 */ /* 0x000fc800080006ff */
[----:B------:R-:W-:Y:S01]  /*34d0*/  UIADD3 UR7, UPT, UPT, UR19, UR7, URZ ;  /* 0x0000000713077290 */ /* 0x000fe2000fffe0ff */
[----:B------:R-:W-:-:S05]  /*34e0*/  IADD3 R26, P0, PT, R28, UR18, RZ ;  /* 0x000000121c1a7c10 */ /* 0x000fca000ff1e0ff */
[----:B------:R-:W-:Y:S02]  /*34f0*/  IADD3.X R27, PT, PT, R29, UR7, RZ, P0, !PT ;  /* 0x000000071d1b7c10 */ /* 0x000fe400087fe4ff */
[----:B------:R-:W-:-:S03]  /*3500*/  IADD3 R22, P0, PT, R26, UR18, RZ ;  /* 0x000000121a167c10 */ /* 0x000fc6000ff1e0ff */
[----:B------:R-:W3:Y:S01]  /*3510*/  LDG.E.64 R20, desc[UR10][R26.64] ;  /* 0x0000000a1a147981 */ /* 0x000ee2000c1e1b00 */
[----:B------:R-:W-:-:S05]  /*3520*/  IADD3.X R23, PT, PT, R27, UR7, RZ, P0, !PT ;  /* 0x000000071b177c10 */ /* 0x000fca00087fe4ff */
[----:B------:R-:W4:Y:S04]  /*3530*/  LDG.E.64 R28, desc[UR10][R22.64] ;  /* 0x0000000a161c7981 */ /* 0x000f28000c1e1b00 */
[----:B------:R-:W5:Y:S01]  /*3540*/  LDL.64 R26, [UR9+0x30] ;  /* 0x00003009ff1a7983 */ /* 0x000f620008100a00 */
[----:B--2---:R-:W-:Y:S02]  /*3550*/  IMAD R15, R15, R16, RZ ;  /* 0x000000100f0f7224 */ /* 0x004fe400078e02ff */
[----:B------:R-:W-:Y:S01]  /*3560*/  IMAD.WIDE.U32 R24, R16, R14, R24 ;  /* 0x0000000e10187225 */ /* 0x000fe200078e0018 */
[----:B------:R-:W-:-:S03]  /*3570*/  IADD3 R16, P0, PT, R22, UR18, RZ ;  /* 0x0000001216107c10 */ /* 0x000fc6000ff1e0ff */
[----:B------:R-:W-:Y:S02]  /*3580*/  IMAD R0, R17, R14, R15 ;  /* 0x0000000e11007224 */ /* 0x000fe400078e020f */
[----:B------:R-:W4:Y:S01]  /*3590*/  LDL.64 R14, [UR9+0x28] ;  /* 0x00002809ff0e7983 */ /* 0x000f220008100a00 */
[----:B------:R-:W-:-:S06]  /*35a0*/  IADD3.X R17, PT, PT, R23, UR7, RZ, P0, !PT ;  /* 0x0000000717117c10 */ /* 0x000fcc00087fe4ff */
[----:B------:R-:W5:Y:S01]  /*35b0*/  LDG.E.64 R16, desc[UR10][R16.64] ;  /* 0x0000000a10107981 */ /* 0x000f62000c1e1b00 */
[----:B------:R-:W-:Y:S01]  /*35c0*/  IADD3 R25, PT, PT, R25, R0, RZ ;  /* 0x0000000019197210 */ /* 0x000fe20007ffe0ff */
[----:B---3--:R-:W-:-:S04]  /*35d0*/  IMAD R21, R21, R18, RZ ;  /* 0x0000001215157224 */ /* 0x008fc800078e02ff */
[-C--:B------:R-:W-:Y:S02]  /*35e0*/  IMAD R21, R19, R20.reuse, R21 ;  /* 0x0000001413157224 */ /* 0x080fe400078e0215 */
[----:B------:R-:W-:-:S05]  /*35f0*/  IMAD.WIDE.U32 R18, R18, R20, R24 ;  /* 0x0000001412127225 */ /* 0x000fca00078e0018 */
[----:B------:R-:W-:Y:S01]  /*3600*/  IADD3 R19, PT, PT, R19, R21, RZ ;  /* 0x0000001513137210 */ /* 0x000fe20007ffe0ff */
[----:B------:R-:W-:-:S04]  /*3610*/  UIADD3 UR4, UP0, UPT, UR4, 0x4, URZ ;  /* 0x0000000404047890 */ /* 0x000fc8000ff1e0ff */
[----:B------:R-:W-:Y:S01]  /*3620*/  UIADD3.X UR5, UPT, UPT, URZ, UR5, URZ, UP0, !UPT ;  /* 0x00000005ff057290 */ /* 0x000fe200087fe4ff */
        /* <DEDUP_REMOVED lines=8> */
.L_x_1542:
        /* <DEDUP_REMOVED lines=14> */
[----:B------:R-:W-:Y:S01]  /*3790*/  ULEA UR8, UR4, UR14, 0x3 ;  /* 0x0000000e04087291 */ /* 0x000fe2000f8e18ff */
[----:B------:R-:W-:Y:S01]  /*37a0*/  IMAD.U32 R0, RZ, RZ, UR17 ;  /* 0x00000011ff007e24 */ /* 0x000fe2000f8e00ff */
[----:B------:R-:W-:Y:S01]  /*37b0*/  UIMAD UR7, UR4, UR17, UR7 ;  /* 0x00000011040772a4 */ /* 0x000fe2000f8e0207 */
[----:B------:R-:W-:Y:S01]  /*37c0*/  IMAD.WIDE.U32 R14, R17, UR16, R14 ;  /* 0x00000010110e7c25 */ /* 0x000fe2000f8e000e */
[----:B------:R-:W-:-:S04]  /*37d0*/  MOV R19, UR16 ;  /* 0x0000001000137c02 */ /* 0x000fc80008000f00 */
[----:B------:R-:W-:Y:S02]  /*37e0*/  IADD3 R15, PT, PT, R15, UR7, RZ ;  /* 0x000000070f0f7c10 */ /* 0x000fe4000fffe0ff */
[----:B-1----:R-:W-:-:S04]  /*37f0*/  LEA R22, P0, R14, UR18, 0x3 ;  /* 0x000000120e167c11 */ /* 0x002fc8000f8018ff */
[----:B------:R-:W-:Y:S02]  /*3800*/  LEA.HI.X R23, R14, UR19, R15, 0x3, P0 ;  /* 0x000000130e177c11 */ /* 0x000fe400080f1c0f */
[----:B------:R-:W2:Y:S01]  /*3810*/  LDL.64 R14, [UR8+0x18] ;  /* 0x00001808ff0e7983 */ /* 0x000ea20008100a00 */
[----:B------:R-:W-:-:S03]  /*3820*/  LEA R20, P0, R21, R22, 0x3 ;  /* 0x0000001615147211 */ /* 0x000fc600078018ff */
[----:B------:R-:W2:Y:S01]  /*3830*/  LDG.E.64 R16, desc[UR10][R22.64] ;  /* 0x0000000a16107981 */ /* 0x000ea2000c1e1b00 */
[----:B------:R-:W-:-:S03]  /*3840*/  LEA.HI.X R21, R19, R23, R0, 0x3, P0 ;  /* 0x0000001713157211 */ /* 0x000fc600000f1c00 */
        /* <DEDUP_REMOVED lines=12> */
.L_x_1543:
        /* <DEDUP_REMOVED lines=18> */
.L_x_1539:
[----:B0-----:R-:W-:Y:S05]  /*3a30*/  BSYNC.RECONVERGENT B0 ;  /* 0x0000000000007941 */ /* 0x001fea0003800200 */
.L_x_1538:
[----:B------:R-:W-:Y:S01]  /*3a40*/  ISETP.GE.AND P0, PT, R2, UR6, PT ;  /* 0x0000000602007c0c */ /* 0x000fe2000bf06270 */
[----:B------:R-:W-:Y:S04]  /*3a50*/  BSSY.RECONVERGENT B0, `(.L_x_1544) ;  /* 0x000001a000007945 */ /* 0x000fe80003800200 */
[----:B------:R-:W-:Y:S08]  /*3a60*/  BSSY.RELIABLE B1, `(.L_x_1545) ;  /* 0x0000011000017945 */ /* 0x000ff00003800100 */
[----:B------:R-:W-:Y:S05]  /*3a70*/  @P0 BRA `(.L_x_1546) ;  /* 0x00000000003c0947 */ /* 0x000fea0003800000 */
[----:B------:R-:W0:Y:S01]  /*3a80*/  LDC.64 R10, c[0x0][0x3f0] ;  /* 0x0000fc00ff0a7b82 */ /* 0x000e220000000a00 */
[----:B------:R-:W-:-:S04]  /*3a90*/  MOV R13, UR12 ;  /* 0x0000000c000d7c02 */ /* 0x000fc80008000f00 */
[----:B------:R-:W-:Y:S02]  /*3aa0*/  LEA R13, R13, R2, 0x9 ;  /* 0x000000020d0d7211 */ /* 0x000fe400078e48ff */
[----:B------:R-:W-:-:S04]  /*3ab0*/  MOV R2, R3 ;  /* 0x0000000300027202 */ /* 0x000fc80000000f00 */
[----:B------:R-:W-:Y:S01]  /*3ac0*/  ISETP.GE.AND P0, PT, R2, UR6, PT ;  /* 0x0000000602007c0c */ /* 0x000fe2000bf06270 */
[----:B0-----:R-:W-:-:S12]  /*3ad0*/  IMAD.WIDE.U32 R10, R13, 0x8, R10 ;  /* 0x000000080d0a7825 */ /* 0x001fd800078e000a */
[----:B------:R-:W-:Y:S05]  /*3ae0*/  @P0 BREAK.RELIABLE B1 ;  /* 0x0000000000010942 */ /* 0x000fea0003800100 */
[----:B------:R0:W-:Y:S01]  /*3af0*/  STG.E.64 desc[UR10][R10.64], R4 ;  /* 0x000000040a007986 */ /* 0x0001e2000c101b0a */
[----:B------:R-:W-:Y:S05]  /*3b00*/  @P0 BRA `(.L_x_1547) ;  /* 0x0000000000380947 */ /* 0x000fea0003800000 */
[----:B0-----:R-:W0:Y:S01]  /*3b10*/  LDC.64 R4, c[0x0][0x3f0] ;  /* 0x0000fc00ff047b82 */ /* 0x001e220000000a00 */
[----:B------:R-:W-:-:S05]  /*3b20*/  IMAD.U32 R3, RZ, RZ, UR12 ;  /* 0x0000000cff037e24 */ /* 0x000fca000f8e00ff */
[----:B------:R-:W-:Y:S02]  /*3b30*/  LEA R3, R3, R2, 0x9 ;  /* 0x0000000203037211 */ /* 0x000fe400078e48ff */
[----:B------:R-:W-:-:S03]  /*3b40*/  IADD3 R2, PT, PT, R2, 0x80, RZ ;  /* 0x0000008002027810 */ /* 0x000fc60007ffe0ff */
[----:B0-----:R-:W-:-:S05]  /*3b50*/  IMAD.WIDE.U32 R4, R3, 0x8, R4 ;  /* 0x0000000803047825 */ /* 0x001fca00078e0004 */
[----:B------:R0:W-:Y:S02]  /*3b60*/  STG.E.64 desc[UR10][R4.64], R6 ;  /* 0x0000000604007986 */ /* 0x0001e4000c101b0a */
.L_x_1546:
[----:B------:R-:W-:Y:S05]  /*3b70*/  BSYNC.RELIABLE B1 ;  /* 0x0000000000017941 */ /* 0x000fea0003800100 */
.L_x_1545:
[----:B------:R-:W-:Y:S02]  /*3b80*/  ISETP.GE.AND P0, PT, R2, UR6, PT ;  /* 0x0000000602007c0c */ /* 0x000fe4000bf06270 */
[----:B------:R-:W-:-:S11]  /*3b90*/  MOV R3, UR12 ;  /* 0x0000000c00037c02 */ /* 0x000fd60008000f00 */
[----:B0-----:R-:W0:Y:S01]  /*3ba0*/  @!P0 LDC.64 R4, c[0x0][0x3f0] ;  /* 0x0000fc00ff048b82 */ /* 0x001e220000000a00 */
[----:B------:R-:W-:Y:S01]  /*3bb0*/  @!P0 IMAD R3, R3, 0x200, R2 ;  /* 0x0000020003038824 */ /* 0x000fe200078e0202 */
[----:B------:R-:W-:-:S03]  /*3bc0*/  @!P0 IADD3 R2, PT, PT, R2, 0x80, RZ ;  /* 0x0000008002028810 */ /* 0x000fc60007ffe0ff */
[----:B0-----:R-:W-:-:S05]  /*3bd0*/  @!P0 IMAD.WIDE.U32 R4, R3, 0x8, R4 ;  /* 0x0000000803048825 */ /* 0x001fca00078e0004 */
[----:B------:R1:W-:Y:S02]  /*3be0*/  @!P0 STG.E.64 desc[UR10][R4.64], R8 ;  /* 0x0000000804008986 */ /* 0x0003e4000c101b0a */
.L_x_1547:
[----:B------:R-:W-:Y:S05]  /*3bf0*/  BSYNC.RECONVERGENT B0 ;  /* 0x0000000000007941 */ /* 0x000fea0003800200 */
.L_x_1544:
        /* <DEDUP_REMOVED lines=9> */
.L_x_1548:
        /* <DEDUP_REMOVED lines=15> */
.L_x_3502:


//--------------------- .text._ZN2at6native29vectorized_elementwise_kernelILi2EZZNS0_61_GLOBAL__N__ae8afa13_23_FlattenIndicesKernel_cu_7dd49032_311421_flatten_indices_implINS2_18CUDAKernelLauncherElLl8EEENS_6TensorERKS5_N3c108ArrayRefIlEEENKUlvE0_clEvEUllE_St5arrayIPcLm2EEEEviT0_T1_ --------------------------
	.section	.text._ZN2at6native29vectorized_elementwise_kernelILi2EZZNS0_61_GLOBAL__N__ae8afa13_23_FlattenIndicesKernel_cu_7dd49032_311421_flatten_indices_implINS2_18CUDAKernelLauncherElLl8EEENS_6TensorERKS5_N3c108ArrayRefIlEEENKUlvE0_clEvEUllE_St5arrayIPcLm2EEEEviT0_T1_,"ax",@progbits
	.align	128
        .global         _ZN2at6native29vectorized_elementwise_kernelILi2EZZNS0_61_GLOBAL__N__ae8afa13_23_FlattenIndicesKernel_cu_7dd49032_311421_flatten_indices_implINS2_18CUDAKernelLauncherElLl8EEENS_6TensorERKS5_N3c108ArrayRefIlEEENKUlvE0_clEvEUllE_St5arrayIPcLm2EEEEviT0_T1_
        .type           _ZN2at6native29vectorized_elementwise_kernelILi2EZZNS0_61_GLOBAL__N__ae8afa13_23_FlattenIndicesKernel_cu_7dd49032_311421_flatten_indices_implINS2_18CUDAKernelLauncherElLl8EEENS_6TensorERKS5_N3c108ArrayRefIlEEENKUlvE0_clEvEUllE_St5arrayIPcLm2EEEEviT0_T1_,@function
        .size           _ZN2at6native29vectorized_elementwise_kernelILi2EZZNS0_61_GLOBAL__N__ae8afa13_23_FlattenIndicesKernel_cu_7dd49032_311421_flatten_indices_implINS2_18CUDAKernelLauncherElLl8EEENS_6TensorERKS5_N3c108ArrayRefIlEEENKUlvE0_clEvEUllE_St5arrayIPcLm2EEEEviT0_T1_,(.L_x_3503 - _ZN2at6native29vectorized_elementwise_kernelILi2EZZNS0_61_GLOBAL__N__ae8afa13_23_FlattenIndicesKernel_cu_7dd49032_311421_flatten_indices_implINS2_18CUDAKernelLauncherElLl8EEENS_6TensorERKS5_N3c108ArrayRefIlEEENKUlvE0_clEvEUllE_St5arrayIPcLm2EEEEviT0_T1_)
        .other          _ZN2at6native29vectorized_elementwise_kernelILi2EZZNS0_61_GLOBAL__N__ae8afa13_23_FlattenIndicesKernel_cu_7dd49032_311421_flatten_indices_implINS2_18CUDAKernelLauncherElLl8EEENS_6TensorERKS5_N3c108ArrayRefIlEEENKUlvE0_clEvEUllE_St5arrayIPcLm2EEEEviT0_T1_,@"STO_CUDA_ENTRY STV_DEFAULT"
_ZN2at6native29vectorized_elementwise_kernelILi2EZZNS0_61_GLOBAL__N__ae8afa13_23_FlattenIndicesKernel_cu_7dd49032_311421_flatten_indices_implINS2_18CUDAKernelLauncherElLl8EEENS_6TensorERKS5_N3c108ArrayRefIlEEENKUlvE0_clEvEUllE_St5arrayIPcLm2EEEEviT0_T1_:
.text._ZN2at6native29vectorized_elementwise_kernelILi2EZZNS0_61_GLOBAL__N__ae8afa13_23_FlattenIndicesKernel_cu_7dd49032_311421_flatten_indices_implINS2_18CUDAKernelLauncherElLl8EEENS_6TensorERKS5_N3c108ArrayRefIlEEENKUlvE0_clEvEUllE_St5arrayIPcLm2EEEEviT0_T1_:
[----:B------:R-:W0:Y:S08]  /*0000*/  LDC R1, c[0x0][0x37c] ;  /* 0x0000df00ff017b82 */ /* 0x000e300000000800 */
[----:B------:R-:W1:Y:S01]  /*0010*/  S2UR UR6, SR_CTAID.X ;  /* 0x00000000000679c3 */ /* 0x000e620000002500 */
[----:B------:R-:W2:Y:S01]  /*0020*/  LDCU UR4, c[0x0][0x380] ;  /* 0x00007000ff0477ac */ /* 0x000ea20008000800 */
[----:B0-----:R-:W-:Y:S01]  /*0030*/  IADD3 R1, PT, PT, R1, -0x68, RZ ;  /* 0xffffff9801017810 */ /* 0x001fe20007ffe0ff */
[----:B------:R-:W0:Y:S03]  /*0040*/  LDCU.64 UR8, c[0x0][0x358] ;  /* 0x00006b00ff0877ac */ /* 0x000e260008000a00 */
[----:B------:R-:W-:-:S02]  /*0050*/  R2UR UR14, R1 ;  /* 0x00000000010e72ca */ /* 0x000fc400000e0000 */
[C---:B------:R-:W-:Y:S02]  /*0060*/  R2UR UR7, R1.reuse ;  /* 0x00000000010772ca */ /* 0x040fe400000e0000 */
[----:B------:R-:W-:Y:S01]  /*0070*/  R2UR UR13, R1 ;  /* 0x00000000010d72ca */ /* 0x000fe200000e0000 */
[----:B-1----:R-:W-:-:S04]  /*0080*/  USHF.L.U32 UR6, UR6, 0xa, URZ ;  /* 0x0000000a06067899 */ /* 0x002fc800080006ff */
[----:B--2---:R-:W-:-:S04]  /*0090*/  UIADD3 UR4, UPT, UPT, -UR6, UR4, URZ ;  /* 0x0000000406047290 */ /* 0x004fc8000fffe1ff */
[----:B------:R-:W-:-:S09]  /*00a0*/  UISETP.GT.U32.AND UP0, UPT, UR4, 0x3ff, UPT ;  /* 0x000003ff0400788c */ /* 0x000fd2000bf04070 */
[----:B0-----:R-:W-:Y:S05]  /*00b0*/  BRA.U UP0, `(.L_x_1549) ;  /* 0x0000007500087547 */ /* 0x001fea000b800000 */
[----:B------:R-:W0:Y:S01]  /*00c0*/  S2R R0, SR_TID.X ;  /* 0x0000000000007919 */ /* 0x000e220000002100 */
[----:B------:R-:W-:Y:S01]  /*00d0*/  CS2R R32, SRZ ;  /* 0x0000000000207805 */ /* 0x000fe2000001ff00 */
[----:B------:R-:W1:Y:S01]  /*00e0*/  LDC.64 R26, c[0x0][0x3a8] ;  /* 0x0000ea00ff1a7b82 */ /* 0x000e620000000a00 */
[----:B------:R-:W2:Y:S01]  /*00f0*/  LDCU UR14, c[0x0][0x398] ;  /* 0x00007300ff0e77ac */ /* 0x000ea20008000800 */
[----:B0-----:R-:W-:Y:S02]  /*0100*/  ISETP.GE.U32.AND P6, PT, R0, UR4, PT ;  /* 0x0000000400007c0c */ /* 0x001fe4000bfc6070 */
[----:B------:R-:W-:-:S11]  /*0110*/  MOV R2, R0 ;  /* 0x0000000000027202 */ /* 0x000fd60000000f00 */
[C---:B------:R-:W-:Y:S01]  /*0120*/  @!P6 IADD3 R0, PT, PT, R2.reuse, 0x80, RZ ;  /* 0x000000800200e810 */ /* 0x040fe20007ffe0ff */
[----:B------:R-:W0:Y:S01]  /*0130*/  @!P6 LDC.64 R12, c[0x0][0x3f8] ;  /* 0x0000fe00ff0ceb82 */ /* 0x000e220000000a00 */
[----:B------:R-:W-:Y:S02]  /*0140*/  @!P6 IADD3 R5, PT, PT, R2, UR6, RZ ;  /* 0x000000060205ec10 */ /* 0x000fe4000fffe0ff */
[----:B------:R-:W-:-:S13]  /*0150*/  ISETP.GE.U32.AND P5, PT, R0, UR4, PT ;  /* 0x0000000400007c0c */ /* 0x000fda000bfa6070 */
[C---:B------:R-:W-:Y:S01]  /*0160*/  @!P5 IADD3 R23, PT, PT, R0.reuse, UR6, RZ ;  /* 0x000000060017dc10 */ /* 0x040fe2000fffe0ff */
[----:B------:R-:W-:Y:S01]  /*0170*/  @!P5 VIADD R0, R0, 0x80 ;  /* 0x000000800000d836 */ /* 0x000fe20000000000 */
[----:B------:R-:W3:Y:S04]  /*0180*/  @!P5 LDC.64 R20, c[0x0][0x3f8] ;  /* 0x0000fe00ff14db82 */ /* 0x000ee80000000a00 */
[----:B------:R-:W-:Y:S01]  /*0190*/  ISETP.GE.U32.AND P4, PT, R0, UR4, PT ;  /* 0x0000000400007c0c */ /* 0x000fe2000bf86070 */
[----:B0-----:R-:W-:-:S05]  /*01a0*/  @!P6 IMAD.WIDE.U32 R12, R5, 0x8, R12 ;  /* 0x00000008050ce825 */ /* 0x001fca00078e000c */
[----:B------:R0:W5:Y:S07]  /*01b0*/  @!P6 LDG.E.64 R32, desc[UR8][R12.64] ;  /* 0x000000080c20e981 */ /* 0x00016e000c1e1b00 */
[C---:B------:R-:W-:Y:S01]  /*01c0*/  @!P4 IADD3 R25, PT, PT, R0.reuse, UR6, RZ ;  /* 0x000000060019cc10 */ /* 0x040fe2000fffe0ff */
[----:B------:R-:W4:Y:S01]  /*01d0*/  @!P4 LDC.64 R14, c[0x0][0x3f8] ;  /* 0x0000fe00ff0ecb82 */ /* 0x000f220000000a00 */
[----:B------:R-:W-:-:S04]  /*01e0*/  @!P4 IADD3 R0, PT, PT, R0, 0x80, RZ ;  /* 0x000000800000c810 */ /* 0x000fc80007ffe0ff */
[----:B------:R-:W-:-:S13]  /*01f0*/  ISETP.GE.U32.AND P3, PT, R0, UR4, PT ;  /* 0x0000000400007c0c */ /* 0x000fda000bf66070 */
[C---:B------:R-:W-:Y:S01]  /*0200*/  @!P3 IADD3 R19, PT, PT, R0.reuse, UR6, RZ ;  /* 0x000000060013bc10 */ /* 0x040fe2000fffe0ff */
[----:B------:R-:W2:Y:S01]  /*0210*/  @!P3 LDC.64 R28, c[0x0][0x3f8] ;  /* 0x0000fe00ff1cbb82 */ /* 0x000ea20000000a00 */
[----:B------:R-:W-:-:S04]  /*0220*/  @!P3 IADD3 R0, PT, PT, R0, 0x80, RZ ;  /* 0x000000800000b810 */ /* 0x000fc80007ffe0ff */
[----:B------:R-:W-:-:S13]  /*0230*/  ISETP.GE.U32.AND P2, PT, R0, UR4, PT ;  /* 0x0000000400007c0c */ /* 0x000fda000bf46070 */
[C---:B------:R-:W-:Y:S01]  /*0240*/  @!P2 VIADD R17, R0.reuse, UR6 ;  /* 0x000000060011ac36 */ /* 0x040fe20008000000 */
[----:B------:R-:W-:Y:S01]  /*0250*/  @!P2 IADD3 R0, PT, PT, R0, 0x80, RZ ;  /* 0x000000800000a810 */ /* 0x000fe20007ffe0ff */
[----:B------:R-:W1:Y:S03]  /*0260*/  @!P2 LDC.64 R30, c[0x0][0x3f8] ;  /* 0x0000fe00ff1eab82 */ /* 0x000e660000000a00 */
[----:B------:R-:W-:-:S13]  /*0270*/  ISETP.GE.U32.AND P1, PT, R0, UR4, PT ;  /* 0x0000000400007c0c */ /* 0x000fda000bf26070 */
[C---:B------:R-:W-:Y:S01]  /*0280*/  @!P1 IADD3 R3, PT, PT, R0.reuse, UR6, RZ ;  /* 0x0000000600039c10 */ /* 0x040fe2000fffe0ff */
[----:B------:R-:W2:Y:S01]  /*0290*/  @!P1 LDC.64 R8, c[0x0][0x3f8] ;  /* 0x0000fe00ff089b82 */ /* 0x000ea20000000a00 */
[----:B------:R-:W-:-:S04]  /*02a0*/  @!P1 IADD3 R0, PT, PT, R0, 0x80, RZ ;  /* 0x0000008000009810 */ /* 0x000fc80007ffe0ff */
[----:B------:R-:W-:-:S13]  /*02b0*/  ISETP.GE.U32.AND P0, PT, R0, UR4, PT ;  /* 0x0000000400007c0c */ /* 0x000fda000bf06070 */
[C---:B------:R-:W-:Y:S01]  /*02c0*/  @!P0 VIADD R11, R0.reuse, UR6 ;  /* 0x00000006000b8c36 */ /* 0x040fe20008000000 */
[----:B------:R-:W-:Y:S01]  /*02d0*/  @!P0 IADD3 R0, PT, PT, R0, 0x80, RZ ;  /* 0x0000008000008810 */ /* 0x000fe20007ffe0ff */
[----:B------:R-:W2:Y:S03]  /*02e0*/  @!P0 LDC.64 R6, c[0x0][0x3f8] ;  /* 0x0000fe00ff068b82 */ /* 0x000ea60000000a00 */
[----:B------:R-:W-:-:S13]  /*02f0*/  ISETP.GE.U32.AND P6, PT, R0, UR4, PT ;  /* 0x0000000400007c0c */ /* 0x000fda000bfc6070 */
[----:B------:R-:W2:Y:S01]  /*0300*/  @!P6 LDC.64 R4, c[0x0][0x3f8] ;  /* 0x0000fe00ff04eb82 */ /* 0x000ea20000000a00 */
[----:B------:R-:W-:Y:S01]  /*0310*/  @!P6 IADD3 R35, PT, PT, R0, UR6, RZ ;  /* 0x000000060023ec10 */ /* 0x000fe2000fffe0ff */
[----:B---3--:R-:W-:Y:S01]  /*0320*/  @!P5 IMAD.WIDE.U32 R20, R23, 0x8, R20 ;  /* 0x000000081714d825 */ /* 0x008fe200078e0014 */
[----:B0-----:R-:W-:-:S03]  /*0330*/  CS2R R12, SRZ ;  /* 0x00000000000c7805 */ /* 0x001fc6000001ff00 */
[----:B-1----:R-:W-:-:S04]  /*0340*/  @!P2 IMAD.WIDE.U32 R30, R17, 0x8, R30 ;  /* 0x00000008111ea825 */ /* 0x002fc800078e001e */
[----:B----4-:R-:W-:Y:S02]  /*0350*/  @!P4 IMAD.WIDE.U32 R22, R25, 0x8, R14 ;  /* 0x000000081916c825 */ /* 0x010fe400078e000e */
[----:B------:R-:W0:Y:S02]  /*0360*/  LDC.64 R24, c[0x0][0x3a0] ;  /* 0x0000e800ff187b82 */ /* 0x000e240000000a00 */
[----:B--2---:R-:W-:Y:S01]  /*0370*/  @!P0 IMAD.WIDE.U32 R16, R11, 0x8, R6 ;  /* 0x000000080b108825 */ /* 0x004fe200078e0006 */
[----:B------:R1:W5:Y:S03]  /*0380*/  @!P4 LDG.E.64 R12, desc[UR8][R22.64] ;  /* 0x00000008160cc981 */ /* 0x000366000c1e1b00 */
[----:B------:R-:W-:Y:S01]  /*0390*/  @!P6 IMAD.WIDE.U32 R34, R35, 0x8, R4 ;  /* 0x000000082322e825 */ /* 0x000fe200078e0004 */
[----:B------:R-:W-:Y:S01]  /*03a0*/  CS2R R4, SRZ ;  /* 0x0000000000047805 */ /* 0x000fe2000001ff00 */
[----:B-1----:R-:W1:Y:S02]  /*03b0*/  LDC.64 R22, c[0x0][0x398] ;  /* 0x0000e600ff167b82 */ /* 0x002e640000000a00 */
[----:B------:R-:W-:-:S03]  /*03c0*/  @!P3 IMAD.WIDE.U32 R28, R19, 0x8, R28 ;  /* 0x00000008131cb825 */ /* 0x000fc600078e001c */
[----:B------:R2:W5:Y:S03]  /*03d0*/  @!P0 LDG.E.64 R4, desc[UR8][R16.64] ;  /* 0x0000000810048981 */ /* 0x000566000c1e1b00 */
[----:B------:R-:W3:Y:S08]  /*03e0*/  LDC.64 R18, c[0x0][0x390] ;  /* 0x0000e400ff127b82 */ /* 0x000ef00000000a00 */
[----:B--2---:R-:W2:Y:S01]  /*03f0*/  LDC.64 R16, c[0x0][0x388] ;  /* 0x0000e200ff107b82 */ /* 0x004ea20000000a00 */
[----:B------:R-:W-:Y:S01]  /*0400*/  CS2R R14, SRZ ;  /* 0x00000000000e7805 */ /* 0x000fe2000001ff00 */
[----:B------:R-:W-:Y:S01]  /*0410*/  @!P1 IMAD.WIDE.U32 R36, R3, 0x8, R8 ;  /* 0x0000000803249825 */ /* 0x000fe200078e0008 */
[----:B------:R-:W-:-:S02]  /*0420*/  CS2R R10, SRZ ;  /* 0x00000000000a7805 */ /* 0x000fc4000001ff00 */
[----:B------:R-:W-:Y:S02]  /*0430*/  CS2R R8, SRZ ;  /* 0x0000000000087805 */ /* 0x000fe4000001ff00 */
[----:B------:R-:W-:Y:S01]  /*0440*/  CS2R R6, SRZ ;  /* 0x0000000000067805 */ /* 0x000fe2000001ff00 */
[----:B------:R4:W5:Y:S04]  /*0450*/  @!P5 LDG.E.64 R14, desc[UR8][R20.64] ;  /* 0x00000008140ed981 */ /* 0x000968000c1e1b00 */
[----:B------:R0:W5:Y:S04]  /*0460*/  @!P3 LDG.E.64 R10, desc[UR8][R28.64] ;  /* 0x000000081c0ab981 */ /* 0x000168000c1e1b00 */
[----:B------:R2:W5:Y:S01]  /*0470*/  @!P2 LDG.E.64 R8, desc[UR8][R30.64] ;  /* 0x000000081e08a981 */ /* 0x000562000c1e1b00 */
[----:B----4-:R-:W-:-:S03]  /*0480*/  CS2R R20, SRZ ;  /* 0x0000000000147805 */ /* 0x010fc6000001ff00 */
[----:B------:R-:W5:Y:S01]  /*0490*/  @!P1 LDG.E.64 R6, desc[UR8][R36.64] ;  /* 0x0000000824069981 */ /* 0x000f62000c1e1b00 */
[----:B0-----:R-:W0:Y:S03]  /*04a0*/  LDC.64 R28, c[0x0][0x3b0] ;  /* 0x0000ec00ff1c7b82 */ /* 0x001e260000000a00 */
[----:B------:R4:W5:Y:S04]  /*04b0*/  @!P6 LDG.E.64 R20, desc[UR8][R34.64] ;  /* 0x000000082214e981 */ /* 0x000968000c1e1b00 */
[----:B--2---:R2:W-:Y:S01]  /*04c0*/  STL.64 [R1], R16 ;  /* 0x0000001001007387 */ /* 0x0045e20000100a00 */
[----:B------:R-:W0:Y:S03]  /*04d0*/  LDC.64 R30, c[0x0][0x3b8] ;  /* 0x0000ee00ff1e7b82 */ /* 0x000e260000000a00 */
[----:B---3--:R3:W-:Y:S04]  /*04e0*/  STL.64 [R1+0x8], R18 ;  /* 0x0000081201007387 */ /* 0x0087e80000100a00 */
[----:B-1----:R1:W-:Y:S01]  /*04f0*/  STL.64 [R1+0x10], R22 ;  /* 0x0000101601007387 */ /* 0x0023e20000100a00 */
[----:B----4-:R-:W4:Y:S03]  /*0500*/  LDC.64 R34, c[0x0][0x3c0] ;  /* 0x0000f000ff227b82 */ /* 0x010f260000000a00 */
[----:B------:R1:W-:Y:S05]  /*0510*/  STL.64 [R1+0x18], R24 ;  /* 0x0000181801007387 */ /* 0x0003ea0000100a00 */
[----:B------:R-:W4:Y:S08]  /*0520*/  LDC.64 R36, c[0x0][0x3c8] ;  /* 0x0000f200ff247b82 */ /* 0x000f300000000a00 */
[----:B--2---:R-:W2:Y:S08]  /*0530*/  LDC.64 R16, c[0x0][0x3d0] ;  /* 0x0000f400ff107b82 */ /* 0x004eb00000000a00 */
[----:B---3--:R-:W3:Y:S08]  /*0540*/  LDC.64 R18, c[0x0][0x3d8] ;  /* 0x0000f600ff127b82 */ /* 0x008ef00000000a00 */
[----:B-1----:R-:W1:Y:S08]  /*0550*/  LDC.64 R22, c[0x0][0x3e0] ;  /* 0x0000f800ff167b82 */ /* 0x002e700000000a00 */
[----:B------:R-:W1:Y:S01]  /*0560*/  LDC.64 R24, c[0x0][0x3e8] ;  /* 0x0000fa00ff187b82 */ /* 0x000e620000000a00 */
[----:B------:R1:W-:Y:S04]  /*0570*/  STL.64 [R1+0x20], R26 ;  /* 0x0000201a01007387 */ /* 0x0003e80000100a00 */
[----:B0-----:R0:W-:Y:S04]  /*0580*/  STL.64 [R1+0x28], R28 ;  /* 0x0000281c01007387 */ /* 0x0011e80000100a00 */
[----:B------:R0:W-:Y:S04]  /*0590*/  STL.64 [R1+0x30], R30 ;  /* 0x0000301e01007387 */ /* 0x0001e80000100a00 */
[----:B----4-:R0:W-:Y:S04]  /*05a0*/  STL.64 [R1+0x38], R34 ;  /* 0x0000382201007387 */ /* 0x0101e80000100a00 */
[----:B------:R0:W-:Y:S04]  /*05b0*/  STL.64 [R1+0x40], R36 ;  /* 0x0000402401007387 */ /* 0x0001e80000100a00 */
[----:B--2---:R0:W-:Y:S04]  /*05c0*/  STL.64 [R1+0x48], R16 ;  /* 0x0000481001007387 */ /* 0x0041e80000100a00 */
[----:B---3--:R0:W-:Y:S04]  /*05d0*/  STL.64 [R1+0x50], R18 ;  /* 0x0000501201007387 */ /* 0x0081e80000100a00 */
[----:B-1----:R0:W-:Y:S04]  /*05e0*/  STL.64 [R1+0x58], R22 ;  /* 0x0000581601007387 */ /* 0x0021e80000100a00 */
[----:B------:R0:W-:Y:S01]  /*05f0*/  STL.64 [R1+0x60], R24 ;  /* 0x0000601801007387 */ /* 0x0001e20000100a00 */
[----:B------:R-:W-:Y:S01]  /*0600*/  ISETP.GE.U32.AND P0, PT, R2, UR4, PT ;  /* 0x0000000402007c0c */ /* 0x000fe2000bf06070 */
[----:B------:R-:W-:Y:S01]  /*0610*/  BSSY.RECONVERGENT B0, `(.L_x_1550) ;  /* 0x00000d2000007945 */ /* 0x000fe20003800200 */
[----:B------:R-:W-:-:S11]  /*0620*/  IADD3 R0, PT, PT, R1, 0x28, RZ ;  /* 0x0000002801007810 */ /* 0x000fd60007ffe0ff */
[----:B0-----:R-:W-:Y:S05]  /*0630*/  @P0 BRA `(.L_x_1551) ;  /* 0x0000000c003c0947 */ /* 0x001fea0003800000 */
[----:B------:R-:W0:Y:S01]  /*0640*/  LDCU UR7, c[0x0][0x39c] ;  /* 0x00007380ff0777ac */ /* 0x000e220008000800 */
[----:B------:R-:W-:Y:S01]  /*0650*/  CS2R R18, SRZ ;  /* 0x0000000000127805 */ /* 0x000fe2000001ff00 */
[----:B------:R-:W1:Y:S01]  /*0660*/  LDCU.64 UR4, c[0x0][0x390] ;  /* 0x00007200ff0477ac */ /* 0x000e620008000a00 */
[----:B------:R-:W-:-:S04]  /*0670*/  UISETP.GE.U32.AND UP0, UPT, UR14, 0x1, UPT ;  /* 0x000000010e00788c */ /* 0x000fc8000bf06070 */
[----:B0-----:R-:W-:Y:S01]  /*0680*/  UISETP.GE.AND.EX UP0, UPT, UR7, URZ, UPT, UP0 ;  /* 0x000000ff0700728c */ /* 0x001fe2000bf06300 */
[----:B-1---5:R-:W-:Y:S02]  /*0690*/  IMAD R3, R33, UR4, RZ ;  /* 0x0000000421037c24 */ /* 0x022fe4000f8e02ff */
        /* <DEDUP_REMOVED lines=15> */
[----:B------:R-:W-:Y:S01]  /*0790*/  IMAD.MOV.U32 R3, RZ, RZ, R0 ;  /* 0x000000ffff037224 */ /* 0x000fe200078e0000 */
[----:B------:R-:W1:Y:S01]  /*07a0*/  LDCU.64 UR16, c[0x0][0x3e0] ;  /* 0x00007c00ff1077ac */ /* 0x000e620008000a00 */
[----:B------:R-:W-:Y:S02]  /*07b0*/  ULOP3.LUT UR4, UR14, 0xfffffff8, URZ, 0xc0, !UPT ;  /* 0xfffffff80e047892 */ /* 0x000fe4000f8ec0ff */
[----:B------:R-:W-:Y:S01]  /*07c0*/  ULOP3.LUT UR5, UR7, 0x7fffffff, URZ, 0xc0, !UPT ;  /* 0x7fffffff07057892 */ /* 0x000fe2000f8ec0ff */
[----:B0-----:R-:W-:-:S04]  /*07d0*/  LEA R34, P0, R16, UR10, 0x3 ;  /* 0x0000000a10227c11 */ /* 0x001fc8000f8018ff */
[----:B------:R-:W-:Y:S01]  /*07e0*/  UMOV UR10, UR4 ;  /* 0x00000004000a7c82 */ /* 0x000fe20008000000 */
[----:B------:R-:W-:Y:S01]  /*07f0*/  LEA.HI.X R35, R16, UR11, R23, 0x3, P0 ;  /* 0x0000000b10237c11 */ /* 0x000fe200080f1c17 */
[----:B-1----:R-:W-:Y:S02]  /*0800*/  USHF.L.U64.HI UR15, UR16, 0x3, UR17 ;  /* 0x00000003100f7899 */ /* 0x002fe40008010211 */
[----:B------:R-:W-:Y:S02]  /*0810*/  USHF.L.U32 UR12, UR16, 0x3, URZ ;  /* 0x00000003100c7899 */ /* 0x000fe400080006ff */
[----:B------:R-:W-:Y:S01]  /*0820*/  USHF.L.U64.HI UR7, UR16, 0x6, UR17 ;  /* 0x0000000610077899 */ /* 0x000fe20008010211 */
[----:B------:R-:W-:-:S11]  /*0830*/  UMOV UR11, UR5 ;  /* 0x00000005000b7c82 */ /* 0x000fd60008000000 */
.L_x_1553:
        /* <DEDUP_REMOVED lines=13> */
[----:B---3--:R-:W-:Y:S01]  /*0910*/  IMAD R27, R31, R32, RZ ;  /* 0x000000201f1b7224 */ /* 0x008fe200078e02ff */
[----:B------:R0:W2:Y:S03]  /*0920*/  LDG.E.64 R28, desc[UR8][R24.64] ;  /* 0x00000008181c7981 */ /* 0x0000a6000c1e1b00 */
[-C--:B------:R-:W-:Y:S02]  /*0930*/  IMAD R26, R33, R30.reuse, R27 ;  /* 0x0000001e211a7224 */ /* 0x080fe400078e021b */
[----:B------:R-:W-:Y:S01]  /*0940*/  IMAD.WIDE.U32 R18, R32, R30, R18 ;  /* 0x0000001e20127225 */ /* 0x000fe200078e0012 */
[----:B------:R-:W-:Y:S01]  /*0950*/  IADD3 R32, P0, PT, R24, UR12, RZ ;  /* 0x0000000c18207c10 */ /* 0x000fe2000ff1e0ff */
[----:B------:R-:W2:Y:S03]  /*0960*/  LDL.64 R30, [R3] ;  /* 0x00000000031e7983 */ /* 0x000ea60000100a00 */
[----:B------:R-:W-:-:S02]  /*0970*/  IADD3.X R33, PT, PT, R25, UR15, RZ, P0, !PT ;  /* 0x0000000f19217c10 */ /* 0x000fc400087fe4ff */
[----:B------:R-:W-:-:S03]  /*0980*/  IADD3 R19, PT, PT, R19, R26, RZ ;  /* 0x0000001a13137210 */ /* 0x000fc60007ffe0ff */
[----:B------:R-:W4:Y:S01]  /*0990*/  LDG.E.64 R26, desc[UR8][R32.64] ;  /* 0x00000008201a7981 */ /* 0x000f22000c1e1b00 */
[----:B0-----:R-:W-:-:S04]  /*09a0*/  IADD3 R24, P0, PT, R32, UR12, RZ ;  /* 0x0000000c20187c10 */ /* 0x001fc8000ff1e0ff */
[----:B------:R-:W-:Y:S01]  /*09b0*/  IADD3.X R25, PT, PT, R33, UR15, RZ, P0, !PT ;  /* 0x0000000f21197c10 */ /* 0x000fe200087fe4ff */
[----:B--2---:R-:W-:Y:S02]  /*09c0*/  IMAD R29, R29, R30, RZ ;  /* 0x0000001e1d1d7224 */ /* 0x004fe400078e02ff */
[----:B------:R-:W-:-:S04]  /*09d0*/  IMAD.WIDE.U32 R18, R30, R28, R18 ;  /* 0x0000001c1e127225 */ /* 0x000fc800078e0012 */
[----:B------:R-:W-:Y:S02]  /*09e0*/  IMAD R29, R31, R28, R29 ;  /* 0x0000001c1f1d7224 */ /* 0x000fe400078e021d */
[----:B----4-:R-:W-:Y:S01]  /*09f0*/  IMAD R27, R27, R36, RZ ;  /* 0x000000241b1b7224 */ /* 0x010fe200078e02ff */
[----:B------:R-:W2:Y:S02]  /*0a00*/  LDL.64 R30, [R3+0x10] ;  /* 0x00001000031e7983 */ /* 0x000ea40000100a00 */
[----:B------:R-:W-:Y:S01]  /*0a10*/  IADD3 R19, PT, PT, R19, R29, RZ ;  /* 0x0000001d13137210 */ /* 0x000fe20007ffe0ff */
[-C--:B------:R-:W-:Y:S01]  /*0a20*/  IMAD R27, R37, R26.reuse, R27 ;  /* 0x0000001a251b7224 */ /* 0x080fe200078e021b */
[----:B------:R0:W2:Y:S01]  /*0a30*/  LDG.E.64 R28, desc[UR8][R24.64] ;  /* 0x00000008181c7981 */ /* 0x0000a2000c1e1b00 */
[----:B------:R-:W-:Y:S01]  /*0a40*/  IMAD.WIDE.U32 R18, R36, R26, R18 ;  /* 0x0000001a24127225 */ /* 0x000fe200078e0012 */
[----:B------:R-:W-:Y:S02]  /*0a50*/  IADD3 R26, P0, PT, R24, UR12, RZ ;  /* 0x0000000c181a7c10 */ /* 0x000fe4000ff1e0ff */
[----:B------:R-:W3:Y:S02]  /*0a60*/  LDL.64 R36, [R3+0x18] ;  /* 0x0000180003247983 */ /* 0x000ee40000100a00 */
[----:B------:R-:W-:-:S02]  /*0a70*/  IADD3 R19, PT, PT, R19, R27, RZ ;  /* 0x0000001b13137210 */ /* 0x000fc40007ffe0ff */
[----:B------:R-:W-:-:S05]  /*0a80*/  IADD3.X R27, PT, PT, R25, UR15, RZ, P0, !PT ;  /* 0x0000000f191b7c10 */ /* 0x000fca00087fe4ff */
[----:B------:R-:W3:Y:S01]  /*0a90*/  LDG.E.64 R32, desc[UR8][R26.64] ;  /* 0x000000081a207981 */ /* 0x000ee2000c1e1b00 */
[----:B0-----:R-:W-:-:S04]  /*0aa0*/  IADD3 R24, P0, PT, R26, UR12, RZ ;  /* 0x0000000c1a187c10 */ /* 0x001fc8000ff1e0ff */
[----:B------:R-:W-:-:S05]  /*0ab0*/  IADD3.X R25, PT, PT, R27, UR15, RZ, P0, !PT ;  /* 0x0000000f1b197c10 */ /* 0x000fca00087fe4ff */
[----:B------:R-:W4:Y:S01]  /*0ac0*/  LDG.E.64 R26, desc[UR8][R24.64] ;  /* 0x00000008181a7981 */ /* 0x000f22000c1e1b00 */
[----:B--2---:R-:W-:Y:S02]  /*0ad0*/  IMAD R29, R29, R30, RZ ;  /* 0x0000001e1d1d7224 */ /* 0x004fe400078e02ff */
[----:B------:R-:W-:-:S04]  /*0ae0*/  IMAD.WIDE.U32 R18, R30, R28, R18 ;  /* 0x0000001c1e127225 */ /* 0x000fc800078e0012 */
[----:B------:R-:W-:Y:S02]  /*0af0*/  IMAD R29, R31, R28, R29 ;  /* 0x0000001c1f1d7224 */ /* 0x000fe400078e021d */
[----:B------:R-:W4:Y:S02]  /*0b00*/  LDL.64 R30, [R3+0x20] ;  /* 0x00002000031e7983 */ /* 0x000f240000100a00 */
[----:B------:R-:W-:Y:S02]  /*0b10*/  IMAD.IADD R19, R19, 0x1, R29 ;  /* 0x0000000113137824 */ /* 0x000fe400078e021d */
[----:B---3--:R-:W-:Y:S02]  /*0b20*/  IMAD R29, R33, R36, RZ ;  /* 0x00000024211d7224 */ /* 0x008fe400078e02ff */
[----:B------:R-:W-:-:S04]  /*0b30*/  IMAD.WIDE.U32 R18, R36, R32, R18 ;  /* 0x0000002024127225 */ /* 0x000fc800078e0012 */
[----:B------:R-:W-:Y:S01]  /*0b40*/  IMAD R28, R37, R32, R29 ;  /* 0x00000020251c7224 */ /* 0x000fe200078e021d */
[----:B------:R-:W-:Y:S01]  /*0b50*/  IADD3 R32, P0, PT, R24, UR12, RZ ;  /* 0x0000000c18207c10 */ /* 0x000fe2000ff1e0ff */
[----:B------:R0:W2:Y:S03]  /*0b60*/  LDL.64 R36, [R3+0x28] ;  /* 0x0000280003247983 */ /* 0x0000a60000100a00 */
[----:B------:R-:W-:-:S06]  /*0b70*/  IADD3.X R33, PT, PT, R25, UR15, RZ, P0, !PT ;  /* 0x0000000f19217c10 */ /* 0x000fcc00087fe4ff */
[----:B------:R-:W2:Y:S01]  /*0b80*/  LDG.E.64 R32, desc[UR8][R32.64] ;  /* 0x0000000820207981 */ /* 0x000ea2000c1e1b00 */
[----:B------:R-:W-:Y:S01]  /*0b90*/  IADD3 R19, PT, PT, R19, R28, RZ ;  /* 0x0000001c13137210 */ /* 0x000fe20007ffe0ff */
[----:B------:R-:W-:-:S04]  /*0ba0*/  UIADD3 UR10, UP1, UPT, UR10, -0x8, URZ ;  /* 0xfffffff80a0a7890 */ /* 0x000fc8000ff3e0ff */
[----:B------:R-:W-:Y:S02]  /*0bb0*/  UIADD3.X UR11, UPT, UPT, UR11, -0x1, URZ, UP1, !UPT ;  /* 0xffffffff0b0b7890 */ /* 0x000fe40008ffe4ff */
[----:B------:R-:W-:-:S04]  /*0bc0*/  UISETP.NE.U32.AND UP1, UPT, UR10, URZ, UPT ;  /* 0x000000ff0a00728c */ /* 0x000fc8000bf25070 */
[----:B------:R-:W-:Y:S01]  /*0bd0*/  UISETP.NE.AND.EX UP1, UPT, UR11, URZ, UPT, UP1 ;  /* 0x000000ff0b00728c */ /* 0x000fe2000bf25310 */
[----:B0-----:R-:W-:Y:S02]  /*0be0*/  VIADD R3, R3, 0x40 ;  /* 0x0000004003037836 */ /* 0x001fe40000000000 */
[----:B----4-:R-:W-:Y:S02]  /*0bf0*/  IMAD R27, R27, R30, RZ ;  /* 0x0000001e1b1b7224 */ /* 0x010fe400078e02ff */
[----:B------:R-:W-:-:S04]  /*0c00*/  IMAD.WIDE.U32 R18, R30, R26, R18 ;  /* 0x0000001a1e127225 */ /* 0x000fc800078e0012 */
[----:B------:R-:W-:-:S05]  /*0c10*/  IMAD R27, R31, R26, R27 ;  /* 0x0000001a1f1b7224 */ /* 0x000fca00078e021b */
[----:B------:R-:W-:Y:S02]  /*0c20*/  IADD3 R19, PT, PT, R19, R27, RZ ;  /* 0x0000001b13137210 */ /* 0x000fe40007ffe0ff */
[----:B------:R-:W-:-:S04]  /*0c30*/  MOV R27, UR16 ;  /* 0x00000010001b7c02 */ /* 0x000fc80008000f00 */
[----:B------:R-:W-:Y:S01]  /*0c40*/  LEA R34, P0, R27, R34, 0x6 ;  /* 0x000000221b227211 */ /* 0x000fe200078030ff */
[----:B--2---:R-:W-:Y:S02]  /*0c50*/  IMAD R25, R33, R36, RZ ;  /* 0x0000002421197224 */ /* 0x004fe400078e02ff */
[----:B------:R-:W-:-:S04]  /*0c60*/  IMAD.WIDE.U32 R18, R36, R32, R18 ;  /* 0x0000002024127225 */ /* 0x000fc800078e0012 */
[----:B------:R-:W-:Y:S01]  /*0c70*/  IMAD R25, R37, R32, R25 ;  /* 0x0000002025197224 */ /* 0x000fe200078e0219 */
[----:B------:R-:W-:-:S04]  /*0c80*/  IADD3.X R35, PT, PT, R35, UR7, RZ, P0, !PT ;  /* 0x0000000723237c10 */ /* 0x000fc800087fe4ff */
[----:B------:R-:W-:Y:S01]  /*0c90*/  IADD3 R19, PT, PT, R19, R25, RZ ;  /* 0x0000001913137210 */ /* 0x000fe20007ffe0ff */
[----:B------:R-:W-:Y:S06]  /*0ca0*/  BRA.U UP1, `(.L_x_1553) ;  /* 0xfffffff901e47547 */ /* 0x000fec000b83ffff */
.L_x_1552:
        /* <DEDUP_REMOVED lines=10> */
[C---:B0-----:R-:W-:Y:S01]  /*0d50*/  IMAD R28, R24.reuse, UR5, RZ ;  /* 0x00000005181c7c24 */ /* 0x041fe2000f8e02ff */
[----:B------:R-:W-:Y:S01]  /*0d60*/  SHF.L.U32 R30, R25, 0x3, RZ ;  /* 0x00000003191e7819 */ /* 0x000fe200000006ff */
[----:B------:R-:W-:Y:S02]  /*0d70*/  ULEA UR10, UR4, UR13, 0x3 ;  /* 0x0000000d040a7291 */ /* 0x000fe4000f8e18ff */
[----:B------:R-:W-:-:S04]  /*0d80*/  IMAD.WIDE.U32 R26, R24, UR4, R22 ;  /* 0x00000004181a7c25 */ /* 0x000fc8000f8e0016 */
[----:B------:R-:W-:Y:S01]  /*0d90*/  IMAD R3, R25, UR4, R28 ;  /* 0x0000000419037c24 */ /* 0x000fe2000f8e021c */
[----:B------:R-:W-:Y:S02]  /*0da0*/  SHF.L.U32 R37, R24, 0x3, RZ ;  /* 0x0000000318257819 */ /* 0x000fe400000006ff */
[----:B------:R-:W2:Y:S02]  /*0db0*/  LDL.64 R34, [UR10+0x20] ;  /* 0x0000200aff227983 */ /* 0x000ea40008100a00 */
[----:B------:R-:W-:Y:S02]  /*0dc0*/  IADD3 R3, PT, PT, R27, R3, RZ ;  /* 0x000000031b037210 */ /* 0x000fe40007ffe0ff */
[----:B-1----:R-:W-:-:S04]  /*0dd0*/  LEA R32, P0, R26, UR16, 0x3 ;  /* 0x000000101a207c11 */ /* 0x002fc8000f8018ff */
[----:B------:R-:W-:Y:S01]  /*0de0*/  LEA.HI.X R33, R26, UR17, R3, 0x3, P0 ;  /* 0x000000111a217c11 */ /* 0x000fe200080f1c03 */
[----:B------:R-:W-:Y:S01]  /*0df0*/  IMAD.HI.U32 R3, R24, 0x8, RZ ;  /* 0x0000000818037827 */ /* 0x000fe200078e00ff */
[----:B------:R-:W3:Y:S03]  /*0e00*/  LDL.64 R26, [UR10+0x18] ;  /* 0x0000180aff1a7983 */ /* 0x000ee60008100a00 */
[----:B------:R-:W-:Y:S01]  /*0e10*/  IMAD.IADD R3, R3, 0x1, R30 ;  /* 0x0000000103037824 */ /* 0x000fe200078e021e */
[----:B------:R-:W3:Y:S01]  /*0e20*/  LDG.E.64 R28, desc[UR8][R32.64] ;  /* 0x00000008201c7981 */ /* 0x000ee2000c1e1b00 */
[----:B------:R-:W-:-:S04]  /*0e30*/  IADD3 R30, P0, PT, R32, R37, RZ ;  /* 0x00000025201e7210 */ /* 0x000fc80007f1e0ff */
[----:B------:R-:W-:-:S05]  /*0e40*/  IADD3.X R31, PT, PT, R3, R33, RZ, P0, !PT ;  /* 0x00000021031f7210 */ /* 0x000fca00007fe4ff */
[----:B------:R-:W2:Y:S01]  /*0e50*/  LDG.E.64 R32, desc[UR8][R30.64] ;  /* 0x000000081e207981 */ /* 0x000ea2000c1e1b00 */
[----:B---3--:R-:W-:Y:S02]  /*0e60*/  IMAD R29, R29, R26, RZ ;  /* 0x0000001a1d1d7224 */ /* 0x008fe400078e02ff */
[----:B------:R-:W-:Y:S01]  /*0e70*/  IMAD.WIDE.U32 R18, R26, R28, R18 ;  /* 0x0000001c1a127225 */ /* 0x000fe200078e0012 */
[----:B------:R-:W-:-:S03]  /*0e80*/  IADD3 R26, P0, PT, R30, R37, RZ ;  /* 0x000000251e1a7210 */ /* 0x000fc60007f1e0ff */
[----:B------:R-:W-:Y:S01]  /*0e90*/  IMAD R29, R27, R28, R29 ;  /* 0x0000001c1b1d7224 */ /* 0x000fe200078e021d */
[----:B------:R-:W-:Y:S02]  /*0ea0*/  IADD3.X R27, PT, PT, R31, R3, RZ, P0, !PT ;  /* 0x000000031f1b7210 */ /* 0x000fe400007fe4ff */
[----:B------:R-:W3:Y:S02]  /*0eb0*/  LDL.64 R30, [UR10+0x28] ;  /* 0x0000280aff1e7983 */ /* 0x000ee40008100a00 */
[----:B------:R-:W-:Y:S01]  /*0ec0*/  IADD3 R19, PT, PT, R19, R29, RZ ;  /* 0x0000001d13137210 */ /* 0x000fe20007ffe0ff */
[----:B--2---:R-:W-:-:S04]  /*0ed0*/  IMAD R29, R33, R34, RZ ;  /* 0x00000022211d7224 */ /* 0x004fc800078e02ff */
[-C--:B------:R-:W-:Y:S02]  /*0ee0*/  IMAD R28, R35, R32.reuse, R29 ;  /* 0x00000020231c7224 */ /* 0x080fe400078e021d */
[----:B------:R-:W-:Y:S01]  /*0ef0*/  IMAD.WIDE.U32 R18, R34, R32, R18 ;  /* 0x0000002022127225 */ /* 0x000fe200078e0012 */
[----:B------:R-:W-:Y:S01]  /*0f00*/  IADD3 R32, P0, PT, R26, R37, RZ ;  /* 0x000000251a207210 */ /* 0x000fe20007f1e0ff */
[----:B------:R-:W3:Y:S03]  /*0f10*/  LDG.E.64 R34, desc[UR8][R26.64] ;  /* 0x000000081a227981 */ /* 0x000ee6000c1e1b00 */
[----:B------:R-:W-:Y:S01]  /*0f20*/  IADD3.X R33, PT, PT, R27, R3, RZ, P0, !PT ;  /* 0x000000031b217210 */ /* 0x000fe200007fe4ff */
[----:B------:R-:W2:Y:S05]  /*0f30*/  LDL.64 R36, [UR10+0x30] ;  /* 0x0000300aff247983 */ /* 0x000eaa0008100a00 */
[----:B------:R-:W2:Y:S01]  /*0f40*/  LDG.E.64 R32, desc[UR8][R32.64] ;  /* 0x0000000820207981 */ /* 0x000ea2000c1e1b00 */
[----:B------:R-:W-:Y:S01]  /*0f50*/  IMAD.IADD R19, R19, 0x1, R28 ;  /* 0x0000000113137824 */ /* 0x000fe200078e021c */
        /* <DEDUP_REMOVED lines=10> */
.L_x_1554:
        /* <DEDUP_REMOVED lines=13> */
[----:B------:R-:W-:Y:S02]  /*10d0*/  ULEA UR7, UR4, UR13, 0x3 ;  /* 0x0000000d04077291 */ /* 0x000fe4000f8e18ff */
[----:B------:R-:W-:Y:S02]  /*10e0*/  IMAD R3, R25, UR4, R28 ;  /* 0x0000000419037c24 */ /* 0x000fe4000f8e021c */
[----:B------:R-:W-:-:S04]  /*10f0*/  IMAD.WIDE.U32 R26, R24, UR4, R26 ;  /* 0x00000004181a7c25 */ /* 0x000fc8000f8e001a */
[----:B------:R-:W-:Y:S01]  /*1100*/  IMAD.IADD R3, R27, 0x1, R3 ;  /* 0x000000011b037824 */ /* 0x000fe200078e0203 */
[----:B------:R-:W2:Y:S01]  /*1110*/  LDL.64 R28, [UR7+0x18] ;  /* 0x00001807ff1c7983 */ /* 0x000ea20008100a00 */
[----:B-1----:R-:W-:-:S04]  /*1120*/  LEA R34, P0, R26, UR10, 0x3 ;  /* 0x0000000a1a227c11 */ /* 0x002fc8000f8018ff */
[----:B------:R-:W-:Y:S02]  /*1130*/  LEA.HI.X R35, R26, UR11, R3, 0x3, P0 ;  /* 0x0000000b1a237c11 */ /* 0x000fe400080f1c03 */
[C---:B------:R-:W-:Y:S01]  /*1140*/  LEA R32, P0, R24.reuse, R34, 0x3 ;  /* 0x0000002218207211 */ /* 0x040fe200078018ff */
[----:B------:R-:W3:Y:S04]  /*1150*/  LDL.64 R26, [UR7+0x20] ;  /* 0x00002007ff1a7983 */ /* 0x000ee80008100a00 */
        /* <DEDUP_REMOVED lines=13> */
.L_x_1555:
[----:B------:R-:W-:Y:S05]  /*1230*/  BRA.U UP0, `(.L_x_1551) ;  /* 0x00000001003c7547 */ /* 0x000fea000b800000 */
[----:B------:R-:W1:Y:S01]  /*1240*/  LDCU.64 UR10, c[0x0][0x388] ;  /* 0x00007100ff0a77ac */ /* 0x000e620008000a00 */
[----:B------:R-:W-:Y:S01]  /*1250*/  MOV R17, R23 ;  /* 0x0000001700117202 */ /* 0x000fe20000000f00 */
[C---:B0-----:R-:W-:Y:S02]  /*1260*/  IMAD R22, R24.reuse, UR5, RZ ;  /* 0x0000000518167c24 */ /* 0x041fe4000f8e02ff */
[----:B------:R-:W-:-:S04]  /*1270*/  IMAD.WIDE.U32 R16, R24, UR4, R16 ;  /* 0x0000000418107c25 */ /* 0x000fc8000f8e0010 */
[----:B------:R-:W-:Y:S01]  /*1280*/  IMAD R3, R25, UR4, R22 ;  /* 0x0000000419037c24 */ /* 0x000fe2000f8e0216 */
[----:B------:R-:W-:-:S04]  /*1290*/  ULEA UR4, UR4, UR13, 0x3 ;  /* 0x0000000d04047291 */ /* 0x000fc8000f8e18ff */
[----:B------:R-:W-:Y:S02]  /*12a0*/  IADD3 R3, PT, PT, R17, R3, RZ ;  /* 0x0000000311037210 */ /* 0x000fe40007ffe0ff */
[----:B-1----:R-:W-:-:S04]  /*12b0*/  LEA R22, P0, R16, UR10, 0x3 ;  /* 0x0000000a10167c11 */ /* 0x002fc8000f8018ff */
[----:B------:R-:W-:Y:S02]  /*12c0*/  LEA.HI.X R23, R16, UR11, R3, 0x3, P0 ;  /* 0x0000000b10177c11 */ /* 0x000fe400080f1c03 */
[----:B------:R-:W2:Y:S04]  /*12d0*/  LDL.64 R16, [UR4+0x18] ;  /* 0x00001804ff107983 */ /* 0x000ea80008100a00 */
[----:B------:R-:W2:Y:S02]  /*12e0*/  LDG.E.64 R22, desc[UR8][R22.64] ;  /* 0x0000000816167981 */ /* 0x000ea4000c1e1b00 */
[----:B--2---:R-:W-:Y:S02]  /*12f0*/  IMAD R3, R23, R16, RZ ;  /* 0x0000001017037224 */ /* 0x004fe400078e02ff */
[----:B------:R-:W-:-:S04]  /*1300*/  IMAD.WIDE.U32 R18, R16, R22, R18 ;  /* 0x0000001610127225 */ /* 0x000fc800078e0012 */
[----:B------:R-:W-:-:S04]  /*1310*/  IMAD R3, R17, R22, R3 ;  /* 0x0000001611037224 */ /* 0x000fc800078e0203 */
[----:B------:R-:W-:-:S07]  /*1320*/  IMAD.IADD R19, R19, 0x1, R3 ;  /* 0x0000000113137824 */ /* 0x000fce00078e0203 */
.L_x_1551:
[----:B------:R-:W-:Y:S05]  /*1330*/  BSYNC.RECONVERGENT B0 ;  /* 0x0000000000007941 */ /* 0x000fea0003800200 */
.L_x_1550:
[----:B------:R-:W1:Y:S01]  /*1340*/  LDCU UR4, c[0x0][0x380] ;  /* 0x00007000ff0477ac */ /* 0x000e620008000800 */
[----:B------:R-:W-:Y:S01]  /*1350*/  IADD3 R3, PT, PT, R2, 0x80, RZ ;  /* 0x0000008002037810 */ /* 0x000fe20007ffe0ff */
[----:B------:R-:W-:Y:S01]  /*1360*/  BSSY.RECONVERGENT B0, `(.L_x_1556) ;  /* 0x00000d3000007945 */ /* 0x000fe20003800200 */
[----:B-1----:R-:W-:-:S06]  /*1370*/  UIADD3 UR4, UPT, UPT, -UR6, UR4, URZ ;  /* 0x0000000406047290 */ /* 0x002fcc000fffe1ff */
[----:B------:R-:W-:-:S13]  /*1380*/  ISETP.GE.U32.AND P0, PT, R3, UR4, PT ;  /* 0x0000000403007c0c */ /* 0x000fda000bf06070 */
[----:B------:R-:W-:Y:S05]  /*1390*/  @P0 BRA `(.L_x_1557) ;  /* 0x0000000c003c0947 */ /* 0x000fea0003800000 */
[----:B------:R-:W1:Y:S01]  /*13a0*/  LDCU UR7, c[0x0][0x39c] ;  /* 0x00007380ff0777ac */ /* 0x000e620008000800 */
[----:B-----5:R-:W-:Y:S01]  /*13b0*/  CS2R R32, SRZ ;  /* 0x0000000000207805 */ /* 0x020fe2000001ff00 */
[----:B------:R-:W2:Y:S01]  /*13c0*/  LDCU.64 UR4, c[0x0][0x390] ;  /* 0x00007200ff0477ac */ /* 0x000ea20008000a00 */
[----:B------:R-:W-:-:S04]  /*13d0*/  UISETP.GE.U32.AND UP0, UPT, UR14, 0x1, UPT ;  /* 0x000000010e00788c */ /* 0x000fc8000bf06070 */
[----:B-1----:R-:W-:Y:S01]  /*13e0*/  UISETP.GE.AND.EX UP0, UPT, UR7, URZ, UPT, UP0 ;  /* 0x000000ff0700728c */ /* 0x002fe2000bf06300 */
[----:B--2---:R-:W-:Y:S02]  /*13f0*/  IMAD R15, R15, UR4, RZ ;  /* 0x000000040f0f7c24 */ /* 0x004fe4000f8e02ff */
        /* <DEDUP_REMOVED lines=13> */
[----:B------:R-:W1:Y:S01]  /*14d0*/  LDCU.64 UR16, c[0x0][0x388] ;  /* 0x00007100ff1077ac */ /* 0x000e620008000a00 */
[----:B------:R-:W-:Y:S02]  /*14e0*/  CS2R R32, SRZ ;  /* 0x0000000000207805 */ /* 0x000fe4000001ff00 */
[----:B------:R-:W-:Y:S01]  /*14f0*/  MOV R34, R0 ;  /* 0x0000000000227202 */ /* 0x000fe20000000f00 */
[----:B------:R-:W2:Y:S01]  /*1500*/  LDCU.64 UR18, c[0x0][0x3e0] ;  /* 0x00007c00ff1277ac */ /* 0x000ea20008000a00 */
[----:B------:R-:W-:Y:S02]  /*1510*/  ULOP3.LUT UR4, UR14, 0xfffffff8, URZ, 0xc0, !UPT ;  /* 0xfffffff80e047892 */ /* 0x000fe4000f8ec0ff */
[----:B------:R-:W-:-:S05]  /*1520*/  ULOP3.LUT UR5, UR7, 0x7fffffff, URZ, 0xc0, !UPT ;  /* 0x7fffffff07057892 */ /* 0x000fca000f8ec0ff */
[----:B------:R-:W-:Y:S02]  /*1530*/  UMOV UR7, UR4 ;  /* 0x0000000400077c82 */ /* 0x000fe40008000000 */
[----:B------:R-:W-:Y:S01]  /*1540*/  UMOV UR10, UR5 ;  /* 0x00000005000a7c82 */ /* 0x000fe20008000000 */
[----:B-1----:R-:W-:-:S04]  /*1550*/  LEA R36, P0, R16, UR16, 0x3 ;  /* 0x0000001010247c11 */ /* 0x002fc8000f8018ff */
[----:B------:R-:W-:Y:S01]  /*1560*/  LEA.HI.X R37, R16, UR17, R15, 0x3, P0 ;  /* 0x0000001110257c11 */ /* 0x000fe200080f1c0f */
[----:B--2---:R-:W-:Y:S02]  /*1570*/  USHF.L.U64.HI UR12, UR18, 0x3, UR19 ;  /* 0x00000003120c7899 */ /* 0x004fe40008010213 */
[----:B------:R-:W-:Y:S02]  /*1580*/  USHF.L.U32 UR15, UR18, 0x3, URZ ;  /* 0x00000003120f7899 */ /* 0x000fe400080006ff */
[----:B------:R-:W-:-:S12]  /*1590*/  USHF.L.U64.HI UR11, UR18, 0x6, UR19 ;  /* 0x00000006120b7899 */ /* 0x000fd80008010213 */
.L_x_1559:
[----:B------:R-:W2:Y:S01]  /*15a0*/  LDL.64 R22, [R34+-0x10] ;  /* 0xfffff00022167983 */ /* 0x000ea20000100a00 */
[----:B------:R-:W-:-:S03]  /*15b0*/  IADD3 R26, P0, PT, R36, UR15, RZ ;  /* 0x0000000f241a7c10 */ /* 0x000fc6000ff1e0ff */
[----:B0-----:R-:W2:Y:S01]  /*15c0*/  LDG.E.64 R24, desc[UR8][R36.64] ;  /* 0x0000000824187981 */ /* 0x001ea2000c1e1b00 */
        /* <DEDUP_REMOVED lines=29> */
[----:B------:R-:W2:Y:S04]  /*17a0*/  LDG.E.64 R26, desc[UR8][R24.64] ;  /* 0x00000008181a7981 */ /* 0x000ea8000c1e1b00 */
[----:B------:R-:W2:Y:S01]  /*17b0*/  LDL.64 R28, [R34+0x10] ;  /* 0x00001000221c7983 */ /* 0x000ea20000100a00 */
[----:B------:R-:W-:-:S02]  /*17c0*/  IADD3 R23, PT, PT, R23, R31, RZ ;  /* 0x0000001f17177210 */ /* 0x000fc40007ffe0ff */
[----:B------:R-:W-:Y:S02]  /*17d0*/  IADD3.X R31, PT, PT, R25, UR12, RZ, P0, !PT ;  /* 0x0000000c191f7c10 */ /* 0x000fe400087fe4ff */
        /* <DEDUP_REMOVED lines=9> */
[-C--:B------:R-:W-:Y:S01]  /*1870*/  IMAD R29, R25, R32.reuse, R29 ;  /* 0x00000020191d7224 */ /* 0x080fe200078e021d */
[----:B------:R-:W2:Y:S01]  /*1880*/  LDL.64 R30, [R34+0x20] ;  /* 0x00002000221e7983 */ /* 0x000ea20000100a00 */
[----:B------:R-:W-:Y:S01]  /*1890*/  IMAD.WIDE.U32 R22, R24, R32, R22 ;  /* 0x0000002018167225 */ /* 0x000fe200078e0016 */
[----:B------:R-:W-:Y:S02]  /*18a0*/  IADD3 R32, P0, PT, R26, UR15, RZ ;  /* 0x0000000f1a207c10 */ /* 0x000fe4000ff1e0ff */
[----:B------:R-:W2:Y:S02]  /*18b0*/  LDG.E.64 R24, desc[UR8][R26.64] ;  /* 0x000000081a187981 */ /* 0x000ea4000c1e1b00 */
        /* <DEDUP_REMOVED lines=9> */
[----:B------:R-:W-:Y:S02]  /*1950*/  LEA R36, P0, R29, R36, 0x6 ;  /* 0x000000241d247211 */ /* 0x000fe400078030ff */
[----:B0-----:R-:W-:Y:S02]  /*1960*/  IADD3 R34, PT, PT, R34, 0x40, RZ ;  /* 0x0000004022227810 */ /* 0x001fe40007ffe0ff */
        /* <DEDUP_REMOVED lines=10> */
.L_x_1558:
        /* <DEDUP_REMOVED lines=9> */
[----:B------:R-:W-:Y:S01]  /*1aa0*/  MOV R14, R16 ;  /* 0x00000010000e7202 */ /* 0x000fe20000000f00 */
[----:B-1----:R-:W-:Y:S01]  /*1ab0*/  IMAD R26, R22, UR5, RZ ;  /* 0x00000005161a7c24 */ /* 0x002fe2000f8e02ff */
[----:B------:R-:W-:-:S03]  /*1ac0*/  ULEA UR10, UR4, UR13, 0x3 ;  /* 0x0000000d040a7291 */ /* 0x000fc6000f8e18ff */
[----:B0-----:R-:W-:-:S04]  /*1ad0*/  IMAD.WIDE.U32 R24, R22, UR4, R14 ;  /* 0x0000000416187c25 */ /* 0x001fc8000f8e000e */
[----:B------:R-:W-:-:S04]  /*1ae0*/  IMAD R27, R23, UR4, R26 ;  /* 0x00000004171b7c24 */ /* 0x000fc8000f8e021a */
[----:B------:R-:W-:Y:S01]  /*1af0*/  IMAD.IADD R25, R25, 0x1, R27 ;  /* 0x0000000119197824 */ /* 0x000fe200078e021b */
[----:B--2---:R-:W-:-:S04]  /*1b00*/  LEA R36, P0, R24, UR16, 0x3 ;  /* 0x0000001018247c11 */ /* 0x004fc8000f8018ff */
[----:B------:R-:W-:Y:S02]  /*1b10*/  LEA.HI.X R37, R24, UR17, R25, 0x3, P0 ;  /* 0x0000001118257c11 */ /* 0x000fe400080f1c19 */
[----:B------:R-:W2:Y:S04]  /*1b20*/  LDL.64 R24, [UR10+0x18] ;  /* 0x0000180aff187983 */ /* 0x000ea80008100a00 */
[----:B------:R-:W2:Y:S01]  /*1b30*/  LDG.E.64 R26, desc[UR8][R36.64] ;  /* 0x00000008241a7981 */ /* 0x000ea2000c1e1b00 */
[C---:B------:R-:W-:Y:S01]  /*1b40*/  IMAD.HI.U32 R35, R22.reuse, 0x8, RZ ;  /* 0x0000000816237827 */ /* 0x040fe200078e00ff */
[----:B------:R-:W-:Y:S02]  /*1b50*/  SHF.L.U32 R28, R23, 0x3, RZ ;  /* 0x00000003171c7819 */ /* 0x000fe400000006ff */
[----:B------:R-:W-:-:S02]  /*1b60*/  SHF.L.U32 R31, R22, 0x3, RZ ;  /* 0x00000003161f7819 */ /* 0x000fc400000006ff */
[----:B------:R-:W-:Y:S02]  /*1b70*/  IADD3 R35, PT, PT, R35, R28, RZ ;  /* 0x0000001c23237210 */ /* 0x000fe40007ffe0ff */
[----:B------:R-:W-:-:S04]  /*1b80*/  IADD3 R28, P0, PT, R36, R31, RZ ;  /* 0x0000001f241c7210 */ /* 0x000fc80007f1e0ff */
[----:B------:R-:W-:Y:S01]  /*1b90*/  IADD3.X R29, PT, PT, R37, R35, RZ, P0, !PT ;  /* 0x00000023251d7210 */ /* 0x000fe200007fe4ff */
[----:B--2---:R-:W-:Y:S02]  /*1ba0*/  IMAD R27, R27, R24, RZ ;  /* 0x000000181b1b7224 */ /* 0x004fe400078e02ff */
[----:B------:R-:W-:-:S04]  /*1bb0*/  IMAD.WIDE.U32 R32, R24, R26, R32 ;  /* 0x0000001a18207225 */ /* 0x000fc800078e0020 */
[----:B------:R-:W-:Y:S02]  /*1bc0*/  IMAD R30, R25, R26, R27 ;  /* 0x0000001a191e7224 */ /* 0x000fe400078e021b */
[----:B------:R-:W2:Y:S04]  /*1bd0*/  LDG.E.64 R24, desc[UR8][R28.64] ;  /* 0x000000081c187981 */ /* 0x000ea8000c1e1b00 */
[----:B------:R-:W2:Y:S01]  /*1be0*/  LDL.64 R26, [UR10+0x20] ;  /* 0x0000200aff1a7983 */ /* 0x000ea20008100a00 */
[----:B------:R-:W-:Y:S02]  /*1bf0*/  IMAD.IADD R33, R33, 0x1, R30 ;  /* 0x0000000121217824 */ /* 0x000fe400078e021e */
[----:B--2---:R-:W-:-:S04]  /*1c00*/  IMAD R25, R25, R26, RZ ;  /* 0x0000001a19197224 */ /* 0x004fc800078e02ff */
[-C--:B------:R-:W-:Y:S02]  /*1c10*/  IMAD R25, R27, R24.reuse, R25 ;  /* 0x000000181b197224 */ /* 0x080fe400078e0219 */
[----:B------:R-:W-:Y:S01]  /*1c20*/  IMAD.WIDE.U32 R26, R26, R24, R32 ;  /* 0x000000181a1a7225 */ /* 0x000fe200078e0020 */
[----:B------:R-:W-:-:S04]  /*1c30*/  IADD3 R32, P0, PT, R28, R31, RZ ;  /* 0x0000001f1c207210 */ /* 0x000fc80007f1e0ff */
[----:B------:R-:W-:Y:S02]  /*1c40*/  IADD3.X R33, PT, PT, R29, R35, RZ, P0, !PT ;  /* 0x000000231d217210 */ /* 0x000fe400007fe4ff */
[----:B------:R-:W-:Y:S01]  /*1c50*/  IADD3 R30, P0, PT, R32, R31, RZ ;  /* 0x0000001f201e7210 */ /* 0x000fe20007f1e0ff */
[----:B------:R-:W2:Y:S04]  /*1c60*/  LDL.64 R28, [UR10+0x28] ;  /* 0x0000280aff1c7983 */ /* 0x000ea80008100a00 */
[----:B------:R-:W2:Y:S01]  /*1c70*/  LDG.E.64 R36, desc[UR8][R32.64] ;  /* 0x0000000820247981 */ /* 0x000ea2000c1e1b00 */
[----:B------:R-:W-:-:S03]  /*1c80*/  IADD3.X R31, PT, PT, R33, R35, RZ, P0, !PT ;  /* 0x00000023211f7210 */ /* 0x000fc600007fe4ff */
[----:B------:R-:W3:Y:S04]  /*1c90*/  LDL.64 R34, [UR10+0x30] ;  /* 0x0000300aff227983 */ /* 0x000ee80008100a00 */
[----:B------:R-:W3:Y:S01]  /*1ca0*/  LDG.E.64 R30, desc[UR8][R30.64] ;  /* 0x000000081e1e7981 */ /* 0x000ee2000c1e1b00 */
[----:B------:R-:W-:Y:S01]  /*1cb0*/  IADD3 R27, PT, PT, R27, R25, RZ ;  /* 0x000000191b1b7210 */ /* 0x000fe20007ffe0ff */
        /* <DEDUP_REMOVED lines=10> */
.L_x_1560:
        /* <DEDUP_REMOVED lines=12> */
[----:B------:R-:W-:Y:S01]  /*1e20*/  MOV R25, R15 ;  /* 0x0000000f00197202 */ /* 0x000fe20000000f00 */
[----:B------:R-:W-:Y:S02]  /*1e30*/  ULEA UR7, UR4, UR13, 0x3 ;  /* 0x0000000d04077291 */ /* 0x000fe4000f8e18ff */
[----:B------:R-:W-:Y:S02]  /*1e40*/  IMAD R27, R23, UR4, R26 ;  /* 0x00000004171b7c24 */ /* 0x000fe4000f8e021a */
[----:B------:R-:W-:-:S05]  /*1e50*/  IMAD.WIDE.U32 R24, R22, UR4, R24 ;  /* 0x0000000416187c25 */ /* 0x000fca000f8e0018 */
[----:B------:R-:W-:Y:S01]  /*1e60*/  IADD3 R27, PT, PT, R25, R27, RZ ;  /* 0x0000001b191b7210 */ /* 0x000fe20007ffe0ff */
[----:B------:R-:W3:Y:S01]  /*1e70*/  LDL.64 R28, [UR7+0x20] ;  /* 0x00002007ff1c7983 */ /* 0x000ee20008100a00 */
[----:B--2---:R-:W-:-:S04]  /*1e80*/  LEA R34, P0, R24, UR10, 0x3 ;  /* 0x0000000a18227c11 */ /* 0x004fc8000f8018ff */
[----:B------:R-:W-:Y:S02]  /*1e90*/  LEA.HI.X R35, R24, UR11, R27, 0x3, P0 ;  /* 0x0000000b18237c11 */ /* 0x000fe400080f1c1b */
[C---:B------:R-:W-:Y:S01]  /*1ea0*/  LEA R30, P0, R22.reuse, R34, 0x3 ;  /* 0x00000022161e7211 */ /* 0x040fe200078018ff */
[----:B------:R-:W2:Y:S04]  /*1eb0*/  LDL.64 R24, [UR7+0x18] ;  /* 0x00001807ff187983 */ /* 0x000ea80008100a00 */
        /* <DEDUP_REMOVED lines=13> */
.L_x_1561:
[----:B------:R-:W-:Y:S05]  /*1f90*/  BRA.U UP0, `(.L_x_1557) ;  /* 0x00000001003c7547 */ /* 0x000fea000b800000 */
[----:B------:R-:W2:Y:S01]  /*1fa0*/  LDCU.64 UR10, c[0x0][0x388] ;  /* 0x00007100ff0a77ac */ /* 0x000ea20008000a00 */
[----:B------:R-:W-:Y:S01]  /*1fb0*/  MOV R14, R16 ;  /* 0x00000010000e7202 */ /* 0x000fe20000000f00 */
[----:B01----:R-:W-:-:S04]  /*1fc0*/  IMAD R24, R22, UR5, RZ ;  /* 0x0000000516187c24 */ /* 0x003fc8000f8e02ff */
[----:B------:R-:W-:-:S04]  /*1fd0*/  IMAD.WIDE.U32 R14, R22, UR4, R14 ;  /* 0x00000004160e7c25 */ /* 0x000fc8000f8e000e */
[----:B------:R-:W-:Y:S01]  /*1fe0*/  IMAD R23, R23, UR4, R24 ;  /* 0x0000000417177c24 */ /* 0x000fe2000f8e0218 */
[----:B------:R-:W-:-:S04]  /*1ff0*/  ULEA UR4, UR4, UR13, 0x3 ;  /* 0x0000000d04047291 */ /* 0x000fc8000f8e18ff */
[----:B------:R-:W-:Y:S02]  /*2000*/  IADD3 R15, PT, PT, R15, R23, RZ ;  /* 0x000000170f0f7210 */ /* 0x000fe40007ffe0ff */
[----:B--2---:R-:W-:-:S04]  /*2010*/  LEA R16, P0, R14, UR10, 0x3 ;  /* 0x0000000a0e107c11 */ /* 0x004fc8000f8018ff */
[----:B------:R-:W-:Y:S02]  /*2020*/  LEA.HI.X R17, R14, UR11, R15, 0x3, P0 ;  /* 0x0000000b0e117c11 */ /* 0x000fe400080f1c0f */
[----:B------:R-:W2:Y:S04]  /*2030*/  LDL.64 R14, [UR4+0x18] ;  /* 0x00001804ff0e7983 */ /* 0x000ea80008100a00 */
[----:B------:R-:W2:Y:S02]  /*2040*/  LDG.E.64 R16, desc[UR8][R16.64] ;  /* 0x0000000810107981 */ /* 0x000ea4000c1e1b00 */
[----:B--2---:R-:W-:Y:S02]  /*2050*/  IMAD R23, R17, R14, RZ ;  /* 0x0000000e11177224 */ /* 0x004fe400078e02ff */
[----:B------:R-:W-:-:S04]  /*2060*/  IMAD.WIDE.U32 R32, R14, R16, R32 ;  /* 0x000000100e207225 */ /* 0x000fc800078e0020 */
[----:B------:R-:W-:-:S05]  /*2070*/  IMAD R23, R15, R16, R23 ;  /* 0x000000100f177224 */ /* 0x000fca00078e0217 */
[----:B------:R-:W-:-:S07]  /*2080*/  IADD3 R33, PT, PT, R33, R23, RZ ;  /* 0x0000001721217210 */ /* 0x000fce0007ffe0ff */
.L_x_1557:
[----:B------:R-:W-:Y:S05]  /*2090*/  BSYNC.RECONVERGENT B0 ;  /* 0x0000000000007941 */ /* 0x000fea0003800200 */
.L_x_1556:
[----:B------:R-:W2:Y:S01]  /*20a0*/  LDCU UR12, c[0x0][0x380] ;  /* 0x00007000ff0c77ac */ /* 0x000ea20008000800 */
[----:B-----5:R-:W-:Y:S01]  /*20b0*/  IADD3 R14, PT, PT, R2, 0x100, RZ ;  /* 0x00000100020e7810 */ /* 0x020fe20007ffe0ff */
[----:B------:R-:W-:Y:S01]  /*20c0*/  BSSY.RECONVERGENT B0, `(.L_x_1562) ;  /* 0x00000d5000007945 */ /* 0x000fe20003800200 */
[----:B------:R-:W-:Y:S01]  /*20d0*/  IMAD.MOV.U32 R16, RZ, RZ, R32 ;  /* 0x000000ffff107224 */ /* 0x000fe200078e0020 */
[----:B------:R-:W-:Y:S01]  /*20e0*/  MOV R17, R33 ;  /* 0x0000002100117202 */ /* 0x000fe20000000f00 */
[----:B--2---:R-:W-:-:S06]  /*20f0*/  UIADD3 UR4, UPT, UPT, -UR6, UR12, URZ ;  /* 0x0000000c06047290 */ /* 0x004fcc000fffe1ff */
[----:B------:R-:W-:-:S13]  /*2100*/  ISETP.GE.U32.AND P0, PT, R14, UR4, PT ;  /* 0x000000040e007c0c */ /* 0x000fda000bf06070 */
[----:B------:R-:W-:Y:S05]  /*2110*/  @P0 BRA `(.L_x_1563) ;  /* 0x0000000c003c0947 */ /* 0x000fea0003800000 */
[----:B------:R-:W2:Y:S01]  /*2120*/  LDCU UR7, c[0x0][0x39c] ;  /* 0x00007380ff0777ac */ /* 0x000ea20008000800 */
[----:B------:R-:W-:Y:S01]  /*2130*/  CS2R R32, SRZ ;  /* 0x0000000000207805 */ /* 0x000fe2000001ff00 */
[----:B------:R-:W3:Y:S01]  /*2140*/  LDCU.64 UR4, c[0x0][0x390] ;  /* 0x00007200ff0477ac */ /* 0x000ee20008000a00 */
[----:B------:R-:W-:-:S04]  /*2150*/  UISETP.GE.U32.AND UP0, UPT, UR14, 0x1, UPT ;  /* 0x000000010e00788c */ /* 0x000fc8000bf06070 */
[----:B--2---:R-:W-:Y:S01]  /*2160*/  UISETP.GE.AND.EX UP0, UPT, UR7, URZ, UPT, UP0 ;  /* 0x000000ff0700728c */ /* 0x004fe2000bf06300 */
[----:B---3--:R-:W-:Y:S02]  /*2170*/  IMAD R13, R13, UR4, RZ ;  /* 0x000000040d0d7c24 */ /* 0x008fe4000f8e02ff */
        /* <DEDUP_REMOVED lines=13> */
[----:B------:R-:W2:Y:S01]  /*2250*/  LDCU.64 UR16, c[0x0][0x388] ;  /* 0x00007100ff1077ac */ /* 0x000ea20008000a00 */
[----:B------:R-:W-:Y:S02]  /*2260*/  CS2R R32, SRZ ;  /* 0x0000000000207805 */ /* 0x000fe4000001ff00 */
[----:B------:R-:W-:Y:S01]  /*2270*/  MOV R34, R0 ;  /* 0x0000000000227202 */ /* 0x000fe20000000f00 */
[----:B------:R-:W3:Y:S01]  /*2280*/  LDCU.64 UR18, c[0x0][0x3e0] ;  /* 0x00007c00ff1277ac */ /* 0x000ee20008000a00 */
[----:B------:R-:W-:Y:S02]  /*2290*/  ULOP3.LUT UR4, UR14, 0xfffffff8, URZ, 0xc0, !UPT ;  /* 0xfffffff80e047892 */ /* 0x000fe4000f8ec0ff */
[----:B------:R-:W-:-:S05]  /*22a0*/  ULOP3.LUT UR5, UR7, 0x7fffffff, URZ, 0xc0, !UPT ;  /* 0x7fffffff07057892 */ /* 0x000fca000f8ec0ff */
[----:B------:R-:W-:Y:S02]  /*22b0*/  UMOV UR7, UR4 ;  /* 0x0000000400077c82 */ /* 0x000fe40008000000 */
[----:B------:R-:W-:Y:S01]  /*22c0*/  UMOV UR10, UR5 ;  /* 0x00000005000a7c82 */ /* 0x000fe20008000000 */
[----:B--2---:R-:W-:-:S04]  /*22d0*/  LEA R36, P0, R14, UR16, 0x3 ;  /* 0x000000100e247c11 */ /* 0x004fc8000f8018ff */
[----:B------:R-:W-:Y:S01]  /*22e0*/  LEA.HI.X R37, R14, UR17, R13, 0x3, P0 ;  /* 0x000000110e257c11 */ /* 0x000fe200080f1c0d */
[----:B---3--:R-:W-:Y:S02]  /*22f0*/  USHF.L.U64.HI UR15, UR18, 0x3, UR19 ;  /* 0x00000003120f7899 */ /* 0x008fe40008010213 */
[----:B------:R-:W-:Y:S02]  /*2300*/  USHF.L.U32 UR20, UR18, 0x3, URZ ;  /* 0x0000000312147899 */ /* 0x000fe400080006ff */
[----:B------:R-:W-:-:S12]  /*2310*/  USHF.L.U64.HI UR11, UR18, 0x6, UR19 ;  /* 0x00000006120b7899 */ /* 0x000fd80008010213 */
.L_x_1565:
[----:B-1----:R-:W2:Y:S01]  /*2320*/  LDL.64 R22, [R34+-0x10] ;  /* 0xfffff00022167983 */ /* 0x002ea20000100a00 */
        /* <DEDUP_REMOVED lines=70> */
.L_x_1564:
[----:B------:R-:W-:Y:S05]  /*2790*/  BRA.U !UP0, `(.L_x_1563) ;  /* 0x00000005089c7547 */ /* 0x000fea000b800000 */
[----:B-1----:R-:W1:Y:S01]  /*27a0*/  LDC.64 R22, c[0x0][0x3e0] ;  /* 0x0000f800ff167b82 */ /* 0x002e620000000a00 */
        /* <DEDUP_REMOVED lines=11> */
[----:B------:R-:W-:Y:S02]  /*2860*/  IMAD R27, R23, UR4, R26 ;  /* 0x00000004171b7c24 */ /* 0x000fe4000f8e021a */
[----:B------:R-:W3:Y:S02]  /*2870*/  LDL.64 R28, [UR10+0x18] ;  /* 0x0000180aff1c7983 */ /* 0x000ee40008100a00 */
[----:B------:R-:W-:Y:S02]  /*2880*/  IMAD.IADD R25, R25, 0x1, R27 ;  /* 0x0000000119197824 */ /* 0x000fe400078e021b */
[----:B------:R-:W4:Y:S01]  /*2890*/  LDL.64 R36, [UR10+0x30] ;  /* 0x0000300aff247983 */ /* 0x000f220008100a00 */
[----:B--2---:R-:W-:-:S04]  /*28a0*/  LEA R30, P0, R24, UR16, 0x3 ;  /* 0x00000010181e7c11 */ /* 0x004fc8000f8018ff */
[----:B------:R-:W-:-:S05]  /*28b0*/  LEA.HI.X R31, R24, UR17, R25, 0x3, P0 ;  /* 0x00000011181f7c11 */ /* 0x000fca00080f1c19 */
[----:B------:R-:W3:Y:S02]  /*28c0*/  LDG.E.64 R26, desc[UR8][R30.64] ;  /* 0x000000081e1a7981 */ /* 0x000ee4000c1e1b00 */
[----:B---3--:R-:W-:Y:S02]  /*28d0*/  IMAD R35, R27, R28, RZ ;  /* 0x0000001c1b237224 */ /* 0x008fe400078e02ff */
[----:B------:R-:W-:Y:S01]  /*28e0*/  IMAD.WIDE.U32 R24, R28, R26, R32 ;  /* 0x0000001a1c187225 */ /* 0x000fe200078e0020 */
[----:B------:R-:W-:-:S03]  /*28f0*/  SHF.L.U32 R27, R23, 0x3, RZ ;  /* 0x00000003171b7819 */ /* 0x000fc600000006ff */
[----:B------:R-:W-:Y:S02]  /*2900*/  IMAD R35, R29, R26, R35 ;  /* 0x0000001a1d237224 */ /* 0x000fe400078e0223 */
[----:B------:R-:W-:-:S05]  /*2910*/  IMAD.WIDE.U32 R28, R22, 0x8, RZ ;  /* 0x00000008161c7825 */ /* 0x000fca00078e00ff */
[----:B------:R-:W-:Y:S02]  /*2920*/  IADD3 R29, PT, PT, R29, R27, RZ ;  /* 0x0000001b1d1d7210 */ /* 0x000fe40007ffe0ff */
[----:B------:R-:W-:-:S04]  /*2930*/  IADD3 R32, P0, PT, R30, R28, RZ ;  /* 0x0000001c1e207210 */ /* 0x000fc80007f1e0ff */
[----:B------:R-:W-:Y:S02]  /*2940*/  IADD3.X R33, PT, PT, R31, R29, RZ, P0, !PT ;  /* 0x0000001d1f217210 */ /* 0x000fe400007fe4ff */
[----:B------:R-:W2:Y:S04]  /*2950*/  LDL.64 R30, [UR10+0x20] ;  /* 0x0000200aff1e7983 */ /* 0x000ea80008100a00 */
[----:B------:R-:W2:Y:S01]  /*2960*/  LDG.E.64 R26, desc[UR8][R32.64] ;  /* 0x00000008201a7981 */ /* 0x000ea2000c1e1b00 */
[----:B------:R-:W-:Y:S01]  /*2970*/  IADD3 R25, PT, PT, R25, R35, RZ ;  /* 0x0000002319197210 */ /* 0x000fe20007ffe0ff */
[----:B--2---:R-:W-:Y:S02]  /*2980*/  IMAD R35, R27, R30, RZ ;  /* 0x0000001e1b237224 */ /* 0x004fe400078e02ff */
[----:B------:R-:W-:-:S04]  /*2990*/  IMAD.WIDE.U32 R24, R30, R26, R24 ;  /* 0x0000001a1e187225 */ /* 0x000fc800078e0018 */
[----:B------:R-:W-:Y:S01]  /*29a0*/  IMAD R35, R31, R26, R35 ;  /* 0x0000001a1f237224 */ /* 0x000fe200078e0223 */
[----:B------:R-:W-:-:S05]  /*29b0*/  IADD3 R26, P0, PT, R32, R28, RZ ;  /* 0x0000001c201a7210 */ /* 0x000fca0007f1e0ff */
[----:B------:R-:W-:Y:S01]  /*29c0*/  IMAD.X R27, R33, 0x1, R29, P0 ;  /* 0x00000001211b7824 */ /* 0x000fe200000e061d */
[----:B------:R-:W-:Y:S01]  /*29d0*/  IADD3 R28, P0, PT, R26, R28, RZ ;  /* 0x0000001c1a1c7210 */ /* 0x000fe20007f1e0ff */
[----:B------:R-:W2:Y:S04]  /*29e0*/  LDL.64 R32, [UR10+0x28] ;  /* 0x0000280aff207983 */ /* 0x000ea80008100a00 */
[----:B------:R-:W2:Y:S01]  /*29f0*/  LDG.E.64 R30, desc[UR8][R26.64] ;  /* 0x000000081a1e7981 */ /* 0x000ea2000c1e1b00 */
[----:B------:R-:W-:-:S06]  /*2a00*/  IADD3.X R29, PT, PT, R27, R29, RZ, P0, !PT ;  /* 0x0000001d1b1d7210 */ /* 0x000fcc00007fe4ff */
[----:B------:R-:W4:Y:S01]  /*2a10*/  LDG.E.64 R28, desc[UR8][R28.64] ;  /* 0x000000081c1c7981 */ /* 0x000f22000c1e1b00 */
        /* <DEDUP_REMOVED lines=9> */
[----:B------:R-:W-:-:S05]  /*2ab0*/  IMAD.WIDE.U32 R32, R36, R28, R24 ;  /* 0x0000001c24207225 */ /* 0x000fca00078e0018 */
[----:B------:R-:W-:-:S07]  /*2ac0*/  IADD3 R33, PT, PT, R33, R27, RZ ;  /* 0x0000001b21217210 */ /* 0x000fce0007ffe0ff */
.L_x_1566:
        /* <DEDUP_REMOVED lines=11> */
[C---:B-1----:R-:W-:Y:S02]  /*2b80*/  IMAD R26, R22.reuse, UR5, RZ ;  /* 0x00000005161a7c24 */ /* 0x042fe4000f8e02ff */
[----:B------:R-:W-:Y:S01]  /*2b90*/  IMAD.MOV.U32 R24, RZ, RZ, R14 ;  /* 0x000000ffff187224 */ /* 0x000fe200078e000e */
        /* <DEDUP_REMOVED lines=22> */
.L_x_1567:
[----:B------:R-:W-:Y:S05]  /*2d00*/  BRA.U UP0, `(.L_x_1563) ;  /* 0x0000000100407547 */ /* 0x000fea000b800000 */
[----:B------:R-:W2:Y:S01]  /*2d10*/  LDCU.64 UR10, c[0x0][0x388] ;  /* 0x00007100ff0a77ac */ /* 0x000ea20008000a00 */
[C---:B-1----:R-:W-:Y:S02]  /*2d20*/  IMAD R12, R22.reuse, UR5, RZ ;  /* 0x00000005160c7c24 */ /* 0x042fe4000f8e02ff */
[----:B------:R-:W-:Y:S02]  /*2d30*/  IMAD.MOV.U32 R15, RZ, RZ, R13 ;  /* 0x000000ffff0f7224 */ /* 0x000fe400078e000d */
[----:B------:R-:W-:Y:S01]  /*2d40*/  IMAD R13, R23, UR4, R12 ;  /* 0x00000004170d7c24 */ /* 0x000fe2000f8e020c */
[----:B------:R-:W-:Y:S01]  /*2d50*/  MOV R12, UR4 ;  /* 0x00000004000c7c02 */ /* 0x000fe20008000f00 */
[----:B------:R-:W-:-:S03]  /*2d60*/  IMAD.WIDE.U32 R14, R22, UR4, R14 ;  /* 0x00000004160e7c25 */ /* 0x000fc6000f8e000e */
[----:B------:R-:W-:Y:S02]  /*2d70*/  LEA R12, R12, R1, 0x3 ;  /* 0x000000010c0c7211 */ /* 0x000fe400078e18ff */
[----:B------:R-:W-:Y:S02]  /*2d80*/  IADD3 R13, PT, PT, R15, R13, RZ ;  /* 0x0000000d0f0d7210 */ /* 0x000fe40007ffe0ff */
[----:B--2---:R-:W-:-:S04]  /*2d90*/  LEA R22, P0, R14, UR10, 0x3 ;  /* 0x0000000a0e167c11 */ /* 0x004fc8000f8018ff */
[----:B------:R-:W-:Y:S02]  /*2da0*/  LEA.HI.X R23, R14, UR11, R13, 0x3, P0 ;  /* 0x0000000b0e177c11 */ /* 0x000fe400080f1c0d */
[----:B------:R-:W2:Y:S04]  /*2db0*/  LDL.64 R12, [R12+0x18] ;  /* 0x000018000c0c7983 */ /* 0x000ea80000100a00 */
[----:B------:R-:W2:Y:S02]  /*2dc0*/  LDG.E.64 R14, desc[UR8][R22.64] ;  /* 0x00000008160e7981 */ /* 0x000ea4000c1e1b00 */
[----:B--2---:R-:W-:Y:S02]  /*2dd0*/  IMAD R15, R15, R12, RZ ;  /* 0x0000000c0f0f7224 */ /* 0x004fe400078e02ff */
[----:B------:R-:W-:-:S04]  /*2de0*/  IMAD.WIDE.U32 R32, R12, R14, R32 ;  /* 0x0000000e0c207225 */ /* 0x000fc800078e0020 */
[----:B------:R-:W-:-:S05]  /*2df0*/  IMAD R15, R13, R14, R15 ;  /* 0x0000000e0d0f7224 */ /* 0x000fca00078e020f */
[----:B------:R-:W-:-:S07]  /*2e00*/  IADD3 R33, PT, PT, R33, R15, RZ ;  /* 0x0000000f21217210 */ /* 0x000fce0007ffe0ff */
.L_x_1563:
[----:B------:R-:W-:Y:S05]  /*2e10*/  BSYNC.RECONVERGENT B0 ;  /* 0x0000000000007941 */ /* 0x000fea0003800200 */
.L_x_1562:
[----:B------:R-:W-:Y:S01]  /*2e20*/  UIADD3 UR7, UPT, UPT, -UR6, UR12, URZ ;  /* 0x0000000c06077290 */ /* 0x000fe2000fffe1ff */
[----:B------:R-:W-:Y:S01]  /*2e30*/  VIADD R12, R2, 0x180 ;  /* 0x00000180020c7836 */ /* 0x000fe20000000000 */
[----:B------:R-:W-:Y:S01]  /*2e40*/  BSSY.RECONVERGENT B0, `(.L_x_1568) ;  /* 0x00000d5000007945 */ /* 0x000fe20003800200 */
[----:B------:R-:W-:Y:S02]  /*2e50*/  MOV R14, R32 ;  /* 0x00000020000e7202 */ /* 0x000fe40000000f00 */
[----:B------:R-:W-:Y:S02]  /*2e60*/  MOV R15, R33 ;  /* 0x00000021000f7202 */ /* 0x000fe40000000f00 */
        /* <DEDUP_REMOVED lines=34> */
.L_x_1571:
        /* <DEDUP_REMOVED lines=53> */
[----:B------:R-:W-:Y:S01]  /*33e0*/  IMAD.IADD R23, R23, 0x1, R29 ;  /* 0x0000000117177824 */ /* 0x000fe200078e021d */
        /* <DEDUP_REMOVED lines=17> */
.L_x_1570:
        /* <DEDUP_REMOVED lines=11> */
[----:B------:R-:W-:Y:S02]  /*35b0*/  ULEA UR11, UR4, UR13, 0x3 ;  /* 0x0000000d040b7291 */ /* 0x000fe4000f8e18ff */
[----:B------:R-:W-:Y:S02]  /*35c0*/  IMAD R27, R23, UR4, R26 ;  /* 0x00000004171b7c24 */ /* 0x000fe4000f8e021a */
[----:B0-----:R-:W-:-:S05]  /*35d0*/  IMAD.WIDE.U32 R24, R22, UR4, R10 ;  /* 0x0000000416187c25 */ /* 0x001fca000f8e000a */
[----:B------:R-:W-:Y:S02]  /*35e0*/  IADD3 R25, PT, PT, R25, R27, RZ ;  /* 0x0000001b19197210 */ /* 0x000fe40007ffe0ff */
        /* <DEDUP_REMOVED lines=8> */
[----:B------:R-:W-:-:S05]  /*3670*/  IADD3 R28, P0, PT, R36, R31, RZ ;  /* 0x0000001f241c7210 */ /* 0x000fca0007f1e0ff */
[----:B------:R-:W-:Y:S02]  /*3680*/  IMAD.X R29, R37, 0x1, R35, P0 ;  /* 0x00000001251d7824 */ /* 0x000fe400000e0623 */
[----:B--2---:R-:W-:Y:S02]  /*3690*/  IMAD R27, R27, R24, RZ ;  /* 0x000000181b1b7224 */ /* 0x004fe400078e02ff */
[----:B------:R-:W-:-:S04]  /*36a0*/  IMAD.WIDE.U32 R32, R24, R26, R32 ;  /* 0x0000001a18207225 */ /* 0x000fc800078e0020 */
[----:B------:R-:W-:Y:S02]  /*36b0*/  IMAD R30, R25, R26, R27 ;  /* 0x0000001a191e7224 */ /* 0x000fe400078e021b */
[----:B------:R-:W2:Y:S04]  /*36c0*/  LDG.E.64 R24, desc[UR8][R28.64] ;  /* 0x000000081c187981 */ /* 0x000ea8000c1e1b00 */
[----:B------:R-:W2:Y:S01]  /*36d0*/  LDL.64 R26, [UR11+0x20] ;  /* 0x0000200bff1a7983 */ /* 0x000ea20008100a00 */
[----:B------:R-:W-:Y:S01]  /*36e0*/  IADD3 R33, PT, PT, R33, R30, RZ ;  /* 0x0000001e21217210 */ /* 0x000fe20007ffe0ff */
        /* <DEDUP_REMOVED lines=22> */
.L_x_1572:
        /* <DEDUP_REMOVED lines=35> */
.L_x_1573:
[----:B------:R-:W-:Y:S05]  /*3a80*/  BRA.U UP0, `(.L_x_1569) ;  /* 0x0000000100407547 */ /* 0x000fea000b800000 */
[----:B------:R-:W2:Y:S01]  /*3a90*/  LDCU.64 UR10, c[0x0][0x388] ;  /* 0x00007100ff0a77ac */ /* 0x000ea20008000a00 */
[----:B------:R-:W-:Y:S01]  /*3aa0*/  MOV R13, R11 ;  /* 0x0000000b000d7202 */ /* 0x000fe20000000f00 */
[C---:B-1----:R-:W-:Y:S02]  /*3ab0*/  IMAD R10, R22.reuse, UR5, RZ ;  /* 0x00000005160a7c24 */ /* 0x042fe4000f8e02ff */
[----:B------:R-:W-:-:S04]  /*3ac0*/  IMAD.WIDE.U32 R12, R22, UR4, R12 ;  /* 0x00000004160c7c25 */ /* 0x000fc8000f8e000c */
[----:B------:R-:W-:Y:S01]  /*3ad0*/  IMAD R11, R23, UR4, R10 ;  /* 0x00000004170b7c24 */ /* 0x000fe2000f8e020a */
[----:B------:R-:W-:-:S04]  /*3ae0*/  MOV R10, UR4 ;  /* 0x00000004000a7c02 */ /* 0x000fc80008000f00 */
[----:B------:R-:W-:Y:S01]  /*3af0*/  IADD3 R11, PT, PT, R13, R11, RZ ;  /* 0x0000000b0d0b7210 */ /* 0x000fe20007ffe0ff */
[----:B------:R-:W-:Y:S01]  /*3b00*/  IMAD.U32 R10, R10, 0x8, R1 ;  /* 0x000000080a0a7824 */ /* 0x000fe200078e0001 */
        /* <DEDUP_REMOVED lines=8> */
.L_x_1569:
[----:B------:R-:W-:Y:S05]  /*3b90*/  BSYNC.RECONVERGENT B0 ;  /* 0x0000000000007941 */ /* 0x000fea0003800200 */
.L_x_1568:
[----:B------:R-:W-:Y:S01]  /*3ba0*/  IADD3 R10, PT, PT, R2, 0x200, RZ ;  /* 0x00000200020a7810 */ /* 0x000fe20007ffe0ff */
[----:B------:R-:W-:Y:S01]  /*3bb0*/  BSSY.RECONVERGENT B0, `(.L_x_1574) ;  /* 0x00000d4000007945 */ /* 0x000fe20003800200 */
[----:B------:R-:W-:Y:S02]  /*3bc0*/  MOV R12, R32 ;  /* 0x00000020000c7202 */ /* 0x000fe40000000f00 */
[----:B------:R-:W-:Y:S02]  /*3bd0*/  ISETP.GE.U32.AND P0, PT, R10, UR7, PT ;  /* 0x000000070a007c0c */ /* 0x000fe4000bf06070 */
[----:B------:R-:W-:-:S11]  /*3be0*/  MOV R13, R33 ;  /* 0x00000021000d7202 */ /* 0x000fd60000000f00 */
        /* <DEDUP_REMOVED lines=33> */
.L_x_1577:
[----:B-1----:R-:W2:Y:S01]  /*3e00*/  LDL.64 R22, [R34+-0x10] ;  /* 0xfffff00022167983 */ /* 0x002ea20000100a00 */
[----:B------:R-:W-:-:S03]  /*3e10*/  IADD3 R26, P0, PT, R36, UR20, RZ ;  /* 0x00000014241a7c10 */ /* 0x000fc6000ff1e0ff */
[----:B0-----:R-:W2:Y:S01]  /*3e20*/  LDG.E.64 R24, desc[UR8][R36.64] ;  /* 0x0000000824187981 */ /* 0x001ea2000c1e1b00 */
[----:B------:R-:W-:-:S03]  /*3e30*/  IADD3.X R27, PT, PT, R37, UR15, RZ, P0, !PT ;  /* 0x0000000f251b7c10 */ /* 0x000fc600087fe4ff */
[----:B------:R-:W3:Y:S04]  /*3e40*/  LDL.64 R30, [R34+-0x8] ;  /* 0xfffff800221e7983 */ /* 0x000ee80000100a00 */
[----:B------:R-:W3:Y:S01]  /*3e50*/  LDG.E.64 R28, desc[UR8][R26.64] ;  /* 0x000000081a1c7981 */ /* 0x000ee2000c1e1b00 */
[----:B--2---:R-:W-:Y:S02]  /*3e60*/  IMAD R25, R25, R22, RZ ;  /* 0x0000001619197224 */ /* 0x004fe400078e02ff */
[----:B------:R-:W-:-:S04]  /*3e70*/  IMAD.WIDE.U32 R32, R22, R24, R32 ;  /* 0x0000001816207225 */ /* 0x000fc800078e0020 */
[----:B------:R-:W-:Y:S01]  /*3e80*/  IMAD R25, R23, R24, R25 ;  /* 0x0000001817197224 */ /* 0x000fe200078e0219 */
[----:B------:R-:W-:-:S04]  /*3e90*/  IADD3 R22, P0, PT, R26, UR20, RZ ;  /* 0x000000141a167c10 */ /* 0x000fc8000ff1e0ff */
[----:B------:R-:W-:Y:S01]  /*3ea0*/  IADD3 R33, PT, PT, R33, R25, RZ ;  /* 0x0000001921217210 */ /* 0x000fe20007ffe0ff */
[----:B---3--:R-:W-:Y:S01]  /*3eb0*/  IMAD R25, R29, R30, RZ ;  /* 0x0000001e1d197224 */ /* 0x008fe200078e02ff */
[----:B------:R-:W-:-:S03]  /*3ec0*/  IADD3.X R23, PT, PT, R27, UR15, RZ, P0, !PT ;  /* 0x0000000f1b177c10 */ /* 0x000fc600087fe4ff */
[-C--:B------:R-:W-:Y:S02]  /*3ed0*/  IMAD R27, R31, R28.reuse, R25 ;  /* 0x0000001c1f1b7224 */ /* 0x080fe400078e0219 */
[----:B------:R-:W-:Y:S01]  /*3ee0*/  IMAD.WIDE.U32 R28, R30, R28, R32 ;  /* 0x0000001c1e1c7225 */ /* 0x000fe200078e0020 */
[----:B------:R-:W2:Y:S01]  /*3ef0*/  LDG.E.64 R24, desc[UR8][R22.64] ;  /* 0x0000000816187981 */ /* 0x000ea2000c1e1b00 */
[----:B------:R-:W-:-:S03]  /*3f00*/  IADD3 R26, P0, PT, R22, UR20, RZ ;  /* 0x00000014161a7c10 */ /* 0x000fc6000ff1e0ff */
[----:B------:R-:W2:Y:S01]  /*3f10*/  LDL.64 R30, [R34] ;  /* 0x00000000221e7983 */ /* 0x000ea20000100a00 */
[----:B------:R-:W-:Y:S02]  /*3f20*/  IADD3 R29, PT, PT, R29, R27, RZ ;  /* 0x0000001b1d1d7210 */ /* 0x000fe40007ffe0ff */
        /* <DEDUP_REMOVED lines=15> */
[----:B------:R-:W-:Y:S01]  /*4020*/  IMAD.IADD R23, R23, 0x1, R31 ;  /* 0x0000000117177824 */ /* 0x000fe200078e021f */
        /* <DEDUP_REMOVED lines=33> */
[----:B------:R-:W-:-:S04]  /*4240*/  IMAD.WIDE.U32 R32, R26, R32, R22 ;  /* 0x000000201a207225 */ /* 0x000fc800078e0016 */
[----:B------:R-:W-:Y:S01]  /*4250*/  IMAD.IADD R33, R33, 0x1, R25 ;  /* 0x0000000121217824 */ /* 0x000fe200078e0219 */
[----:B------:R-:W-:Y:S06]  /*4260*/  BRA.U UP1, `(.L_x_1577) ;  /* 0xfffffff901e47547 */ /* 0x000fec000b83ffff */
.L_x_1576:
        /* <DEDUP_REMOVED lines=14> */
[----:B------:R-:W3:Y:S03]  /*4350*/  LDL.64 R28, [UR11+0x18] ;  /* 0x0000180bff1c7983 */ /* 0x000ee60008100a00 */
[----:B------:R-:W-:Y:S01]  /*4360*/  IADD3 R25, PT, PT, R25, R27, RZ ;  /* 0x0000001b19197210 */ /* 0x000fe20007ffe0ff */
[----:B------:R-:W4:Y:S01]  /*4370*/  LDL.64 R36, [UR11+0x30] ;  /* 0x0000300bff247983 */ /* 0x000f220008100a00 */
[----:B--2---:R-:W-:-:S04]  /*4380*/  LEA R30, P0, R24, UR16, 0x3 ;  /* 0x00000010181e7c11 */ /* 0x004fc8000f8018ff */
[----:B------:R-:W-:-:S05]  /*4390*/  LEA.HI.X R31, R24, UR17, R25, 0x3, P0 ;  /* 0x00000011181f7c11 */ /* 0x000fca00080f1c19 */
[----:B------:R-:W3:Y:S02]  /*43a0*/  LDG.E.64 R26, desc[UR8][R30.64] ;  /* 0x000000081e1a7981 */ /* 0x000ee4000c1e1b00 */
[----:B---3--:R-:W-:Y:S01]  /*43b0*/  IMAD R35, R27, R28, RZ ;  /* 0x0000001c1b237224 */ /* 0x008fe200078e02ff */
[----:B------:R-:W-:Y:S01]  /*43c0*/  SHF.L.U32 R27, R23, 0x3, RZ ;  /* 0x00000003171b7819 */ /* 0x000fe200000006ff */
[----:B------:R-:W-:-:S04]  /*43d0*/  IMAD.WIDE.U32 R24, R28, R26, R32 ;  /* 0x0000001a1c187225 */ /* 0x000fc800078e0020 */
[----:B------:R-:W-:Y:S02]  /*43e0*/  IMAD R35, R29, R26, R35 ;  /* 0x0000001a1d237224 */ /* 0x000fe400078e0223 */
[----:B------:R-:W-:-:S04]  /*43f0*/  IMAD.WIDE.U32 R28, R22, 0x8, RZ ;  /* 0x00000008161c7825 */ /* 0x000fc800078e00ff */
[----:B------:R-:W-:Y:S01]  /*4400*/  IMAD.IADD R29, R29, 0x1, R27 ;  /* 0x000000011d1d7824 */ /* 0x000fe200078e021b */
        /* <DEDUP_REMOVED lines=8> */
[----:B------:R-:W-:-:S04]  /*4490*/  IADD3 R26, P0, PT, R32, R28, RZ ;  /* 0x0000001c201a7210 */ /* 0x000fc80007f1e0ff */
[-C--:B------:R-:W-:Y:S02]  /*44a0*/  IADD3.X R27, PT, PT, R33, R29.reuse, RZ, P0, !PT ;  /* 0x0000001d211b7210 */ /* 0x080fe400007fe4ff */
[----:B------:R-:W-:Y:S01]  /*44b0*/  IADD3 R28, P0, PT, R26, R28, RZ ;  /* 0x0000001c1a1c7210 */ /* 0x000fe20007f1e0ff */
[----:B------:R-:W2:Y:S04]  /*44c0*/  LDL.64 R32, [UR11+0x28] ;  /* 0x0000280bff207983 */ /* 0x000ea80008100a00 */
[----:B------:R-:W2:Y:S01]  /*44d0*/  LDG.E.64 R30, desc[UR8][R26.64] ;  /* 0x000000081a1e7981 */ /* 0x000ea2000c1e1b00 */
[----:B------:R-:W-:-:S06]  /*44e0*/  IADD3.X R29, PT, PT, R27, R29, RZ, P0, !PT ;  /* 0x0000001d1b1d7210 */ /* 0x000fcc00007fe4ff */
[----:B------:R-:W4:Y:S01]  /*44f0*/  LDG.E.64 R28, desc[UR8][R28.64] ;  /* 0x000000081c1c7981 */ /* 0x000f22000c1e1b00 */
[----:B------:R-:W-:Y:S01]  /*4500*/  IMAD.IADD R25, R25, 0x1, R35 ;  /* 0x0000000119197824 */ /* 0x000fe200078e0223 */
        /* <DEDUP_REMOVED lines=10> */
.L_x_1578:
        /* <DEDUP_REMOVED lines=15> */
[----:B------:R-:W-:-:S04]  /*46a0*/  IMAD.WIDE.U32 R24, R22, UR4, R24 ;  /* 0x0000000416187c25 */ /* 0x000fc8000f8e0018 */
[----:B------:R-:W-:Y:S01]  /*46b0*/  IMAD.IADD R27, R25, 0x1, R27 ;  /* 0x00000001191b7824 */ /* 0x000fe200078e021b */
        /* <DEDUP_REMOVED lines=18> */
.L_x_1579:
[----:B------:R-:W-:Y:S05]  /*47e0*/  BRA.U UP0, `(.L_x_1575) ;  /* 0x0000000100407547 */ /* 0x000fea000b800000 */
[----:B------:R-:W2:Y:S01]  /*47f0*/  LDCU.64 UR10, c[0x0][0x388] ;  /* 0x00007100ff0a77ac */ /* 0x000ea20008000a00 */
[----:B------:R-:W-:Y:S01]  /*4800*/  MOV R11, R9 ;  /* 0x00000009000b7202 */ /* 0x000fe20000000f00 */
[C---:B-1----:R-:W-:Y:S02]  /*4810*/  IMAD R8, R22.reuse, UR5, RZ ;  /* 0x0000000516087c24 */ /* 0x042fe4000f8e02ff */
[----:B------:R-:W-:-:S04]  /*4820*/  IMAD.WIDE.U32 R10, R22, UR4, R10 ;  /* 0x00000004160a7c25 */ /* 0x000fc8000f8e000a */
[----:B------:R-:W-:Y:S01]  /*4830*/  IMAD R9, R23, UR4, R8 ;  /* 0x0000000417097c24 */ /* 0x000fe2000f8e0208 */
[----:B------:R-:W-:-:S03]  /*4840*/  MOV R8, UR4 ;  /* 0x0000000400087c02 */ /* 0x000fc60008000f00 */
[----:B------:R-:W-:Y:S01]  /*4850*/  IMAD.IADD R9, R11, 0x1, R9 ;  /* 0x000000010b097824 */ /* 0x000fe200078e0209 */
[----:B------:R-:W-:Y:S02]  /*4860*/  LEA R8, R8, R1, 0x3 ;  /* 0x0000000108087211 */ /* 0x000fe400078e18ff */
        /* <DEDUP_REMOVED lines=8> */
.L_x_1575:
[----:B------:R-:W-:Y:S05]  /*48f0*/  BSYNC.RECONVERGENT B0 ;  /* 0x0000000000007941 */ /* 0x000fea0003800200 */
.L_x_1574:
[----:B------:R-:W-:Y:S01]  /*4900*/  IADD3 R8, PT, PT, R2, 0x280, RZ ;  /* 0x0000028002087810 */ /* 0x000fe20007ffe0ff */
[----:B------:R-:W-:Y:S01]  /*4910*/  BSSY.RECONVERGENT B0, `(.L_x_1580) ;  /* 0x00000d4000007945 */ /* 0x000fe20003800200 */
[----:B------:R-:W-:Y:S01]  /*4920*/  MOV R10, R32 ;  /* 0x00000020000a7202 */ /* 0x000fe20000000f00 */
[----:B------:R-:W-:Y:S01]  /*4930*/  IMAD.MOV.U32 R11, RZ, RZ, R33 ;  /* 0x000000ffff0b7224 */ /* 0x000fe200078e0021 */
        /* <DEDUP_REMOVED lines=34> */
.L_x_1583:
        /* <DEDUP_REMOVED lines=15> */
[----:B------:R-:W-:Y:S01]  /*4c50*/  IADD3 R26, P0, PT, R22, UR20, RZ ;  /* 0x00000014161a7c10 */ /* 0x000fe2000ff1e0ff */
        /* <DEDUP_REMOVED lines=9> */
[----:B------:R-:W-:-:S03]  /*4cf0*/  IADD3 R24, P0, PT, R26, UR20, RZ ;  /* 0x000000141a187c10 */ /* 0x000fc6000ff1e0ff */
[----:B------:R-:W-:Y:S01]  /*4d00*/  IMAD.IADD R29, R29, 0x1, R25 ;  /* 0x000000011d1d7824 */ /* 0x000fe200078e0219 */
[----:B------:R-:W-:Y:S01]  /*4d10*/  IADD3.X R25, PT, PT, R27, UR15, RZ, P0, !PT ;  /* 0x0000000f1b197c10 */ /* 0x000fe200087fe4ff */
[----:B---3--:R-:W-:Y:S01]  /*4d20*/  IMAD R31, R33, R22, RZ ;  /* 0x00000016211f7224 */ /* 0x008fe200078e02ff */
[----:B------:R-:W-:-:S03]  /*4d30*/  IADD3 R30, P0, PT, R24, UR20, RZ ;  /* 0x00000014181e7c10 */ /* 0x000fc6000ff1e0ff */
[-C--:B------:R-:W-:Y:S01]  /*4d40*/  IMAD R31, R23, R32.reuse, R31 ;  /* 0x00000020171f7224 */ /* 0x080fe200078e021f */
[----:B------:R-:W2:Y:S01]  /*4d50*/  LDG.E.64 R26, desc[UR8][R24.64] ;  /* 0x00000008181a7981 */ /* 0x000ea2000c1e1b00 */
[----:B------:R-:W-:-:S03]  /*4d60*/  IMAD.WIDE.U32 R22, R22, R32, R28 ;  /* 0x0000002016167225 */ /* 0x000fc600078e001c */
[----:B------:R-:W2:Y:S02]  /*4d70*/  LDL.64 R28, [R34+0x10] ;  /* 0x00001000221c7983 */ /* 0x000ea40000100a00 */
        /* <DEDUP_REMOVED lines=37> */
.L_x_1582:
        /* <DEDUP_REMOVED lines=20> */
[----:B---3--:R-:W-:Y:S02]  /*5110*/  IMAD R35, R27, R28, RZ ;  /* 0x0000001c1b237224 */ /* 0x008fe400078e02ff */
[----:B------:R-:W-:-:S04]  /*5120*/  IMAD.WIDE.U32 R24, R28, R26, R32 ;  /* 0x0000001a1c187225 */ /* 0x000fc800078e0020 */
[----:B------:R-:W-:Y:S02]  /*5130*/  IMAD R35, R29, R26, R35 ;  /* 0x0000001a1d237224 */ /* 0x000fe400078e0223 */
[----:B------:R-:W-:-:S04]  /*5140*/  IMAD.WIDE.U32 R28, R22, 0x8, RZ ;  /* 0x00000008161c7825 */ /* 0x000fc800078e00ff */
[----:B------:R-:W-:Y:S01]  /*5150*/  IMAD.SHL.U32 R27, R23, 0x8, RZ ;  /* 0x00000008171b7824 */ /* 0x000fe200078e00ff */
[----:B------:R-:W-:-:S04]  /*5160*/  IADD3 R32, P0, PT, R30, R28, RZ ;  /* 0x0000001c1e207210 */ /* 0x000fc80007f1e0ff */
[----:B------:R-:W-:-:S04]  /*5170*/  IADD3 R29, PT, PT, R29, R27, RZ ;  /* 0x0000001b1d1d7210 */ /* 0x000fc80007ffe0ff */
        /* <DEDUP_REMOVED lines=8> */
[----:B------:R-:W-:Y:S02]  /*5200*/  IADD3.X R27, PT, PT, R33, R29, RZ, P0, !PT ;  /* 0x0000001d211b7210 */ /* 0x000fe400007fe4ff */
[----:B------:R-:W-:Y:S01]  /*5210*/  IADD3 R28, P0, PT, R26, R28, RZ ;  /* 0x0000001c1a1c7210 */ /* 0x000fe20007f1e0ff */
[----:B------:R-:W2:Y:S04]  /*5220*/  LDL.64 R32, [UR11+0x28] ;  /* 0x0000280bff207983 */ /* 0x000ea80008100a00 */
[----:B------:R-:W2:Y:S01]  /*5230*/  LDG.E.64 R30, desc[UR8][R26.64] ;  /* 0x000000081a1e7981 */ /* 0x000ea2000c1e1b00 */
[----:B------:R-:W-:-:S06]  /*5240*/  IMAD.X R29, R27, 0x1, R29, P0 ;  /* 0x000000011b1d7824 */ /* 0x000fcc00000e061d */
        /* <DEDUP_REMOVED lines=12> */
.L_x_1584:
        /* <DEDUP_REMOVED lines=35> */
.L_x_1585:
[----:B------:R-:W-:Y:S05]  /*5540*/  BRA.U UP0, `(.L_x_1581) ;  /* 0x0000000100407547 */ /* 0x000fea000b800000 */
[----:B------:R-:W2:Y:S01]  /*5550*/  LDCU.64 UR10, c[0x0][0x388] ;  /* 0x00007100ff0a77ac */ /* 0x000ea20008000a00 */
[----:B------:R-:W-:Y:S01]  /*5560*/  MOV R9, R7 ;  /* 0x0000000700097202 */ /* 0x000fe20000000f00 */
[C---:B-1----:R-:W-:Y:S02]  /*5570*/  IMAD R6, R22.reuse, UR5, RZ ;  /* 0x0000000516067c24 */ /* 0x042fe4000f8e02ff */
[----:B------:R-:W-:-:S04]  /*5580*/  IMAD.WIDE.U32 R8, R22, UR4, R8 ;  /* 0x0000000416087c25 */ /* 0x000fc8000f8e0008 */
[----:B------:R-:W-:Y:S02]  /*5590*/  IMAD R7, R23, UR4, R6 ;  /* 0x0000000417077c24 */ /* 0x000fe4000f8e0206 */
[----:B------:R-:W-:-:S03]  /*55a0*/  IMAD.U32 R6, RZ, RZ, UR4 ;  /* 0x00000004ff067e24 */ /* 0x000fc6000f8e00ff */
[----:B------:R-:W-:Y:S02]  /*55b0*/  IADD3 R7, PT, PT, R9, R7, RZ ;  /* 0x0000000709077210 */ /* 0x000fe40007ffe0ff */
        /* <DEDUP_REMOVED lines=9> */
.L_x_1581:
[----:B------:R-:W-:Y:S05]  /*5650*/  BSYNC.RECONVERGENT B0 ;  /* 0x0000000000007941 */ /* 0x000fea0003800200 */
.L_x_1580:
[----:B------:R-:W-:Y:S01]  /*5660*/  IADD3 R6, PT, PT, R2, 0x300, RZ ;  /* 0x0000030002067810 */ /* 0x000fe20007ffe0ff */
[----:B------:R-:W-:Y:S01]  /*5670*/  BSSY.RECONVERGENT B0, `(.L_x_1586) ;  /* 0x00000d4000007945 */ /* 0x000fe20003800200 */
[----:B------:R-:W-:Y:S01]  /*5680*/  IMAD.MOV.U32 R8, RZ, RZ, R32 ;  /* 0x000000ffff087224 */ /* 0x000fe200078e0020 */
        /* <DEDUP_REMOVED lines=35> */
.L_x_1589:
        /* <DEDUP_REMOVED lines=71> */
.L_x_1588:
        /* <DEDUP_REMOVED lines=52> */
.L_x_1590:
        /* <DEDUP_REMOVED lines=35> */
.L_x_1591:
        /* <DEDUP_REMOVED lines=17> */
.L_x_1587:
[----:B------:R-:W-:Y:S05]  /*63b0*/  BSYNC.RECONVERGENT B0 ;  /* 0x0000000000007941 */ /* 0x000fea0003800200 */
.L_x_1586:
[----:B------:R-:W-:Y:S01]  /*63c0*/  VIADD R4, R2, 0x380 ;  /* 0x0000038002047836 */ /* 0x000fe20000000000 */
[----:B------:R-:W-:Y:S01]  /*63d0*/  BSSY.RECONVERGENT B0, `(.L_x_1592) ;  /* 0x00000d3000007945 */ /* 0x000fe20003800200 */
[----:B------:R-:W-:-:S03]  /*63e0*/  MOV R5, R33 ;  /* 0x0000002100057202 */ /* 0x000fc60000000f00 */
        /* <DEDUP_REMOVED lines=23> */
[----:B------:R-:W-:Y:S01]  /*6560*/  CS2R R32, SRZ ;  /* 0x0000000000207805 */ /* 0x000fe2000001ff00 */
        /* <DEDUP_REMOVED lines=10> */
.L_x_1595:
[----:B-1----:R-:W2:Y:S01]  /*6610*/  LDL.64 R22, [R0+-0x10] ;  /* 0xfffff00000167983 */ /* 0x002ea20000100a00 */
[----:B------:R-:W-:-:S03]  /*6620*/  IADD3 R26, P0, PT, R34, UR20, RZ ;  /* 0x00000014221a7c10 */ /* 0x000fc6000ff1e0ff */
[----:B0-----:R-:W2:Y:S01]  /*6630*/  LDG.E.64 R24, desc[UR8][R34.64] ;  /* 0x0000000822187981 */ /* 0x001ea2000c1e1b00 */
        /* <DEDUP_REMOVED lines=16> */
[----:B------:R-:W-:Y:S01]  /*6740*/  IADD3.X R33, PT, PT, R23, UR15, RZ, P0, !PT ;  /* 0x0000000f17217c10 */ /* 0x000fe200087fe4ff */
[----:B------:R-:W-:-:S04]  /*6750*/  IMAD.IADD R29, R29, 0x1, R24 ;  /* 0x000000011d1d7824 */ /* 0x000fc800078e0218 */
        /* <DEDUP_REMOVED lines=23> */
[----:B------:R-:W4:Y:S03]  /*68d0*/  LDL.64 R30, [R0+0x20] ;  /* 0x00002000001e7983 */ /* 0x000f260000100a00 */
[----:B------:R-:W-:Y:S01]  /*68e0*/  IADD3 R29, PT, PT, R29, R27, RZ ;  /* 0x0000001b1d1d7210 */ /* 0x000fe20007ffe0ff */
        /* <DEDUP_REMOVED lines=15> */
[----:B------:R-:W-:-:S05]  /*69e0*/  IMAD.WIDE.U32 R24, R30, R24, R28 ;  /* 0x000000181e187225 */ /* 0x000fca00078e001c */
[----:B------:R-:W-:Y:S01]  /*69f0*/  IADD3 R25, PT, PT, R25, R27, RZ ;  /* 0x0000001b19197210 */ /* 0x000fe20007ffe0ff */
[----:B------:R-:W-:-:S05]  /*6a00*/  IMAD.U32 R27, RZ, RZ, UR18 ;  /* 0x00000012ff1b7e24 */ /* 0x000fca000f8e00ff */
[----:B------:R-:W-:Y:S01]  /*6a10*/  LEA R34, P0, R27, R34, 0x6 ;  /* 0x000000221b227211 */ /* 0x000fe200078030ff */
[----:B--2---:R-:W-:-:S04]  /*6a20*/  IMAD R23, R33, R36, RZ ;  /* 0x0000002421177224 */ /* 0x004fc800078e02ff */
[-C--:B------:R-:W-:Y:S02]  /*6a30*/  IMAD R23, R37, R32.reuse, R23 ;  /* 0x0000002025177224 */ /* 0x080fe400078e0217 */
[----:B------:R-:W-:Y:S01]  /*6a40*/  IMAD.WIDE.U32 R32, R36, R32, R24 ;  /* 0x0000002024207225 */ /* 0x000fe200078e0018 */
[----:B------:R-:W-:-:S04]  /*6a50*/  IADD3.X R35, PT, PT, R35, UR12, RZ, P0, !PT ;  /* 0x0000000c23237c10 */ /* 0x000fc800087fe4ff */
[----:B------:R-:W-:Y:S01]  /*6a60*/  IADD3 R33, PT, PT, R33, R23, RZ ;  /* 0x0000001721217210 */ /* 0x000fe20007ffe0ff */
[----:B------:R-:W-:Y:S06]  /*6a70*/  BRA.U UP1, `(.L_x_1595) ;  /* 0xfffffff901e47547 */ /* 0x000fec000b83ffff */
.L_x_1594:
        /* <DEDUP_REMOVED lines=13> */
[----:B------:R-:W-:-:S05]  /*6b50*/  IMAD R27, R23, UR4, R0 ;  /* 0x00000004171b7c24 */ /* 0x000fca000f8e0200 */
[----:B------:R-:W-:Y:S02]  /*6b60*/  IADD3 R25, PT, PT, R25, R27, RZ ;  /* 0x0000001b19197210 */ /* 0x000fe40007ffe0ff */
[----:B------:R-:W3:Y:S01]  /*6b70*/  LDL.64 R26, [UR11+0x18] ;  /* 0x0000180bff1a7983 */ /* 0x000ee20008100a00 */
[----:B--2---:R-:W-:-:S04]  /*6b80*/  LEA R34, P0, R24, UR16, 0x3 ;  /* 0x0000001018227c11 */ /* 0x004fc8000f8018ff */
[----:B------:R-:W-:-:S05]  /*6b90*/  LEA.HI.X R35, R24, UR17, R25, 0x3, P0 ;  /* 0x0000001118237c11 */ /* 0x000fca00080f1c19 */
[----:B------:R-:W3:Y:S01]  /*6ba0*/  LDG.E.64 R28, desc[UR8][R34.64] ;  /* 0x00000008221c7981 */ /* 0x000ee2000c1e1b00 */
[----:B------:R-:W-:Y:S01]  /*6bb0*/  SHF.L.U32 R31, R23, 0x3, RZ ;  /* 0x00000003171f7819 */ /* 0x000fe200000006ff */
[----:B------:R-:W-:-:S04]  /*6bc0*/  IMAD.WIDE.U32 R24, R22, 0x8, RZ ;  /* 0x0000000816187825 */ /* 0x000fc800078e00ff */
[----:B------:R-:W-:Y:S01]  /*6bd0*/  IMAD.IADD R25, R25, 0x1, R31 ;  /* 0x0000000119197824 */ /* 0x000fe200078e021f */
[----:B------:R-:W-:-:S04]  /*6be0*/  IADD3 R30, P0, PT, R34, R24, RZ ;  /* 0x00000018221e7210 */ /* 0x000fc80007f1e0ff */
[----:B------:R-:W-:Y:S02]  /*6bf0*/  IADD3.X R31, PT, PT, R35, R25, RZ, P0, !PT ;  /* 0x00000019231f7210 */ /* 0x000fe400007fe4ff */
[----:B------:R-:W2:Y:S01]  /*6c00*/  LDL.64 R34, [UR11+0x30] ;  /* 0x0000300bff227983 */ /* 0x000ea20008100a00 */
[----:B---3--:R-:W-:Y:S02]  /*6c10*/  IMAD R29, R29, R26, RZ ;  /* 0x0000001a1d1d7224 */ /* 0x008fe400078e02ff */
[----:B------:R-:W-:-:S04]  /*6c20*/  IMAD.WIDE.U32 R32, R26, R28, R32 ;  /* 0x0000001c1a207225 */ /* 0x000fc800078e0020 */
[----:B------:R-:W-:Y:S02]  /*6c30*/  IMAD R37, R27, R28, R29 ;  /* 0x0000001c1b257224 */ /* 0x000fe400078e021d */
[----:B------:R-:W3:Y:S04]  /*6c40*/  LDG.E.64 R28, desc[UR8][R30.64] ;  /* 0x000000081e1c7981 */ /* 0x000ee8000c1e1b00 */
[----:B------:R-:W3:Y:S01]  /*6c50*/  LDL.64 R26, [UR11+0x20] ;  /* 0x0000200bff1a7983 */ /* 0x000ee20008100a00 */
[----:B------:R-:W-:Y:S01]  /*6c60*/  IADD3 R33, PT, PT, R33, R37, RZ ;  /* 0x0000002521217210 */ /* 0x000fe20007ffe0ff */
[----:B---3--:R-:W-:-:S04]  /*6c70*/  IMAD R29, R29, R26, RZ ;  /* 0x0000001a1d1d7224 */ /* 0x008fc800078e02ff */
[-C--:B------:R-:W-:Y:S02]  /*6c80*/  IMAD R0, R27, R28.reuse, R29 ;  /* 0x0000001c1b007224 */ /* 0x080fe400078e021d */
[----:B------:R-:W-:Y:S01]  /*6c90*/  IMAD.WIDE.U32 R26, R26, R28, R32 ;  /* 0x0000001c1a1a7225 */ /* 0x000fe200078e0020 */
[-C--:B------:R-:W-:Y:S01]  /*6ca0*/  IADD3 R28, P0, PT, R30, R24.reuse, RZ ;  /* 0x000000181e1c7210 */ /* 0x080fe20007f1e0ff */
[----:B------:R-:W3:Y:S03]  /*6cb0*/  LDL.64 R32, [UR11+0x28] ;  /* 0x0000280bff207983 */ /* 0x000ee60008100a00 */
[----:B------:R-:W-:Y:S02]  /*6cc0*/  IADD3.X R29, PT, PT, R31, R25, RZ, P0, !PT ;  /* 0x000000191f1d7210 */ /* 0x000fe400007fe4ff */
[----:B------:R-:W-:-:S03]  /*6cd0*/  IADD3 R24, P0, PT, R28, R24, RZ ;  /* 0x000000181c187210 */ /* 0x000fc60007f1e0ff */
[----:B------:R-:W3:Y:S01]  /*6ce0*/  LDG.E.64 R30, desc[UR8][R28.64] ;  /* 0x000000081c1e7981 */ /* 0x000ee2000c1e1b00 */
[----:B------:R-:W-:-:S06]  /*6cf0*/  IADD3.X R25, PT, PT, R29, R25, RZ, P0, !PT ;  /* 0x000000191d197210 */ /* 0x000fcc00007fe4ff */
[----:B------:R-:W2:Y:S01]  /*6d00*/  LDG.E.64 R24, desc[UR8][R24.64] ;  /* 0x0000000818187981 */ /* 0x000ea2000c1e1b00 */
[----:B------:R-:W-:Y:S01]  /*6d10*/  IADD3 R27, PT, PT, R27, R0, RZ ;  /* 0x000000001b1b7210 */ /* 0x000fe20007ffe0ff */
        /* <DEDUP_REMOVED lines=10> */
.L_x_1596:
        /* <DEDUP_REMOVED lines=16> */
[----:B------:R-:W-:Y:S02]  /*6ec0*/  IADD3 R27, PT, PT, R25, R27, RZ ;  /* 0x0000001b191b7210 */ /* 0x000fe40007ffe0ff */
[----:B--2---:R-:W-:-:S04]  /*6ed0*/  LEA R34, P0, R24, UR16, 0x3 ;  /* 0x0000001018227c11 */ /* 0x004fc8000f8018ff */
        /* <DEDUP_REMOVED lines=17> */
.L_x_1597:
[----:B------:R-:W-:Y:S05]  /*6ff0*/  BRA.U UP0, `(.L_x_1593) ;  /* 0x0000000100407547 */ /* 0x000fea000b800000 */
[----:B------:R-:W2:Y:S01]  /*7000*/  LDCU.64 UR10, c[0x0][0x388] ;  /* 0x00007100ff0a77ac */ /* 0x000ea20008000a00 */
[----:B------:R-:W-:Y:S01]  /*7010*/  MOV R7, R21 ;  /* 0x0000001500077202 */ /* 0x000fe20000000f00 */
[C---:B-1----:R-:W-:Y:S02]  /*7020*/  IMAD R0, R22.reuse, UR5, RZ ;  /* 0x0000000516007c24 */ /* 0x042fe4000f8e02ff */
[----:B------:R-:W-:-:S04]  /*7030*/  IMAD.WIDE.U32 R6, R22, UR4, R6 ;  /* 0x0000000416067c25 */ /* 0x000fc8000f8e0006 */
[----:B------:R-:W-:Y:S01]  /*7040*/  IMAD R23, R23, UR4, R0 ;  /* 0x0000000417177c24 */ /* 0x000fe2000f8e0200 */
[----:B------:R-:W-:-:S04]  /*7050*/  MOV R0, UR4 ;  /* 0x0000000400007c02 */ /* 0x000fc80008000f00 */
        /* <DEDUP_REMOVED lines=10> */
.L_x_1593:
[----:B------:R-:W-:Y:S05]  /*7100*/  BSYNC.RECONVERGENT B0 ;  /* 0x0000000000007941 */ /* 0x000fea0003800200 */
.L_x_1592:
[----:B------:R-:W-:Y:S01]  /*7110*/  ISETP.GE.U32.AND P0, PT, R2, UR7, PT ;  /* 0x0000000702007c0c */ /* 0x000fe2000bf06070 */
[----:B------:R-:W-:Y:S04]  /*7120*/  BSSY.RECONVERGENT B0, `(.L_x_1598) ;  /* 0x0000033000007945 */ /* 0x000fe80003800200 */
[----:B------:R-:W-:Y:S08]  /*7130*/  BSSY.RELIABLE B1, `(.L_x_1599) ;  /* 0x000002b000017945 */ /* 0x000ff00003800100 */
[----:B------:R-:W-:Y:S05]  /*7140*/  @P0 BRA `(.L_x_1600) ;  /* 0x0000000000300947 */ /* 0x000fea0003800000 */
[----:B------:R-:W2:Y:S01]  /*7150*/  LDC.64 R6, c[0x0][0x3f0] ;  /* 0x0000fc00ff067b82 */ /* 0x000ea20000000a00 */
[----:B------:R-:W-:Y:S01]  /*7160*/  VIADD R21, R2, UR6 ;  /* 0x0000000602157c36 */ /* 0x000fe20008000000 */
[----:B------:R-:W-:-:S04]  /*7170*/  MOV R2, R3 ;  /* 0x0000000300027202 */ /* 0x000fc80000000f00 */
[----:B------:R-:W-:Y:S01]  /*7180*/  ISETP.GE.U32.AND P0, PT, R2, UR7, PT ;  /* 0x0000000702007c0c */ /* 0x000fe2000bf06070 */
[----:B--2---:R-:W-:-:S05]  /*7190*/  IMAD.WIDE.U32 R6, R21, 0x8, R6 ;  /* 0x0000000815067825 */ /* 0x004fca00078e0006 */
[----:B------:R2:W-:Y:S07]  /*71a0*/  STG.E.64 desc[UR8][R6.64], R18 ;  /* 0x0000001206007986 */ /* 0x0005ee000c101b08 */
[----:B------:R-:W-:Y:S05]  /*71b0*/  @P0 BRA `(.L_x_1601) ;  /* 0x0000000000300947 */ /* 0x000fea0003800000 */
[----:B--2---:R-:W2:Y:S01]  /*71c0*/  LDC.64 R6, c[0x0][0x3f0] ;  /* 0x0000fc00ff067b82 */ /* 0x004ea20000000a00 */
[C---:B------:R-:W-:Y:S02]  /*71d0*/  IADD3 R3, PT, PT, R2.reuse, UR6, RZ ;  /* 0x0000000602037c10 */ /* 0x040fe4000fffe0ff */
[----:B------:R-:W-:-:S03]  /*71e0*/  IADD3 R2, PT, PT, R2, 0x80, RZ ;  /* 0x0000008002027810 */ /* 0x000fc60007ffe0ff */
[----:B--2---:R-:W-:-:S05]  /*71f0*/  IMAD.WIDE.U32 R6, R3, 0x8, R6 ;  /* 0x0000000803067825 */ /* 0x004fca00078e0006 */
[----:B------:R2:W-:Y:S02]  /*7200*/  STG.E.64 desc[UR8][R6.64], R16 ;  /* 0x0000001006007986 */ /* 0x0005e4000c101b08 */
.L_x_1600:
[----:B------:R-:W-:-:S13]  /*7210*/  ISETP.GE.U32.AND P0, PT, R2, UR7, PT ;  /* 0x0000000702007c0c */ /* 0x000fda000bf06070 */
[----:B------:R-:W-:Y:S05]  /*7220*/  @P0 BRA `(.L_x_1602) ;  /* 0x0000000000300947 */ /* 0x000fea0003800000 */
[----:B--2---:R-:W2:Y:S01]  /*7230*/  LDC.64 R6, c[0x0][0x3f0] ;  /* 0x0000fc00ff067b82 */ /* 0x004ea20000000a00 */
[C---:B------:R-:W-:Y:S02]  /*7240*/  IADD3 R3, PT, PT, R2.reuse, UR6, RZ ;  /* 0x0000000602037c10 */ /* 0x040fe4000fffe0ff */
[----:B------:R-:W-:-:S03]  /*7250*/  IADD3 R2, PT, PT, R2, 0x80, RZ ;  /* 0x0000008002027810 */ /* 0x000fc60007ffe0ff */
[----:B--2---:R-:W-:-:S05]  /*7260*/  IMAD.WIDE.U32 R6, R3, 0x8, R6 ;  /* 0x0000000803067825 */ /* 0x004fca00078e0006 */
[----:B------:R3:W-:Y:S02]  /*7270*/  STG.E.64 desc[UR8][R6.64], R14 ;  /* 0x0000000e06007986 */ /* 0x0007e4000c101b08 */
.L_x_1601:
[----:B------:R-:W-:-:S13]  /*7280*/  ISETP.GE.U32.AND P0, PT, R2, UR7, PT ;  /* 0x0000000702007c0c */ /* 0x000fda000bf06070 */
[----:B------:R-:W-:Y:S05]  /*7290*/  @P0 BRA `(.L_x_1603) ;  /* 0x0000000000300947 */ /* 0x000fea0003800000 */
[----:B--23--:R-:W2:Y:S01]  /*72a0*/  LDC.64 R6, c[0x0][0x3f0] ;  /* 0x0000fc00ff067b82 */ /* 0x00cea20000000a00 */
[C---:B------:R-:W-:Y:S01]  /*72b0*/  VIADD R3, R2.reuse, UR6 ;  /* 0x0000000602037c36 */ /* 0x040fe20008000000 */
[----:B------:R-:W-:-:S03]  /*72c0*/  IADD3 R2, PT, PT, R2, 0x80, RZ ;  /* 0x0000008002027810 */ /* 0x000fc60007ffe0ff */
[----:B--2---:R-:W-:-:S05]  /*72d0*/  IMAD.WIDE.U32 R6, R3, 0x8, R6 ;  /* 0x0000000803067825 */ /* 0x004fca00078e0006 */
[----:B------:R3:W-:Y:S02]  /*72e0*/  STG.E.64 desc[UR8][R6.64], R12 ;  /* 0x0000000c06007986 */ /* 0x0007e4000c101b08 */
.L_x_1602:
[----:B------:R-:W-:-:S13]  /*72f0*/  ISETP.GE.U32.AND P0, PT, R2, UR7, PT ;  /* 0x0000000702007c0c */ /* 0x000fda000bf06070 */
[----:B------:R-:W-:Y:S05]  /*7300*/  @P0 BRA `(.L_x_1604) ;  /* 0x0000000000340947 */ /* 0x000fea0003800000 */
[----:B--23--:R-:W2:Y:S01]  /*7310*/  LDC.64 R6, c[0x0][0x3f0] ;  /* 0x0000fc00ff067b82 */ /* 0x00cea20000000a00 */
[C---:B------:R-:W-:Y:S02]  /*7320*/  IADD3 R3, PT, PT, R2.reuse, UR6, RZ ;  /* 0x0000000602037c10 */ /* 0x040fe4000fffe0ff */
[----:B------:R-:W-:-:S03]  /*7330*/  IADD3 R2, PT, PT, R2, 0x80, RZ ;  /* 0x0000008002027810 */ /* 0x000fc60007ffe0ff */
[----:B--2---:R-:W-:-:S05]  /*7340*/  IMAD.WIDE.U32 R6, R3, 0x8, R6 ;  /* 0x0000000803067825 */ /* 0x004fca00078e0006 */
[----:B------:R4:W-:Y:S02]  /*7350*/  STG.E.64 desc[UR8][R6.64], R10 ;  /* 0x0000000a06007986 */ /* 0x0009e4000c101b08 */
.L_x_1603:
[----:B------:R-:W-:-:S13]  /*7360*/  ISETP.GE.U32.AND P0, PT, R2, UR7, PT ;  /* 0x0000000702007c0c */ /* 0x000fda000bf06070 */
[----:B------:R-:W-:Y:S05]  /*7370*/  @P0 BREAK.RELIABLE B1 ;  /* 0x0000000000010942 */ /* 0x000fea0003800100 */
[----:B------:R-:W-:Y:S05]  /*7380*/  @P0 BRA `(.L_x_1605) ;  /* 0x0000000000300947 */ /* 0x000fea0003800000 */
[----:B--234-:R-:W2:Y:S01]  /*7390*/  LDC.64 R6, c[0x0][0x3f0] ;  /* 0x0000fc00ff067b82 */ /* 0x01cea20000000a00 */
[C---:B------:R-:W-:Y:S02]  /*73a0*/  IADD3 R3, PT, PT, R2.reuse, UR6, RZ ;  /* 0x0000000602037c10 */ /* 0x040fe4000fffe0ff */
[----:B------:R-:W-:-:S03]  /*73b0*/  IADD3 R2, PT, PT, R2, 0x80, RZ ;  /* 0x0000008002027810 */ /* 0x000fc60007ffe0ff */
[----:B--2---:R-:W-:-:S05]  /*73c0*/  IMAD.WIDE.U32 R6, R3, 0x8, R6 ;  /* 0x0000000803067825 */ /* 0x004fca00078e0006 */
[----:B------:R4:W-:Y:S02]  /*73d0*/  STG.E.64 desc[UR8][R6.64], R8 ;  /* 0x0000000806007986 */ /* 0x0009e4000c101b08 */
.L_x_1604:
[----:B------:R-:W-:Y:S05]  /*73e0*/  BSYNC.RELIABLE B1 ;  /* 0x0000000000017941 */ /* 0x000fea0003800100 */
.L_x_1599:
[----:B------:R-:W-:-:S13]  /*73f0*/  ISETP.GE.U32.AND P0, PT, R2, UR7, PT ;  /* 0x0000000702007c0c */ /* 0x000fda000bf06070 */
[----:B--234-:R-:W2:Y:S01]  /*7400*/  @!P0 LDC.64 R6, c[0x0][0x3f0] ;  /* 0x0000fc00ff068b82 */ /* 0x01cea20000000a00 */
[C---:B------:R-:W-:Y:S01]  /*7410*/  @!P0 VIADD R3, R2.reuse, UR6 ;  /* 0x0000000602038c36 */ /* 0x040fe20008000000 */
[----:B------:R-:W-:-:S03]  /*7420*/  @!P0 IADD3 R2, PT, PT, R2, 0x80, RZ ;  /* 0x0000008002028810 */ /* 0x000fc60007ffe0ff */
[----:B--2---:R-:W-:-:S05]  /*7430*/  @!P0 IMAD.WIDE.U32 R6, R3, 0x8, R6 ;  /* 0x0000000803068825 */ /* 0x004fca00078e0006 */
[----:B------:R2:W-:Y:S02]  /*7440*/  @!P0 STG.E.64 desc[UR8][R6.64], R4 ;  /* 0x0000000406008986 */ /* 0x0005e4000c101b08 */
.L_x_1605:
[----:B------:R-:W-:Y:S05]  /*7450*/  BSYNC.RECONVERGENT B0 ;  /* 0x0000000000007941 */ /* 0x000fea0003800200 */
.L_x_1598:
[----:B------:R-:W-:Y:S05]  /*7460*/  WARPSYNC.ALL ;  /* 0x0000000000007948 */ /* 0x000fea0003800000 */
[----:B------:R-:W-:-:S13]  /*7470*/  ISETP.GE.U32.AND P0, PT, R2, UR7, PT ;  /* 0x0000000702007c0c */ /* 0x000fda000bf06070 */
[----:B------:R-:W-:Y:S05]  /*7480*/  @P0 EXIT ;  /* 0x000000000000094d */ /* 0x000fea0003800000 */
[----:B--2---:R-:W2:Y:S01]  /*7490*/  LDC.64 R4, c[0x0][0x3f0] ;  /* 0x0000fc00ff047b82 */ /* 0x004ea20000000a00 */
[----:B------:R-:W-:-:S05]  /*74a0*/  IADD3 R3, PT, PT, R2, UR6, RZ ;  /* 0x0000000602037c10 */ /* 0x000fca000fffe0ff */
[----:B--2---:R-:W-:-:S05]  /*74b0*/  IMAD.WIDE.U32 R2, R3, 0x8, R4 ;  /* 0x0000000803027825 */ /* 0x004fca00078e0004 */
[----:B------:R-:W-:Y:S01]  /*74c0*/  STG.E.64 desc[UR8][R2.64], R32 ;  /* 0x0000002002007986 */ /* 0x000fe2000c101b08 */
[----:B------:R-:W-:Y:S05]  /*74d0*/  EXIT ;  /* 0x000000000000794d */ /* 0x000fea0003800000 */
.L_x_1549:
[----:B------:R-:W0:Y:S01]  /*74e0*/  S2R R3, SR_TID.X ;  /* 0x0000000000037919 */ /* 0x000e220000002100 */
[----:B------:R-:W1:Y:S01]  /*74f0*/  LDCU.64 UR4, c[0x0][0x3f8] ;  /* 0x00007f00ff0477ac */ /* 0x000e620008000a00 */
[----:B------:R-:W2:Y:S01]  /*7500*/  LDC.64 R24, c[0x0][0x398] ;  /* 0x0000e600ff187b82 */ /* 0x000ea20000000a00 */
[----:B------:R-:W3:Y:S07]  /*7510*/  LDCU.128 UR16, c[0x0][0x390] ;  /* 0x00007200ff1077ac */ /* 0x000eee0008000c00 */
[----:B------:R-:W4:Y:S08]  /*7520*/  LDC.64 R26, c[0x0][0x3a0] ;  /* 0x0000e800ff1a7b82 */ /* 0x000f300000000a00 */
[----:B------:R-:W4:Y:S01]  /*7530*/  LDC.64 R12, c[0x0][0x388] ;  /* 0x0000e200ff0c7b82 */ /* 0x000f220000000a00 */
[----:B-1----:R-:W-:-:S06]  /*7540*/  UIMAD.WIDE.U32 UR4, UR6, 0x8, UR4 ;  /* 0x00000008060478a5 */ /* 0x002fcc000f8e0004 */
[----:B------:R-:W-:Y:S01]  /*7550*/  MOV R30, UR4 ;  /* 0x00000004001e7c02 */ /* 0x000fe20008000f00 */
[----:B------:R-:W1:Y:S01]  /*7560*/  LDC.64 R28, c[0x0][0x3b0] ;  /* 0x0000ec00ff1c7b82 */ /* 0x000e620000000a00 */
[----:B------:R-:W-:-:S03]  /*7570*/  MOV R31, UR5 ;  /* 0x00000005001f7c02 */ /* 0x000fc60008000f00 */
[----:B0-----:R-:W-:Y:S01]  /*7580*/  IMAD.WIDE.U32 R30, R3, 0x10, R30 ;  /* 0x00000010031e7825 */ /* 0x001fe200078e001e */
[----:B--2---:R0:W-:Y:S03]  /*7590*/  STL.64 [R1+0x10], R24 ;  /* 0x0000101801007387 */ /* 0x0041e60000100a00 */
[----:B------:R-:W2:Y:S01]  /*75a0*/  LDC.64 R32, c[0x0][0x3c0] ;  /* 0x0000f000ff207b82 */ /* 0x000ea20000000a00 */
[----:B------:R-:W2:Y:S04]  /*75b0*/  LDG.E.128 R16, desc[UR8][R30.64] ;  /* 0x000000081e107981 */ /* 0x000ea8000c1e1d00 */
[----:B------:R-:W5:Y:S03]  /*75c0*/  LDG.E.128 R20, desc[UR8][R30.64+0x800] ;  /* 0x000800081e147981 */ /* 0x000f66000c1e1d00 */
[----:B------:R-:W2:Y:S01]  /*75d0*/  LDC.64 R34, c[0x0][0x3c8] ;  /* 0x0000f200ff227b82 */ /* 0x000ea20000000a00 */
[----:B------:R-:W5:Y:S04]  /*75e0*/  LDG.E.128 R4, desc[UR8][R30.64+0x1000] ;  /* 0x001000081e047981 */ /* 0x000f68000c1e1d00 */
[----:B------:R2:W5:Y:S03]  /*75f0*/  LDG.E.128 R8, desc[UR8][R30.64+0x1800] ;  /* 0x001800081e087981 */ /* 0x000566000c1e1d00 */
[----:B------:R-:W2:Y:S01]  /*7600*/  LDC.64 R36, c[0x0][0x3d0] ;  /* 0x0000f400ff247b82 */ /* 0x000ea20000000a00 */
[----:B---3--:R-:W-:Y:S01]  /*7610*/  UISETP.GE.U32.AND UP0, UPT, UR18, 0x1, UPT ;  /* 0x000000011200788c */ /* 0x008fe2000bf06070 */
[----:B----4-:R3:W-:Y:S01]  /*7620*/  STL.64 [R1+0x18], R26 ;  /* 0x0000181a01007387 */ /* 0x0107e20000100a00 */
[----:B------:R-:W-:-:S02]  /*7630*/  UIADD3 UR7, UPT, UPT, UR7, 0x28, URZ ;  /* 0x0000002807077890 */ /* 0x000fc4000fffe0ff */
[----:B------:R-:W-:Y:S01]  /*7640*/  UISETP.GE.AND.EX UP0, UPT, UR19, URZ, UPT, UP0 ;  /* 0x000000ff1300728c */ /* 0x000fe2000bf06300 */
[----:B------:R4:W-:Y:S02]  /*7650*/  STL.64 [R1], R12 ;  /* 0x0000000c01007387 */ /* 0x0009e40000100a00 */
[----:B0-----:R-:W0:Y:S02]  /*7660*/  LDC.64 R24, c[0x0][0x3d8] ;  /* 0x0000f600ff187b82 */ /* 0x001e240000000a00 */
[----:B-1----:R-:W-:Y:S04]  /*7670*/  STL.64 [R1+0x28], R28 ;  /* 0x0000281c01007387 */ /* 0x002fe80000100a00 */
[----:B--2---:R-:W-:Y:S02]  /*7680*/  STL.64 [R1+0x38], R32 ;  /* 0x0000382001007387 */ /* 0x004fe40000100a00 */
[----:B------:R-:W1:Y:S02]  /*7690*/  LDC.64 R30, c[0x0][0x3b8] ;  /* 0x0000ee00ff1e7b82 */ /* 0x000e640000000a00 */
[----:B------:R-:W-:Y:S06]  /*76a0*/  STL.64 [R1+0x40], R34 ;  /* 0x0000402201007387 */ /* 0x000fec0000100a00 */
[----:B---3--:R-:W2:Y:S01]  /*76b0*/  LDC.64 R26, c[0x0][0x3e0] ;  /* 0x0000f800ff1a7b82 */ /* 0x008ea20000000a00 */
[----:B------:R-:W-:Y:S07]  /*76c0*/  STL.64 [R1+0x48], R36 ;  /* 0x0000482401007387 */ /* 0x000fee0000100a00 */
[----:B------:R-:W3:Y:S01]  /*76d0*/  LDC.64 R2, c[0x0][0x3a8] ;  /* 0x0000ea00ff027b82 */ /* 0x000ee20000000a00 */
[----:B0-----:R-:W-:Y:S07]  /*76e0*/  STL.64 [R1+0x50], R24 ;  /* 0x0000501801007387 */ /* 0x001fee0000100a00 */
[----:B------:R-:W0:Y:S01]  /*76f0*/  LDC.64 R14, c[0x0][0x390] ;  /* 0x0000e400ff0e7b82 */ /* 0x000e220000000a00 */
[----:B-1----:R-:W-:Y:S07]  /*7700*/  STL.64 [R1+0x30], R30 ;  /* 0x0000301e01007387 */ /* 0x002fee0000100a00 */
[----:B----4-:R-:W1:Y:S01]  /*7710*/  LDC.64 R12, c[0x0][0x3e8] ;  /* 0x0000fa00ff0c7b82 */ /* 0x010e620000000a00 */
[----:B--2---:R-:W-:Y:S04]  /*7720*/  STL.64 [R1+0x58], R26 ;  /* 0x0000581a01007387 */ /* 0x004fe80000100a00 */
[----:B---3--:R-:W-:Y:S04]  /*7730*/  STL.64 [R1+0x20], R2 ;  /* 0x0000200201007387 */ /* 0x008fe80000100a00 */
[----:B0-----:R-:W-:Y:S04]  /*7740*/  STL.64 [R1+0x8], R14 ;  /* 0x0000080e01007387 */ /* 0x001fe80000100a00 */
[----:B-1----:R0:W-:Y:S02]  /*7750*/  STL.64 [R1+0x60], R12 ;  /* 0x0000600c01007387 */ /* 0x0021e40000100a00 */
[----:B0-----:R-:W-:Y:S01]  /*7760*/  CS2R R12, SRZ ;  /* 0x00000000000c7805 */ /* 0x001fe2000001ff00 */
[----:B------:R-:W-:-:S04]  /*7770*/  IMAD R3, R17, UR16, RZ ;  /* 0x0000001011037c24 */ /* 0x000fc8000f8e02ff */
[----:B------:R-:W-:Y:S01]  /*7780*/  IMAD R15, R16, UR17, R3 ;  /* 0x00000011100f7c24 */ /* 0x000fe2000f8e0203 */
[----:B------:R-:W-:Y:S06]  /*7790*/  BRA.U !UP0, `(.L_x_1606) ;  /* 0x0000000d08207547 */ /* 0x000fec000b800000 */
[----:B------:R-:W0:Y:S01]  /*77a0*/  LDCU UR15, c[0x0][0x398] ;  /* 0x00007300ff0f77ac */ /* 0x000e220008000800 */
[----:B------:R-:W-:Y:S01]  /*77b0*/  IMAD.WIDE.U32 R2, R16, UR16, RZ ;  /* 0x0000001010027c25 */ /* 0x000fe2000f8e00ff */
[----:B------:R-:W-:Y:S01]  /*77c0*/  CS2R R12, SRZ ;  /* 0x00000000000c7805 */ /* 0x000fe2000001ff00 */
[----:B------:R-:W-:-:S03]  /*77d0*/  UISETP.GE.U32.AND UP2, UPT, UR18, 0x8, UPT ;  /* 0x000000081200788c */ /* 0x000fc6000bf46070 */
[----:B------:R-:W-:Y:S01]  /*77e0*/  IADD3 R15, PT, PT, R3, R15, RZ ;  /* 0x0000000f030f7210 */ /* 0x000fe20007ffe0ff */
[----:B------:R-:W-:Y:S01]  /*77f0*/  UMOV UR4, URZ ;  /* 0x000000ff00047c82 */ /* 0x000fe20008000000 */
[----:B------:R-:W-:Y:S01]  /*7800*/  UISETP.GE.U32.AND.EX UP2, UPT, UR19, URZ, UPT, UP2 ;  /* 0x000000ff1300728c */ /* 0x000fe2000bf46120 */
[----:B------:R-:W-:Y:S01]  /*7810*/  UMOV UR5, URZ ;  /* 0x000000ff00057c82 */ /* 0x000fe20008000000 */
[----:B0-----:R-:W-:-:S04]  /*7820*/  ULOP3.LUT UR20, UR15, 0x7, URZ, 0xc0, !UPT ;  /* 0x000000070f147892 */ /* 0x001fc8000f8ec0ff */
[----:B------:R-:W-:-:S04]  /*7830*/  UISETP.NE.U32.AND UP1, UPT, UR20, URZ, UPT ;  /* 0x000000ff1400728c */ /* 0x000fc8000bf25070 */
[----:B------:R-:W-:Y:S01]  /*7840*/  UISETP.NE.AND.EX UP1, UPT, URZ, URZ, UPT, UP1 ;  /* 0x000000ffff00728c */ /* 0x000fe2000bf25310 */
[----:B------:R-:W-:Y:S10]  /*7850*/  BRA.U !UP2, `(.L_x_1607) ;  /* 0x000000050a547547 */ /* 0x000ff4000b800000 */
[----:B------:R-:W0:Y:S01]  /*7860*/  LDCU.64 UR10, c[0x0][0x388] ;  /* 0x00007100ff0a77ac */ /* 0x000e220008000a00 */
[----:B------:R-:W-:Y:S01]  /*7870*/  CS2R R12, SRZ ;  /* 0x00000000000c7805 */ /* 0x000fe2000001ff00 */
[----:B------:R-:W1:Y:S01]  /*7880*/  LDCU.64 UR16, c[0x0][0x3e0] ;  /* 0x00007c00ff1077ac */ /* 0x000e620008000a00 */
[----:B------:R-:W-:Y:S02]  /*7890*/  ULOP3.LUT UR4, UR18, 0xfffffff8, URZ, 0xc0, !UPT ;  /* 0xfffffff812047892 */ /* 0x000fe4000f8ec0ff */
[----:B------:R-:W-:Y:S01]  /*78a0*/  ULOP3.LUT UR5, UR19, 0x7fffffff, URZ, 0xc0, !UPT ;  /* 0x7fffffff13057892 */ /* 0x000fe2000f8ec0ff */
[----:B------:R-:W-:Y:S01]  /*78b0*/  UMOV UR12, UR7 ;  /* 0x00000007000c7c82 */ /* 0x000fe20008000000 */
[----:B0-----:R-:W-:-:S03]  /*78c0*/  LEA R16, P0, R2, UR10, 0x3 ;  /* 0x0000000a02107c11 */ /* 0x001fc6000f8018ff */
[----:B------:R-:W-:Y:S01]  /*78d0*/  UMOV UR10, UR4 ;  /* 0x00000004000a7c82 */ /* 0x000fe20008000000 */
[----:B------:R-:W-:Y:S01]  /*78e0*/  LEA.HI.X R17, R2, UR11, R15, 0x3, P0 ;  /* 0x0000000b02117c11 */ /* 0x000fe200080f1c0f */
[----:B-1----:R-:W-:Y:S02]  /*78f0*/  USHF.L.U64.HI UR18, UR16, 0x3, UR17 ;  /* 0x0000000310127899 */ /* 0x002fe40008010211 */
[----:B------:R-:W-:Y:S02]  /*7900*/  USHF.L.U32 UR19, UR16, 0x3, URZ ;  /* 0x0000000310137899 */ /* 0x000fe400080006ff */
[----:B------:R-:W-:Y:S01]  /*7910*/  USHF.L.U64.HI UR13, UR16, 0x6, UR17 ;  /* 0x00000006100d7899 */ /* 0x000fe20008010211 */
[----:B------:R-:W-:-:S11]  /*7920*/  UMOV UR11, UR5 ;  /* 0x00000005000b7c82 */ /* 0x000fd60008000000 */
.L_x_1608:
[----:B------:R-:W2:Y:S04]  /*7930*/  LDL.64 R34, [UR12+-0x10] ;  /* 0xfffff00cff227983 */ /* 0x000ea80008100a00 */
[----:B------:R-:W2:Y:S01]  /*7940*/  LDG.E.64 R32, desc[UR8][R16.64] ;  /* 0x0000000810207981 */ /* 0x000ea2000c1e1b00 */
[----:B------:R-:W-:-:S03]  /*7950*/  IADD3 R36, P0, PT, R16, UR19, RZ ;  /* 0x0000001310247c10 */ /* 0x000fc6000ff1e0ff */
[----:B------:R-:W3:Y:S01]  /*7960*/  LDL.64 R24, [UR12+-0x8] ;  /* 0xfffff80cff187983 */ /* 0x000ee20008100a00 */
[----:B------:R-:W-:-:S05]  /*7970*/  IADD3.X R37, PT, PT, R17, UR18, RZ, P0, !PT ;  /* 0x0000001211257c10 */ /* 0x000fca00087fe4ff */
[----:B------:R-:W3:Y:S01]  /*7980*/  LDG.E.64 R26, desc[UR8][R36.64] ;  /* 0x00000008241a7981 */ /* 0x000ee2000c1e1b00 */
[----:B------:R-:W-:-:S04]  /*7990*/  IADD3 R28, P0, PT, R36, UR19, RZ ;  /* 0x00000013241c7c10 */ /* 0x000fc8000ff1e0ff */
[----:B------:R-:W-:Y:S02]  /*79a0*/  IADD3.X R29, PT, PT, R37, UR18, RZ, P0, !PT ;  /* 0x00000012251d7c10 */ /* 0x000fe400087fe4ff */
[----:B------:R-:W4:Y:S01]  /*79b0*/  LDL.64 R36, [UR12+0x28] ;  /* 0x0000280cff247983 */ /* 0x000f220008100a00 */
[----:B--2---:R-:W-:Y:S02]  /*79c0*/  IMAD R33, R33, R34, RZ ;  /* 0x0000002221217224 */ /* 0x004fe400078e02ff */
[-C--:B------:R-:W-:Y:S02]  /*79d0*/  IMAD.WIDE.U32 R30, R34, R32.reuse, R12 ;  /* 0x00000020221e7225 */ /* 0x080fe400078e000c */
[----:B------:R-:W2:Y:S02]  /*79e0*/  LDL.64 R12, [UR12] ;  /* 0x0000000cff0c7983 */ /* 0x000ea40008100a00 */
[----:B------:R-:W-:Y:S02]  /*79f0*/  IMAD R35, R35, R32, R33 ;  /* 0x0000002023237224 */ /* 0x000fe400078e0221 */
[----:B------:R0:W2:Y:S01]  /*7a00*/  LDG.E.64 R32, desc[UR8][R28.64] ;  /* 0x000000081c207981 */ /* 0x0000a2000c1e1b00 */
[----:B------:R-:W-:Y:S01]  /*7a10*/  IADD3 R34, P0, PT, R28, UR19, RZ ;  /* 0x000000131c227c10 */ /* 0x000fe2000ff1e0ff */
[----:B------:R-:W-:-:S02]  /*7a20*/  IMAD.IADD R31, R31, 0x1, R35 ;  /* 0x000000011f1f7824 */ /* 0x000fc400078e0223 */
[----:B---3--:R-:W-:Y:S01]  /*7a30*/  IMAD R27, R27, R24, RZ ;  /* 0x000000181b1b7224 */ /* 0x008fe200078e02ff */
[----:B------:R-:W-:Y:S01]  /*7a40*/  IADD3.X R35, PT, PT, R29, UR18, RZ, P0, !PT ;  /* 0x000000121d237c10 */ /* 0x000fe200087fe4ff */
[----:B------:R-:W-:-:S04]  /*7a50*/  IMAD.WIDE.U32 R30, R24, R26, R30 ;  /* 0x0000001a181e7225 */ /* 0x000fc800078e001e */
[----:B------:R-:W-:Y:S02]  /*7a60*/  IMAD R0, R25, R26, R27 ;  /* 0x0000001a19007224 */ /* 0x000fe400078e021b */
[----:B------:R1:W3:Y:S04]  /*7a70*/  LDG.E.64 R26, desc[UR8][R34.64] ;  /* 0x00000008221a7981 */ /* 0x0002e8000c1e1b00 */
[----:B------:R-:W3:Y:S01]  /*7a80*/  LDL.64 R24, [UR12+0x8] ;  /* 0x0000080cff187983 */ /* 0x000ee20008100a00 */
[----:B0-----:R-:W-:Y:S02]  /*7a90*/  IADD3 R28, P0, PT, R34, UR19, RZ ;  /* 0x00000013221c7c10 */ /* 0x001fe4000ff1e0ff */
[----:B------:R-:W-:Y:S02]  /*7aa0*/  IADD3 R31, PT, PT, R31, R0, RZ ;  /* 0x000000001f1f7210 */ /* 0x000fe40007ffe0ff */
[----:B------:R-:W-:Y:S01]  /*7ab0*/  IADD3.X R29, PT, PT, R35, UR18, RZ, P0, !PT ;  /* 0x00000012231d7c10 */ /* 0x000fe200087fe4ff */
[----:B--2---:R-:W-:-:S04]  /*7ac0*/  IMAD R33, R33, R12, RZ ;  /* 0x0000000c21217224 */ /* 0x004fc800078e02ff */
[-C--:B------:R-:W-:Y:S02]  /*7ad0*/  IMAD R0, R13, R32.reuse, R33 ;  /* 0x000000200d007224 */ /* 0x080fe400078e0221 */
[----:B------:R-:W-:Y:S02]  /*7ae0*/  IMAD.WIDE.U32 R32, R12, R32, R30 ;  /* 0x000000200c207225 */ /* 0x000fe400078e001e */
[----:B------:R-:W2:Y:S04]  /*7af0*/  LDG.E.64 R30, desc[UR8][R28.64] ;  /* 0x000000081c1e7981 */ /* 0x000ea8000c1e1b00 */
[----:B------:R-:W2:Y:S01]  /*7b00*/  LDL.64 R12, [UR12+0x10] ;  /* 0x0000100cff0c7983 */ /* 0x000ea20008100a00 */
[----:B-1----:R-:W-:Y:S02]  /*7b10*/  IADD3 R35, PT, PT, R33, R0, RZ ;  /* 0x0000000021237210 */ /* 0x002fe40007ffe0ff */
[----:B------:R-:W-:Y:S01]  /*7b20*/  MOV R34, R32 ;  /* 0x0000002000227202 */ /* 0x000fe20000000f00 */
[----:B---3--:R-:W-:Y:S01]  /*7b30*/  IMAD R27, R27, R24, RZ ;  /* 0x000000181b1b7224 */ /* 0x008fe200078e02ff */
[----:B------:R-:W-:-:S03]  /*7b40*/  IADD3 R32, P0, PT, R28, UR19, RZ ;  /* 0x000000131c207c10 */ /* 0x000fc6000ff1e0ff */
[-C--:B------:R-:W-:Y:S01]  /*7b50*/  IMAD R27, R25, R26.reuse, R27 ;  /* 0x0000001a191b7224 */ /* 0x080fe200078e021b */
[----:B------:R-:W-:Y:S01]  /*7b60*/  IADD3.X R33, PT, PT, R29, UR18, RZ, P0, !PT ;  /* 0x000000121d217c10 */ /* 0x000fe200087fe4ff */
[----:B------:R-:W-:Y:S01]  /*7b70*/  IMAD.WIDE.U32 R24, R24, R26, R34 ;  /* 0x0000001a18187225 */ /* 0x000fe200078e0022 */
[----:B------:R-:W-:Y:S01]  /*7b80*/  IADD3 R34, P0, PT, R32, UR19, RZ ;  /* 0x0000001320227c10 */ /* 0x000fe2000ff1e0ff */
[----:B------:R-:W3:Y:S03]  /*7b90*/  LDL.64 R28, [UR12+0x18] ;  /* 0x0000180cff1c7983 */ /* 0x000ee60008100a00 */
[----:B------:R-:W-:Y:S02]  /*7ba0*/  IADD3 R25, PT, PT, R25, R27, RZ ;  /* 0x0000001b19197210 */ /* 0x000fe40007ffe0ff */
[----:B------:R0:W3:Y:S01]  /*7bb0*/  LDG.E.64 R26, desc[UR8][R32.64] ;  /* 0x00000008201a7981 */ /* 0x0000e2000c1e1b00 */
[----:B------:R-:W-:-:S02]  /*7bc0*/  IADD3.X R35, PT, PT, R33, UR18, RZ, P0, !PT ;  /* 0x0000001221237c10 */ /* 0x000fc400087fe4ff */
[----:B0-----:R-:W-:-:S04]  /*7bd0*/  IADD3 R32, P0, PT, R34, UR19, RZ ;  /* 0x0000001322207c10 */ /* 0x001fc8000ff1e0ff */
[----:B------:R-:W-:-:S06]  /*7be0*/  IADD3.X R33, PT, PT, R35, UR18, RZ, P0, !PT ;  /* 0x0000001223217c10 */ /* 0x000fcc00087fe4ff */
[----:B------:R-:W4:Y:S01]  /*7bf0*/  LDG.E.64 R32, desc[UR8][R32.64] ;  /* 0x0000000820207981 */ /* 0x000f22000c1e1b00 */
[----:B--2---:R-:W-:-:S04]  /*7c00*/  IMAD R31, R31, R12, RZ ;  /* 0x0000000c1f1f7224 */ /* 0x004fc800078e02ff */
[-C--:B------:R-:W-:Y:S02]  /*7c10*/  IMAD R0, R13, R30.reuse, R31 ;  /* 0x0000001e0d007224 */ /* 0x080fe400078e021f */
[----:B------:R-:W-:Y:S02]  /*7c20*/  IMAD.WIDE.U32 R30, R12, R30, R24 ;  /* 0x0000001e0c1e7225 */ /* 0x000fe400078e0018 */
[----:B------:R-:W2:Y:S04]  /*7c30*/  LDG.E.64 R24, desc[UR8][R34.64] ;  /* 0x0000000822187981 */ /* 0x000ea8000c1e1b00 */
[----:B------:R-:W2:Y:S01]  /*7c40*/  LDL.64 R12, [UR12+0x20] ;  /* 0x0000200cff0c7983 */ /* 0x000ea20008100a00 */
[----:B------:R-:W-:Y:S01]  /*7c50*/  IADD3 R31, PT, PT, R31, R0, RZ ;  /* 0x000000001f1f7210 */ /* 0x000fe20007ffe0ff */
[----:B---3--:R-:W-:-:S04]  /*7c60*/  IMAD R27, R27, R28, RZ ;  /* 0x0000001c1b1b7224 */ /* 0x008fc800078e02ff */
[-C--:B------:R-:W-:Y:S02]  /*7c70*/  IMAD R29, R29, R26.reuse, R27 ;  /* 0x0000001a1d1d7224 */ /* 0x080fe400078e021b */
[----:B------:R-:W-:Y:S01]  /*7c80*/  IMAD.WIDE.U32 R26, R28, R26, R30 ;  /* 0x0000001a1c1a7225 */ /* 0x000fe200078e001e */
[----:B------:R-:W-:-:S03]  /*7c90*/  UIADD3 UR10, UP2, UPT, UR10, -0x8, URZ ;  /* 0xfffffff80a0a7890 */ /* 0x000fc6000ff5e0ff */
[----:B------:R-:W-:Y:S01]  /*7ca0*/  IMAD.IADD R27, R27, 0x1, R29 ;  /* 0x000000011b1b7824 */ /* 0x000fe200078e021d */
[----:B------:R-:W-:Y:S02]  /*7cb0*/  UIADD3.X UR11, UPT, UPT, UR11, -0x1, URZ, UP2, !UPT ;  /* 0xffffffff0b0b7890 */ /* 0x000fe400097fe4ff */
[----:B------:R-:W-:-:S04]  /*7cc0*/  UISETP.NE.U32.AND UP2, UPT, UR10, URZ, UPT ;  /* 0x000000ff0a00728c */ /* 0x000fc8000bf45070 */
[----:B------:R-:W-:Y:S02]  /*7cd0*/  UISETP.NE.AND.EX UP2, UPT, UR11, URZ, UPT, UP2 ;  /* 0x000000ff0b00728c */ /* 0x000fe4000bf45320 */
[----:B------:R-:W-:Y:S01]  /*7ce0*/  UIADD3 UR12, UPT, UPT, UR12, 0x40, URZ ;  /* 0x000000400c0c7890 */ /* 0x000fe2000fffe0ff */
[----:B--2---:R-:W-:-:S04]  /*7cf0*/  IMAD R25, R25, R12, RZ ;  /* 0x0000000c19197224 */ /* 0x004fc800078e02ff */
[-C--:B------:R-:W-:Y:S02]  /*7d00*/  IMAD R25, R13, R24.reuse, R25 ;  /* 0x000000180d197224 */ /* 0x080fe400078e0219 */
[----:B------:R-:W-:Y:S01]  /*7d10*/  IMAD.WIDE.U32 R12, R12, R24, R26 ;  /* 0x000000180c0c7225 */ /* 0x000fe200078e001a */
[----:B------:R-:W-:-:S04]  /*7d20*/  MOV R27, UR16 ;  /* 0x00000010001b7c02 */ /* 0x000fc80008000f00 */
[----:B------:R-:W-:Y:S01]  /*7d30*/  IADD3 R13, PT, PT, R13, R25, RZ ;  /* 0x000000190d0d7210 */ /* 0x000fe20007ffe0ff */
[----:B----4-:R-:W-:Y:S01]  /*7d40*/  IMAD R25, R33, R36, RZ ;  /* 0x0000002421197224 */ /* 0x010fe200078e02ff */
[----:B------:R-:W-:-:S03]  /*7d50*/  LEA R16, P0, R27, R16, 0x6 ;  /* 0x000000101b107211 */ /* 0x000fc600078030ff */
[-C--:B------:R-:W-:Y:S02]  /*7d60*/  IMAD R25, R37, R32.reuse, R25 ;  /* 0x0000002025197224 */ /* 0x080fe400078e0219 */
[----:B------:R-:W-:Y:S01]  /*7d70*/  IMAD.WIDE.U32 R12, R36, R32, R12 ;  /* 0x00000020240c7225 */ /* 0x000fe200078e000c */
[----:B------:R-:W-:-:S04]  /*7d80*/  IADD3.X R17, PT, PT, R17, UR13, RZ, P0, !PT ;  /* 0x0000000d11117c10 */ /* 0x000fc800087fe4ff */
[----:B------:R-:W-:Y:S01]  /*7d90*/  IADD3 R13, PT, PT, R13, R25, RZ ;  /* 0x000000190d0d7210 */ /* 0x000fe20007ffe0ff */
[----:B------:R-:W-:Y:S06]  /*7da0*/  BRA.U UP2, `(.L_x_1608) ;  /* 0xfffffff902e07547 */ /* 0x000fec000b83ffff */
.L_x_1607:
        /* <DEDUP_REMOVED lines=11> */
[----:B------:R-:W-:Y:S01]  /*7e60*/  ULEA UR11, UR4, UR14, 0x3 ;  /* 0x0000000e040b7291 */ /* 0x000fe2000f8e18ff */
[----:B------:R-:W-:Y:S02]  /*7e70*/  IMAD.SHL.U32 R29, R17, 0x8, RZ ;  /* 0x00000008111d7824 */ /* 0x000fe400078e00ff */
[----:B------:R-:W-:-:S04]  /*7e80*/  IMAD.WIDE.U32 R26, R16, UR4, R14 ;  /* 0x00000004101a7c25 */ /* 0x000fc8000f8e000e */
[----:B------:R-:W-:Y:S02]  /*7e90*/  IMAD R25, R17, UR4, R0 ;  /* 0x0000000411197c24 */ /* 0x000fe4000f8e0200 */
[----:B------:R-:W2:Y:S03]  /*7ea0*/  LDL.64 R34, [UR11+0x20] ;  /* 0x0000200bff227983 */ /* 0x000ea60008100a00 */
[----:B------:R-:W-:Y:S01]  /*7eb0*/  IADD3 R27, PT, PT, R27, R25, RZ ;  /* 0x000000191b1b7210 */ /* 0x000fe20007ffe0ff */
[----:B------:R-:W-:Y:S01]  /*7ec0*/  IMAD.WIDE.U32 R24, R16, 0x8, RZ ;  /* 0x0000000810187825 */ /* 0x000fe200078e00ff */
[----:B-1----:R-:W-:-:S04]  /*7ed0*/  LEA R36, P0, R26, UR12, 0x3 ;  /* 0x0000000c1a247c11 */ /* 0x002fc8000f8018ff */
[----:B------:R-:W-:Y:S02]  /*7ee0*/  LEA.HI.X R37, R26, UR13, R27, 0x3, P0 ;  /* 0x0000000d1a257c11 */ /* 0x000fe400080f1c1b */
[----:B------:R-:W3:Y:S01]  /*7ef0*/  LDL.64 R26, [UR11+0x18] ;  /* 0x0000180bff1a7983 */ /* 0x000ee20008100a00 */
[----:B------:R-:W-:Y:S02]  /*7f00*/  IADD3 R25, PT, PT, R25, R29, RZ ;  /* 0x0000001d19197210 */ /* 0x000fe40007ffe0ff */
[----:B------:R-:W-:Y:S01]  /*7f10*/  IADD3 R28, P0, PT, R36, R24, RZ ;  /* 0x00000018241c7210 */ /* 0x000fe20007f1e0ff */
[----:B------:R-:W3:Y:S03]  /*7f20*/  LDG.E.64 R30, desc[UR8][R36.64] ;  /* 0x00000008241e7981 */ /* 0x000ee6000c1e1b00 */
[----:B------:R-:W-:-:S05]  /*7f30*/  IADD3.X R29, PT, PT, R37, R25, RZ, P0, !PT ;  /* 0x00000019251d7210 */ /* 0x000fca00007fe4ff */
[----:B------:R-:W2:Y:S01]  /*7f40*/  LDG.E.64 R32, desc[UR8][R28.64] ;  /* 0x000000081c207981 */ /* 0x000ea2000c1e1b00 */
[----:B---3--:R-:W-:Y:S02]  /*7f50*/  IMAD R31, R31, R26, RZ ;  /* 0x0000001a1f1f7224 */ /* 0x008fe400078e02ff */
[----:B------:R-:W-:Y:S01]  /*7f60*/  IMAD.WIDE.U32 R12, R26, R30, R12 ;  /* 0x0000001e1a0c7225 */ /* 0x000fe200078e000c */
[----:B------:R-:W-:-:S03]  /*7f70*/  IADD3 R26, P0, PT, R28, R24, RZ ;  /* 0x000000181c1a7210 */ /* 0x000fc60007f1e0ff */
[----:B------:R-:W-:Y:S01]  /*7f80*/  IMAD R31, R27, R30, R31 ;  /* 0x0000001e1b1f7224 */ /* 0x000fe200078e021f */
[----:B------:R-:W-:-:S04]  /*7f90*/  IADD3.X R27, PT, PT, R29, R25, RZ, P0, !PT ;  /* 0x000000191d1b7210 */ /* 0x000fc800007fe4ff */
[----:B------:R-:W-:Y:S01]  /*7fa0*/  IADD3 R13, PT, PT, R13, R31, RZ ;  /* 0x0000001f0d0d7210 */ /* 0x000fe20007ffe0ff */
[----:B--2---:R-:W-:Y:S01]  /*7fb0*/  IMAD R31, R33, R34, RZ ;  /* 0x00000022211f7224 */ /* 0x004fe200078e02ff */
[----:B------:R-:W2:Y:S03]  /*7fc0*/  LDG.E.64 R28, desc[UR8][R26.64] ;  /* 0x000000081a1c7981 */ /* 0x000ea6000c1e1b00 */
[-C--:B------:R-:W-:Y:S02]  /*7fd0*/  IMAD R0, R35, R32.reuse, R31 ;  /* 0x0000002023007224 */ /* 0x080fe400078e021f */
[----:B------:R-:W-:Y:S01]  /*7fe0*/  IMAD.WIDE.U32 R32, R34, R32, R12 ;  /* 0x0000002022207225 */ /* 0x000fe200078e000c */
[----:B------:R-:W-:Y:S01]  /*7ff0*/  IADD3 R24, P1, PT, R26, R24, RZ ;  /* 0x000000181a187210 */ /* 0x000fe20007f3e0ff */
[----:B------:R-:W2:Y:S03]  /*8000*/  LDL.64 R12, [UR11+0x28] ;  /* 0x0000280bff0c7983 */ /* 0x000ea60008100a00 */
[----:B------:R-:W-:Y:S01]  /*8010*/  IADD3.X R25, PT, PT, R27, R25, RZ, P1, !PT ;  /* 0x000000191b197210 */ /* 0x000fe20000ffe4ff */
[----:B------:R-:W3:Y:S05]  /*8020*/  LDL.64 R30, [UR11+0x30] ;  /* 0x0000300bff1e7983 */ /* 0x000eea0008100a00 */
[----:B------:R-:W3:Y:S01]  /*8030*/  LDG.E.64 R24, desc[UR8][R24.64] ;  /* 0x0000000818187981 */ /* 0x000ee2000c1e1b00 */
[----:B------:R-:W-:Y:S01]  /*8040*/  IMAD.IADD R33, R33, 0x1, R0 ;  /* 0x0000000121217824 */ /* 0x000fe200078e0200 */
[----:B------:R-:W-:-:S04]  /*8050*/  UIADD3 UR4, UP2, UPT, UR4, 0x4, URZ ;  /* 0x0000000404047890 */ /* 0x000fc8000ff5e0ff */
[----:B------:R-:W-:Y:S01]  /*8060*/  UIADD3.X UR5, UPT, UPT, URZ, UR5, URZ, UP2, !UPT ;  /* 0x00000005ff057290 */ /* 0x000fe200097fe4ff */
[----:B--2---:R-:W-:-:S04]  /*8070*/  IMAD R29, R29, R12, RZ ;  /* 0x0000000c1d1d7224 */ /* 0x004fc800078e02ff */
[-C--:B------:R-:W-:Y:S02]  /*8080*/  IMAD R29, R13, R28.reuse, R29 ;  /* 0x0000001c0d1d7224 */ /* 0x080fe400078e021d */
[----:B------:R-:W-:-:S04]  /*8090*/  IMAD.WIDE.U32 R12, R12, R28, R32 ;  /* 0x0000001c0c0c7225 */ /* 0x000fc800078e0020 */
[----:B---3--:R-:W-:Y:S01]  /*80a0*/  IMAD R33, R25, R30, RZ ;  /* 0x0000001e19217224 */ /* 0x008fe200078e02ff */
[----:B------:R-:W-:-:S03]  /*80b0*/  IADD3 R13, PT, PT, R13, R29, RZ ;  /* 0x0000001d0d0d7210 */ /* 0x000fc60007ffe0ff */
[-C--:B------:R-:W-:Y:S02]  /*80c0*/  IMAD R33, R31, R24.reuse, R33 ;  /* 0x000000181f217224 */ /* 0x080fe400078e0221 */
[----:B------:R-:W-:-:S05]  /*80d0*/  IMAD.WIDE.U32 R12, R30, R24, R12 ;  /* 0x000000181e0c7225 */ /* 0x000fca00078e000c */
[----:B------:R-:W-:-:S07]  /*80e0*/  IADD3 R13, PT, PT, R13, R33, RZ ;  /* 0x000000210d0d7210 */ /* 0x000fce0007ffe0ff */
.L_x_1609:
        /* <DEDUP_REMOVED lines=15> */
[----:B------:R-:W-:-:S05]  /*81e0*/  IMAD.WIDE.U32 R24, R16, UR4, R24 ;  /* 0x0000000410187c25 */ /* 0x000fca000f8e0018 */
[----:B------:R-:W-:Y:S01]  /*81f0*/  IADD3 R27, PT, PT, R25, R27, RZ ;  /* 0x0000001b191b7210 */ /* 0x000fe20007ffe0ff */
[----:B------:R-:W2:Y:S01]  /*8200*/  LDL.64 R28, [UR10+0x20] ;  /* 0x0000200aff1c7983 */ /* 0x000ea20008100a00 */
[----:B-1----:R-:W-:-:S04]  /*8210*/  LEA R32, P0, R24, UR12, 0x3 ;  /* 0x0000000c18207c11 */ /* 0x002fc8000f8018ff */
[----:B------:R-:W-:Y:S02]  /*8220*/  LEA.HI.X R33, R24, UR13, R27, 0x3, P0 ;  /* 0x0000000d18217c11 */ /* 0x000fe400080f1c1b */
[C---:B------:R-:W-:Y:S01]  /*8230*/  LEA R30, P0, R16.reuse, R32, 0x3 ;  /* 0x00000020101e7211 */ /* 0x040fe200078018ff */
[----:B------:R-:W3:Y:S04]  /*8240*/  LDL.64 R24, [UR10+0x18] ;  /* 0x0000180aff187983 */ /* 0x000ee80008100a00 */
[----:B------:R-:W3:Y:S01]  /*8250*/  LDG.E.64 R26, desc[UR8][R32.64] ;  /* 0x00000008201a7981 */ /* 0x000ee2000c1e1b00 */
[----:B------:R-:W-:-:S06]  /*8260*/  LEA.HI.X R31, R16, R33, R17, 0x3, P0 ;  /* 0x00000021101f7211 */ /* 0x000fcc00000f1c11 */
[----:B------:R-:W2:Y:S01]  /*8270*/  LDG.E.64 R30, desc[UR8][R30.64] ;  /* 0x000000081e1e7981 */ /* 0x000ea2000c1e1b00 */
        /* <DEDUP_REMOVED lines=10> */
.L_x_1610:
        /* <DEDUP_REMOVED lines=14> */
[----:B------:R-:W-:-:S05]  /*8400*/  IMAD R17, R3, R14, R17 ;  /* 0x0000000e03117224 */ /* 0x000fca00078e0211 */
[----:B------:R-:W-:-:S07]  /*8410*/  IADD3 R13, PT, PT, R13, R17, RZ ;  /* 0x000000110d0d7210 */ /* 0x000fce0007ffe0ff */
.L_x_1606:
[----:B0-----:R-:W-:Y:S01]  /*8420*/  CS2R R16, SRZ ;  /* 0x0000000000107805 */ /* 0x001fe2000001ff00 */
[----:B------:R-:W-:Y:S06]  /*8430*/  BRA.U !UP0, `(.L_x_1611) ;  /* 0x0000000d08507547 */ /* 0x000fec000b800000 */
[----:B------:R-:W0:Y:S01]  /*8440*/  LDCU.128 UR16, c[0x0][0x390] ;  /* 0x00007200ff1077ac */ /* 0x000e220008000c00 */
[----:B------:R-:W-:Y:S01]  /*8450*/  CS2R R16, SRZ ;  /* 0x0000000000107805 */ /* 0x000fe2000001ff00 */
[----:B------:R-:W-:Y:S01]  /*8460*/  UMOV UR4, URZ ;  /* 0x000000ff00047c82 */ /* 0x000fe20008000000 */
[----:B------:R-:W-:Y:S01]  /*8470*/  UMOV UR5, URZ ;  /* 0x000000ff00057c82 */ /* 0x000fe20008000000 */
[----:B0-----:R-:W-:Y:S01]  /*8480*/  UISETP.GE.U32.AND UP2, UPT, UR18, 0x8, UPT ;  /* 0x000000081200788c */ /* 0x001fe2000bf46070 */
[----:B------:R-:W-:Y:S01]  /*8490*/  IMAD R3, R19, UR16, RZ ;  /* 0x0000001013037c24 */ /* 0x000fe2000f8e02ff */
[----:B------:R-:W-:Y:S02]  /*84a0*/  ULOP3.LUT UR20, UR18, 0x7, URZ, 0xc0, !UPT ;  /* 0x0000000712147892 */ /* 0x000fe4000f8ec0ff */
[----:B------:R-:W-:Y:S01]  /*84b0*/  UISETP.GE.U32.AND.EX UP2, UPT, UR19, URZ, UPT, UP2 ;  /* 0x000000ff1300728c */ /* 0x000fe2000bf46120 */
[C---:B------:R-:W-:Y:S01]  /*84c0*/  IMAD R3, R18.reuse, UR17, R3 ;  /* 0x0000001112037c24 */ /* 0x040fe2000f8e0203 */
[----:B------:R-:W-:Y:S01]  /*84d0*/  UISETP.NE.U32.AND UP1, UPT, UR20, URZ, UPT ;  /* 0x000000ff1400728c */ /* 0x000fe2000bf25070 */
[----:B------:R-:W-:-:S03]  /*84e0*/  IMAD.WIDE.U32 R18, R18, UR16, RZ ;  /* 0x0000001012127c25 */ /* 0x000fc6000f8e00ff */
[----:B------:R-:W-:Y:S02]  /*84f0*/  UISETP.NE.AND.EX UP1, UPT, URZ, URZ, UPT, UP1 ;  /* 0x000000ffff00728c */ /* 0x000fe4000bf25310 */
[----:B------:R-:W-:Y:S01]  /*8500*/  IADD3 R15, PT, PT, R19, R3, RZ ;  /* 0x00000003130f7210 */ /* 0x000fe20007ffe0ff */
[----:B------:R-:W-:Y:S08]  /*8510*/  BRA.U !UP2, `(.L_x_1612) ;  /* 0x000000050a507547 */ /* 0x000ff0000b800000 */
[----:B------:R-:W0:Y:S01]  /*8520*/  LDCU.64 UR10, c[0x0][0x388] ;  /* 0x00007100ff0a77ac */ /* 0x000e220008000a00 */
[----:B------:R-:W-:Y:S01]  /*8530*/  CS2R R16, SRZ ;  /* 0x0000000000107805 */ /* 0x000fe2000001ff00 */
[----:B------:R-:W1:Y:S01]  /*8540*/  LDCU.64 UR16, c[0x0][0x3e0] ;  /* 0x00007c00ff1077ac */ /* 0x000e620008000a00 */
[----:B------:R-:W-:Y:S02]  /*8550*/  ULOP3.LUT UR5, UR19, 0x7fffffff, URZ, 0xc0, !UPT ;  /* 0x7fffffff13057892 */ /* 0x000fe4000f8ec0ff */
[----:B------:R-:W-:Y:S01]  /*8560*/  ULOP3.LUT UR4, UR18, 0xfffffff8, URZ, 0xc0, !UPT ;  /* 0xfffffff812047892 */ /* 0x000fe2000f8ec0ff */
[----:B------:R-:W-:Y:S01]  /*8570*/  UMOV UR12, UR7 ;  /* 0x00000007000c7c82 */ /* 0x000fe20008000000 */
[----:B0-----:R-:W-:-:S05]  /*8580*/  LEA R2, P0, R18, UR10, 0x3 ;  /* 0x0000000a12027c11 */ /* 0x001fca000f8018ff */
[----:B------:R-:W-:Y:S01]  /*8590*/  UMOV UR10, UR4 ;  /* 0x00000004000a7c82 */ /* 0x000fe20008000000 */
[----:B------:R-:W-:Y:S01]  /*85a0*/  LEA.HI.X R3, R18, UR11, R15, 0x3, P0 ;  /* 0x0000000b12037c11 */ /* 0x000fe200080f1c0f */
[----:B-1----:R-:W-:Y:S02]  /*85b0*/  USHF.L.U64.HI UR15, UR16, 0x3, UR17 ;  /* 0x00000003100f7899 */ /* 0x002fe40008010211 */
[----:B------:R-:W-:Y:S02]  /*85c0*/  USHF.L.U32 UR19, UR16, 0x3, URZ ;  /* 0x0000000310137899 */ /* 0x000fe400080006ff */
[----:B------:R-:W-:Y:S01]  /*85d0*/  USHF.L.U64.HI UR13, UR16, 0x6, UR17 ;  /* 0x00000006100d7899 */ /* 0x000fe20008010211 */
[----:B------:R-:W-:-:S11]  /*85e0*/  UMOV UR11, UR5 ;  /* 0x00000005000b7c82 */ /* 0x000fd60008000000 */
.L_x_1613:
[----:B------:R-:W2:Y:S04]  /*85f0*/  LDL.64 R26, [UR12+-0x10] ;  /* 0xfffff00cff1a7983 */ /* 0x000ea80008100a00 */
[----:B------:R-:W2:Y:S01]  /*8600*/  LDG.E.64 R24, desc[UR8][R2.64] ;  /* 0x0000000802187981 */ /* 0x000ea2000c1e1b00 */
[----:B------:R-:W-:-:S03]  /*8610*/  IADD3 R36, P0, PT, R2, UR19, RZ ;  /* 0x0000001302247c10 */ /* 0x000fc6000ff1e0ff */
[----:B------:R-:W3:Y:S01]  /*8620*/  LDL.64 R28, [UR12+-0x8] ;  /* 0xfffff80cff1c7983 */ /* 0x000ee20008100a00 */
[----:B------:R-:W-:-:S05]  /*8630*/  IADD3.X R37, PT, PT, R3, UR15, RZ, P0, !PT ;  /* 0x0000000f03257c10 */ /* 0x000fca00087fe4ff */
[----:B------:R-:W3:Y:S01]  /*8640*/  LDG.E.64 R30, desc[UR8][R36.64] ;  /* 0x00000008241e7981 */ /* 0x000ee2000c1e1b00 */
[----:B------:R-:W-:-:S04]  /*8650*/  IADD3 R32, P0, PT, R36, UR19, RZ ;  /* 0x0000001324207c10 */ /* 0x000fc8000ff1e0ff */
[----:B------:R-:W-:Y:S01]  /*8660*/  IADD3.X R33, PT, PT, R37, UR15, RZ, P0, !PT ;  /* 0x0000000f25217c10 */ /* 0x000fe200087fe4ff */
[----:B--2---:R-:W-:Y:S02]  /*8670*/  IMAD R25, R25, R26, RZ ;  /* 0x0000001a19197224 */ /* 0x004fe400078e02ff */
[----:B------:R-:W-:-:S04]  /*8680*/  IMAD.WIDE.U32 R16, R26, R24, R16 ;  /* 0x000000181a107225 */ /* 0x000fc800078e0010 */
[----:B------:R-:W-:Y:S02]  /*8690*/  IMAD R35, R27, R24, R25 ;  /* 0x000000181b237224 */ /* 0x000fe400078e0219 */
[----:B------:R0:W2:Y:S04]  /*86a0*/  LDG.E.64 R26, desc[UR8][R32.64] ;  /* 0x00000008201a7981 */ /* 0x0000a8000c1e1b00 */
[----:B------:R-:W2:Y:S01]  /*86b0*/  LDL.64 R24, [UR12] ;  /* 0x0000000cff187983 */ /* 0x000ea20008100a00 */
[----:B------:R-:W-:Y:S01]  /*86c0*/  IADD3 R34, P0, PT, R32, UR19, RZ ;  /* 0x0000001320227c10 */ /* 0x000fe2000ff1e0ff */
[----:B------:R-:W-:Y:S02]  /*86d0*/  IMAD.IADD R17, R17, 0x1, R35 ;  /* 0x0000000111117824 */ /* 0x000fe400078e0223 */
[----:B---3--:R-:W-:Y:S01]  /*86e0*/  IMAD R31, R31, R28, RZ ;  /* 0x0000001c1f1f7224 */ /* 0x008fe200078e02ff */
[----:B------:R-:W-:-:S03]  /*86f0*/  IADD3.X R35, PT, PT, R33, UR15, RZ, P0, !PT ;  /* 0x0000000f21237c10 */ /* 0x000fc600087fe4ff */
[-C--:B------:R-:W-:Y:S02]  /*8700*/  IMAD R0, R29, R30.reuse, R31 ;  /* 0x0000001e1d007224 */ /* 0x080fe400078e021f */
[----:B------:R-:W-:Y:S02]  /*8710*/  IMAD.WIDE.U32 R28, R28, R30, R16 ;  /* 0x0000001e1c1c7225 */ /* 0x000fe400078e0010 */
[----:B------:R-:W3:Y:S04]  /*8720*/  LDG.E.64 R30, desc[UR8][R34.64] ;  /* 0x00000008221e7981 */ /* 0x000ee8000c1e1b00 */
[----:B------:R-:W3:Y:S01]  /*8730*/  LDL.64 R16, [UR12+0x8] ;  /* 0x0000080cff107983 */ /* 0x000ee20008100a00 */
[----:B0-----:R-:W-:Y:S02]  /*8740*/  IADD3 R32, P0, PT, R34, UR19, RZ ;  /* 0x0000001322207c10 */ /* 0x001fe4000ff1e0ff */
[----:B------:R-:W-:-:S02]  /*8750*/  IADD3 R29, PT, PT, R29, R0, RZ ;  /* 0x000000001d1d7210 */ /* 0x000fc40007ffe0ff */
[----:B------:R-:W-:Y:S01]  /*8760*/  IADD3.X R33, PT, PT, R35, UR15, RZ, P0, !PT ;  /* 0x0000000f23217c10 */ /* 0x000fe200087fe4ff */
[----:B--2---:R-:W-:-:S04]  /*8770*/  IMAD R27, R27, R24, RZ ;  /* 0x000000181b1b7224 */ /* 0x004fc800078e02ff */
[-C--:B------:R-:W-:Y:S02]  /*8780*/  IMAD R0, R25, R26.reuse, R27 ;  /* 0x0000001a19007224 */ /* 0x080fe400078e021b */
[----:B------:R-:W-:Y:S02]  /*8790*/  IMAD.WIDE.U32 R24, R24, R26, R28 ;  /* 0x0000001a18187225 */ /* 0x000fe400078e001c */
[----:B------:R0:W2:Y:S04]  /*87a0*/  LDG.E.64 R26, desc[UR8][R32.64] ;  /* 0x00000008201a7981 */ /* 0x0000a8000c1e1b00 */
[----:B------:R-:W2:Y:S01]  /*87b0*/  LDL.64 R28, [UR12+0x10] ;  /* 0x0000100cff1c7983 */ /* 0x000ea20008100a00 */
[----:B------:R-:W-:Y:S01]  /*87c0*/  IADD3 R25, PT, PT, R25, R0, RZ ;  /* 0x0000000019197210 */ /* 0x000fe20007ffe0ff */
[----:B---3--:R-:W-:Y:S01]  /*87d0*/  IMAD R31, R31, R16, RZ ;  /* 0x000000101f1f7224 */ /* 0x008fe200078e02ff */
[----:B------:R-:W-:-:S03]  /*87e0*/  IADD3 R34, P0, PT, R32, UR19, RZ ;  /* 0x0000001320227c10 */ /* 0x000fc6000ff1e0ff */
[-C--:B------:R-:W-:Y:S01]  /*87f0*/  IMAD R17, R17, R30.reuse, R31 ;  /* 0x0000001e11117224 */ /* 0x080fe200078e021f */
[----:B------:R-:W-:Y:S01]  /*8800*/  IADD3.X R35, PT, PT, R33, UR15, RZ, P0, !PT ;  /* 0x0000000f21237c10 */ /* 0x000fe200087fe4ff */
[----:B------:R-:W-:Y:S01]  /*8810*/  IMAD.WIDE.U32 R30, R16, R30, R24 ;  /* 0x0000001e101e7225 */ /* 0x000fe200078e0018 */
[----:B0-----:R-:W-:-:S03]  /*8820*/  IADD3 R32, P0, PT, R34, UR19, RZ ;  /* 0x0000001322207c10 */ /* 0x001fc6000ff1e0ff */
[----:B------:R-:W3:Y:S01]  /*8830*/  LDG.E.64 R24, desc[UR8][R34.64] ;  /* 0x0000000822187981 */ /* 0x000ee2000c1e1b00 */
[----:B------:R-:W-:-:S03]  /*8840*/  IADD3 R31, PT, PT, R31, R17, RZ ;  /* 0x000000111f1f7210 */ /* 0x000fc60007ffe0ff */
[----:B------:R-:W3:Y:S01]  /*8850*/  LDL.64 R16, [UR12+0x18] ;  /* 0x0000180cff107983 */ /* 0x000ee20008100a00 */
[----:B------:R-:W-:-:S03]  /*8860*/  IADD3.X R33, PT, PT, R35, UR15, RZ, P0, !PT ;  /* 0x0000000f23217c10 */ /* 0x000fc600087fe4ff */
[----:B------:R-:W4:Y:S01]  /*8870*/  LDL.64 R34, [UR12+0x28] ;  /* 0x0000280cff227983 */ /* 0x000f220008100a00 */
[----:B--2---:R-:W-:-:S04]  /*8880*/  IMAD R37, R27, R28, RZ ;  /* 0x0000001c1b257224 */ /* 0x004fc800078e02ff */
[-C--:B------:R-:W-:Y:S02]  /*8890*/  IMAD R37, R29, R26.reuse, R37 ;  /* 0x0000001a1d257224 */ /* 0x080fe400078e0225 */
[----:B------:R-:W-:Y:S02]  /*88a0*/  IMAD.WIDE.U32 R26, R28, R26, R30 ;  /* 0x0000001a1c1a7225 */ /* 0x000fe400078e001e */
[----:B------:R0:W2:Y:S04]  /*88b0*/  LDG.E.64 R28, desc[UR8][R32.64] ;  /* 0x00000008201c7981 */ /* 0x0000a8000c1e1b00 */
[----:B------:R-:W2:Y:S01]  /*88c0*/  LDL.64 R30, [UR12+0x20] ;  /* 0x0000200cff1e7983 */ /* 0x000ea20008100a00 */
[----:B0-----:R-:W-:-:S04]  /*88d0*/  IADD3 R32, P0, PT, R32, UR19, RZ ;  /* 0x0000001320207c10 */ /* 0x001fc8000ff1e0ff */
[----:B------:R-:W-:-:S06]  /*88e0*/  IADD3.X R33, PT, PT, R33, UR15, RZ, P0, !PT ;  /* 0x0000000f21217c10 */ /* 0x000fcc00087fe4ff */
[----:B------:R-:W4:Y:S01]  /*88f0*/  LDG.E.64 R32, desc[UR8][R32.64] ;  /* 0x0000000820207981 */ /* 0x000f22000c1e1b00 */
[----:B------:R-:W-:Y:S01]  /*8900*/  IADD3 R27, PT, PT, R27, R37, RZ ;  /* 0x000000251b1b7210 */ /* 0x000fe20007ffe0ff */
[----:B---3--:R-:W-:-:S04]  /*8910*/  IMAD R25, R25, R16, RZ ;  /* 0x0000001019197224 */ /* 0x008fc800078e02ff */
[-C--:B------:R-:W-:Y:S02]  /*8920*/  IMAD R25, R17, R24.reuse, R25 ;  /* 0x0000001811197224 */ /* 0x080fe400078e0219 */
[----:B------:R-:W-:Y:S01]  /*8930*/  IMAD.WIDE.U32 R16, R16, R24, R26 ;  /* 0x0000001810107225 */ /* 0x000fe200078e001a */
[----:B------:R-:W-:-:S04]  /*8940*/  UIADD3 UR10, UP2, UPT, UR10, -0x8, URZ ;  /* 0xfffffff80a0a7890 */ /* 0x000fc8000ff5e0ff */
[----:B------:R-:W-:Y:S01]  /*8950*/  IADD3 R17, PT, PT, R17, R25, RZ ;  /* 0x0000001911117210 */ /* 0x000fe20007ffe0ff */
[----:B------:R-:W-:Y:S02]  /*8960*/  UIADD3.X UR11, UPT, UPT, UR11, -0x1, URZ, UP2, !UPT ;  /* 0xffffffff0b0b7890 */ /* 0x000fe400097fe4ff */
[----:B------:R-:W-:Y:S01]  /*8970*/  UISETP.NE.U32.AND UP2, UPT, UR10, URZ, UPT ;  /* 0x000000ff0a00728c */ /* 0x000fe2000bf45070 */
[----:B------:R-:W-:-:S03]  /*8980*/  MOV R27, UR16 ;  /* 0x00000010001b7c02 */ /* 0x000fc60008000f00 */
[----:B------:R-:W-:Y:S01]  /*8990*/  UISETP.NE.AND.EX UP2, UPT, UR11, URZ, UPT, UP2 ;  /* 0x000000ff0b00728c */ /* 0x000fe2000bf45320 */
[----:B------:R-:W-:Y:S01]  /*89a0*/  LEA R2, P0, R27, R2, 0x6 ;  /* 0x000000021b027211 */ /* 0x000fe200078030ff */
[----:B------:R-:W-:-:S03]  /*89b0*/  UIADD3 UR12, UPT, UPT, UR12, 0x40, URZ ;  /* 0x000000400c0c7890 */ /* 0x000fc6000fffe0ff */
[----:B------:R-:W-:Y:S01]  /*89c0*/  IADD3.X R3, PT, PT, R3, UR13, RZ, P0, !PT ;  /* 0x0000000d03037c10 */ /* 0x000fe200087fe4ff */
[----:B--2---:R-:W-:-:S04]  /*89d0*/  IMAD R25, R29, R30, RZ ;  /* 0x0000001e1d197224 */ /* 0x004fc800078e02ff */
[-C--:B------:R-:W-:Y:S02]  /*89e0*/  IMAD R25, R31, R28.reuse, R25 ;  /* 0x0000001c1f197224 */ /* 0x080fe400078e0219 */
[----:B------:R-:W-:-:S04]  /*89f0*/  IMAD.WIDE.U32 R28, R30, R28, R16 ;  /* 0x0000001c1e1c7225 */ /* 0x000fc800078e0010 */
[----:B------:R-:W-:Y:S02]  /*8a00*/  IMAD.IADD R29, R29, 0x1, R25 ;  /* 0x000000011d1d7824 */ /* 0x000fe400078e0219 */
[----:B----4-:R-:W-:-:S04]  /*8a10*/  IMAD R17, R33, R34, RZ ;  /* 0x0000002221117224 */ /* 0x010fc800078e02ff */
[-C--:B------:R-:W-:Y:S02]  /*8a20*/  IMAD R25, R35, R32.reuse, R17 ;  /* 0x0000002023197224 */ /* 0x080fe400078e0211 */
[----:B------:R-:W-:-:S05]  /*8a30*/  IMAD.WIDE.U32 R16, R34, R32, R28 ;  /* 0x0000002022107225 */ /* 0x000fca00078e001c */
[----:B------:R-:W-:Y:S01]  /*8a40*/  IADD3 R17, PT, PT, R17, R25, RZ ;  /* 0x0000001911117210 */ /* 0x000fe20007ffe0ff */
[----:B------:R-:W-:Y:S06]  /*8a50*/  BRA.U UP2, `(.L_x_1613) ;  /* 0xfffffff902e47547 */ /* 0x000fec000b83ffff */
.L_x_1612:
        /* <DEDUP_REMOVED lines=8> */
[----:B------:R-:W1:Y:S01]  /*8ae0*/  LDCU UR11, c[0x0][0x3e0] ;  /* 0x00007c00ff0b77ac */ /* 0x000e620008000800 */
[----:B------:R-:W-:Y:S01]  /*8af0*/  MOV R14, R18 ;  /* 0x00000012000e7202 */ /* 0x000fe20000000f00 */
[----:B------:R-:W2:Y:S01]  /*8b00*/  LDCU.64 UR20, c[0x0][0x388] ;  /* 0x00007100ff1477ac */ /* 0x000ea20008000a00 */
[----:B------:R-:W-:-:S09]  /*8b10*/  ULEA UR16, UR4, UR14, 0x3 ;  /* 0x0000000e04107291 */ /* 0x000fd2000f8e18ff */
[----:B------:R-:W3:Y:S01]  /*8b20*/  LDL.64 R28, [UR16+0x18] ;  /* 0x00001810ff1c7983 */ /* 0x000ee20008100a00 */
[----:B-1----:R-:W-:Y:S02]  /*8b30*/  UIMAD UR10, UR5, UR11, URZ ;  /* 0x0000000b050a72a4 */ /* 0x002fe4000f8e02ff */
[----:B------:R-:W-:Y:S01]  /*8b40*/  MOV R3, UR11 ;  /* 0x0000000b00037c02 */ /* 0x000fe20008000f00 */
[----:B------:R-:W4:Y:S01]  /*8b50*/  LDL.64 R24, [UR16+0x20] ;  /* 0x00002010ff187983 */ /* 0x000f220008100a00 */
[----:B0-----:R-:W-:-:S03]  /*8b60*/  UIMAD UR10, UR4, UR13, UR10 ;  /* 0x0000000d040a72a4 */ /* 0x001fc6000f8e020a */
[----:B------:R-:W-:-:S05]  /*8b70*/  IMAD.WIDE.U32 R2, R3, UR4, R14 ;  /* 0x0000000403027c25 */ /* 0x000fca000f8e000e */
[----:B------:R-:W-:Y:S02]  /*8b80*/  IADD3 R3, PT, PT, R3, UR10, RZ ;  /* 0x0000000a03037c10 */ /* 0x000fe4000fffe0ff */
[----:B--2---:R-:W-:-:S04]  /*8b90*/  LEA R32, P0, R2, UR20, 0x3 ;  /* 0x0000001402207c11 */ /* 0x004fc8000f8018ff */
[----:B------:R-:W-:-:S05]  /*8ba0*/  LEA.HI.X R33, R2, UR21, R3, 0x3, P0 ;  /* 0x0000001502217c11 */ /* 0x000fca00080f1c03 */
[----:B------:R-:W3:Y:S01]  /*8bb0*/  LDG.E.64 R30, desc[UR8][R32.64] ;  /* 0x00000008201e7981 */ /* 0x000ee2000c1e1b00 */
[----:B------:R-:W-:Y:S02]  /*8bc0*/  UIMAD.WIDE.U32 UR10, UR12, 0x8, URZ ;  /* 0x000000080c0a78a5 */ /* 0x000fe4000f8e00ff */
[----:B------:R-:W-:-:S04]  /*8bd0*/  USHF.L.U32 UR12, UR13, 0x3, URZ ;  /* 0x000000030d0c7899 */ /* 0x000fc800080006ff */
[----:B------:R-:W-:Y:S01]  /*8be0*/  UIADD3 UR12, UPT, UPT, UR11, UR12, URZ ;  /* 0x0000000c0b0c7290 */ /* 0x000fe2000fffe0ff */
[----:B------:R-:W-:-:S05]  /*8bf0*/  IADD3 R34, P0, PT, R32, UR10, RZ ;  /* 0x0000000a20227c10 */ /* 0x000fca000ff1e0ff */
[----:B------:R-:W-:Y:S02]  /*8c00*/  IADD3.X R35, PT, PT, R33, UR12, RZ, P0, !PT ;  /* 0x0000000c21237c10 */ /* 0x000fe400087fe4ff */
[----:B------:R-:W-:Y:S01]  /*8c10*/  IADD3 R26, P0, PT, R34, UR10, RZ ;  /* 0x0000000a221a7c10 */ /* 0x000fe2000ff1e0ff */
[----:B------:R-:W2:Y:S04]  /*8c20*/  LDL.64 R32, [UR16+0x30] ;  /* 0x00003010ff207983 */ /* 0x000ea80008100a00 */
[----:B------:R-:W4:Y:S01]  /*8c30*/  LDG.E.64 R2, desc[UR8][R34.64] ;  /* 0x0000000822027981 */ /* 0x000f22000c1e1b00 */
[----:B------:R-:W-:Y:S02]  /*8c40*/  IADD3.X R27, PT, PT, R35, UR12, RZ, P0, !PT ;  /* 0x0000000c231b7c10 */ /* 0x000fe400087fe4ff */
[----:B------:R-:W-:-:S04]  /*8c50*/  IADD3 R36, P0, PT, R26, UR10, RZ ;  /* 0x0000000a1a247c10 */ /* 0x000fc8000ff1e0ff */
[----:B------:R-:W-:-:S05]  /*8c60*/  IADD3.X R37, PT, PT, R27, UR12, RZ, P0, !PT ;  /* 0x0000000c1b257c10 */ /* 0x000fca00087fe4ff */
[----:B------:R-:W2:Y:S01]  /*8c70*/  LDG.E.64 R34, desc[UR8][R36.64] ;  /* 0x0000000824227981 */ /* 0x000ea2000c1e1b00 */
[----:B---3--:R-:W-:Y:S02]  /*8c80*/  IMAD R31, R31, R28, RZ ;  /* 0x0000001c1f1f7224 */ /* 0x008fe400078e02ff */
[----:B------:R-:W-:-:S04]  /*8c90*/  IMAD.WIDE.U32 R16, R28, R30, R16 ;  /* 0x0000001e1c107225 */ /* 0x000fc800078e0010 */
[----:B------:R-:W-:Y:S02]  /*8ca0*/  IMAD R0, R29, R30, R31 ;  /* 0x0000001e1d007224 */ /* 0x000fe400078e021f */
[----:B------:R-:W3:Y:S04]  /*8cb0*/  LDL.64 R28, [UR16+0x28] ;  /* 0x00002810ff1c7983 */ /* 0x000ee80008100a00 */
[----:B------:R-:W3:Y:S01]  /*8cc0*/  LDG.E.64 R30, desc[UR8][R26.64] ;  /* 0x000000081a1e7981 */ /* 0x000ee2000c1e1b00 */
[----:B------:R-:W-:Y:S02]  /*8cd0*/  IMAD.IADD R17, R17, 0x1, R0 ;  /* 0x0000000111117824 */ /* 0x000fe400078e0200 */
[----:B----4-:R-:W-:-:S04]  /*8ce0*/  IMAD R3, R3, R24, RZ ;  /* 0x0000001803037224 */ /* 0x010fc800078e02ff */
[-C--:B------:R-:W-:Y:S02]  /*8cf0*/  IMAD R25, R25, R2.reuse, R3 ;  /* 0x0000000219197224 */ /* 0x080fe400078e0203 */
[----:B------:R-:W-:-:S05]  /*8d00*/  IMAD.WIDE.U32 R2, R24, R2, R16 ;  /* 0x0000000218027225 */ /* 0x000fca00078e0010 */
[----:B------:R-:W-:Y:S01]  /*8d10*/  IADD3 R3, PT, PT, R3, R25, RZ ;  /* 0x0000001903037210 */ /* 0x000fe20007ffe0ff */
[----:B------:R-:W-:-:S04]  /*8d20*/  UIADD3 UR4, UP1, UPT, UR4, 0x4, URZ ;  /* 0x0000000404047890 */ /* 0x000fc8000ff3e0ff */
[----:B------:R-:W-:Y:S01]  /*8d30*/  UIADD3.X UR5, UPT, UPT, URZ, UR5, URZ, UP1, !UPT ;  /* 0x00000005ff057290 */ /* 0x000fe20008ffe4ff */
[----:B---3--:R-:W-:-:S04]  /*8d40*/  IMAD R17, R31, R28, RZ ;  /* 0x0000001c1f117224 */ /* 0x008fc800078e02ff */
[-C--:B------:R-:W-:Y:S02]  /*8d50*/  IMAD R17, R29, R30.reuse, R17 ;  /* 0x0000001e1d117224 */ /* 0x080fe400078e0211 */
[----:B------:R-:W-:-:S04]  /*8d60*/  IMAD.WIDE.U32 R28, R28, R30, R2 ;  /* 0x0000001e1c1c7225 */ /* 0x000fc800078e0002 */
[----:B--2---:R-:W-:Y:S01]  /*8d70*/  IMAD R3, R35, R32, RZ ;  /* 0x0000002023037224 */ /* 0x004fe200078e02ff */
[----:B------:R-:W-:-:S03]  /*8d80*/  IADD3 R29, PT, PT, R29, R17, RZ ;  /* 0x000000111d1d7210 */ /* 0x000fc60007ffe0ff */
[-C--:B------:R-:W-:Y:S02]  /*8d90*/  IMAD R3, R33, R34.reuse, R3 ;  /* 0x0000002221037224 */ /* 0x080fe400078e0203 */
[----:B------:R-:W-:-:S05]  /*8da0*/  IMAD.WIDE.U32 R16, R32, R34, R28 ;  /* 0x0000002220107225 */ /* 0x000fca00078e001c */
[----:B------:R-:W-:-:S07]  /*8db0*/  IADD3 R17, PT, PT, R17, R3, RZ ;  /* 0x0000000311117210 */ /* 0x000fce0007ffe0ff */
.L_x_1614:
        /* <DEDUP_REMOVED lines=9> */
[----:B0-----:R-:W0:Y:S01]  /*8e50*/  LDCU UR12, c[0x0][0x3e0] ;  /* 0x00007c00ff0c77ac */ /* 0x001e220008000800 */
[----:B------:R-:W-:Y:S01]  /*8e60*/  MOV R25, UR4 ;  /* 0x0000000400197c02 */ /* 0x000fe20008000f00 */
[----:B------:R-:W-:Y:S01]  /*8e70*/  IMAD.MOV.U32 R3, RZ, RZ, R15 ;  /* 0x000000ffff037224 */ /* 0x000fe200078e000f */
[----:B------:R-:W-:Y:S01]  /*8e80*/  MOV R2, R18 ;  /* 0x0000001200027202 */ /* 0x000fe20000000f00 */
[----:B------:R-:W1:Y:S01]  /*8e90*/  LDCU.64 UR16, c[0x0][0x388] ;  /* 0x00007100ff1077ac */ /* 0x000e620008000a00 */
[----:B------:R-:W-:Y:S01]  /*8ea0*/  MOV R0, UR13 ;  /* 0x0000000d00007c02 */ /* 0x000fe20008000f00 */
[----:B------:R-:W-:Y:S02]  /*8eb0*/  ULEA UR11, UR4, UR14, 0x3 ;  /* 0x0000000e040b7291 */ /* 0x000fe4000f8e18ff */
[----:B0-----:R-:W-:Y:S02]  /*8ec0*/  UIMAD UR10, UR5, UR12, URZ ;  /* 0x0000000c050a72a4 */ /* 0x001fe4000f8e02ff */
[----:B------:R-:W-:Y:S01]  /*8ed0*/  IMAD.WIDE.U32 R2, R25, UR12, R2 ;  /* 0x0000000c19027c25 */ /* 0x000fe2000f8e0002 */
[----:B------:R-:W-:Y:S01]  /*8ee0*/  MOV R29, UR12 ;  /* 0x0000000c001d7c02 */ /* 0x000fe20008000f00 */
[----:B------:R-:W-:Y:S01]  /*8ef0*/  UIMAD UR10, UR4, UR13, UR10 ;  /* 0x0000000d040a72a4 */ /* 0x000fe2000f8e020a */
[----:B------:R-:W-:-:S02]  /*8f00*/  MOV R27, UR12 ;  /* 0x0000000c001b7c02 */ /* 0x000fc40008000f00 */
[----:B-1----:R-:W-:-:S03]  /*8f10*/  LEA R30, P0, R2, UR16, 0x3 ;  /* 0x00000010021e7c11 */ /* 0x002fc6000f8018ff */
[----:B------:R-:W-:-:S04]  /*8f20*/  IADD3 R3, PT, PT, R3, UR10, RZ ;  /* 0x0000000a03037c10 */ /* 0x000fc8000fffe0ff */
        /* <DEDUP_REMOVED lines=17> */
.L_x_1615:
[----:B------:R-:W-:Y:S05]  /*9040*/  BRA.U UP1, `(.L_x_1611) ;  /* 0x00000001014c7547 */ /* 0x000fea000b800000 */
[----:B0-----:R-:W0:Y:S01]  /*9050*/  LDCU UR12, c[0x0][0x3e0] ;  /* 0x00007c00ff0c77ac */ /* 0x001e220008000800 */
[----:B------:R-:W-:Y:S02]  /*9060*/  MOV R2, R18 ;  /* 0x0000001200027202 */ /* 0x000fe40000000f00 */
[----:B------:R-:W-:Y:S01]  /*9070*/  MOV R3, R15 ;  /* 0x0000000f00037202 */ /* 0x000fe20000000f00 */
[----:B------:R-:W1:Y:S01]  /*9080*/  LDCU.64 UR10, c[0x0][0x388] ;  /* 0x00007100ff0a77ac */ /* 0x000e620008000a00 */
[----:B------:R-:W-:-:S05]  /*9090*/  MOV R0, UR4 ;  /* 0x0000000400007c02 */ /* 0x000fca0008000f00 */
[----:B------:R-:W-:Y:S01]  /*90a0*/  IMAD.U32 R0, R0, 0x8, R1 ;  /* 0x0000000800007824 */ /* 0x000fe200078e0001 */
[----:B0-----:R-:W-:Y:S02]  /*90b0*/  UIMAD UR5, UR5, UR12, URZ ;  /* 0x0000000c050572a4 */ /* 0x001fe4000f8e02ff */
[----:B------:R-:W-:Y:S02]  /*90c0*/  MOV R19, UR12 ;  /* 0x0000000c00137c02 */ /* 0x000fe40008000f00 */
[----:B------:R-:W-:-:S03]  /*90d0*/  UIMAD UR5, UR4, UR13, UR5 ;  /* 0x0000000d040572a4 */ /* 0x000fc6000f8e0205 */
[----:B------:R-:W-:-:S05]  /*90e0*/  IMAD.WIDE.U32 R2, R19, UR4, R2 ;  /* 0x0000000413027c25 */ /* 0x000fca000f8e0002 */
[----:B------:R-:W-:Y:S02]  /*90f0*/  IADD3 R3, PT, PT, R3, UR5, RZ ;  /* 0x0000000503037c10 */ /* 0x000fe4000fffe0ff */
[----:B-1----:R-:W-:-:S04]  /*9100*/  LEA R14, P0, R2, UR10, 0x3 ;  /* 0x0000000a020e7c11 */ /* 0x002fc8000f8018ff */
[----:B------:R-:W-:Y:S02]  /*9110*/  LEA.HI.X R15, R2, UR11, R3, 0x3, P0 ;  /* 0x0000000b020f7c11 */ /* 0x000fe400080f1c03 */
[----:B------:R-:W2:Y:S04]  /*9120*/  LDL.64 R2, [R0+0x18] ;  /* 0x0000180000027983 */ /* 0x000ea80000100a00 */
[----:B------:R-:W2:Y:S02]  /*9130*/  LDG.E.64 R14, desc[UR8][R14.64] ;  /* 0x000000080e0e7981 */ /* 0x000ea4000c1e1b00 */
[----:B--2---:R-:W-:Y:S02]  /*9140*/  IMAD R19, R15, R2, RZ ;  /* 0x000000020f137224 */ /* 0x004fe400078e02ff */
[----:B------:R-:W-:-:S04]  /*9150*/  IMAD.WIDE.U32 R16, R2, R14, R16 ;  /* 0x0000000e02107225 */ /* 0x000fc800078e0010 */
[----:B------:R-:W-:-:S05]  /*9160*/  IMAD R19, R3, R14, R19 ;  /* 0x0000000e03137224 */ /* 0x000fca00078e0213 */
[----:B------:R-:W-:-:S07]  /*9170*/  IADD3 R17, PT, PT, R17, R19, RZ ;  /* 0x0000001311117210 */ /* 0x000fce0007ffe0ff */
.L_x_1611:
[----:B------:R-:W-:Y:S01]  /*9180*/  HFMA2 R0, -RZ, RZ, 0, 0 ;  /* 0x00000000ff007431 */ /* 0x000fe200000001ff */
[----:B------:R-:W-:Y:S02]  /*9190*/  MOV R31, RZ ;  /* 0x000000ff001f7202 */ /* 0x000fe40000000f00 */
[----:B------:R-:W-:Y:S02]  /*91a0*/  MOV R14, R16 ;  /* 0x00000010000e7202 */ /* 0x000fe40000000f00 */
[----:B------:R-:W-:Y:S01]  /*91b0*/  MOV R15, R17 ;  /* 0x00000011000f7202 */ /* 0x000fe20000000f00 */
[----:B------:R-:W-:Y:S06]  /*91c0*/  BRA.U !UP0, `(.L_x_1616) ;  /* 0x0000000d08547547 */ /* 0x000fec000b800000 */
[----:B------:R-:W1:Y:S01]  /*91d0*/  LDCU.128 UR16, c[0x0][0x390] ;  /* 0x00007200ff1077ac */ /* 0x000e620008000c00 */
[----:B------:R-:W-:Y:S01]  /*91e0*/  IMAD.MOV.U32 R0, RZ, RZ, RZ ;  /* 0x000000ffff007224 */ /* 0x000fe200078e00ff */
[----:B------:R-:W-:Y:S01]  /*91f0*/  MOV R31, RZ ;  /* 0x000000ff001f7202 */ /* 0x000fe20000000f00 */
[----:B------:R-:W-:Y:S01]  /*9200*/  UMOV UR4, URZ ;  /* 0x000000ff00047c82 */ /* 0x000fe20008000000 */
[----:B------:R-:W-:Y:S01]  /*9210*/  UMOV UR5, URZ ;  /* 0x000000ff00057c82 */ /* 0x000fe20008000000 */
[----:B-1----:R-:W-:Y:S01]  /*9220*/  UISETP.GE.U32.AND UP2, UPT, UR18, 0x8, UPT ;  /* 0x000000081200788c */ /* 0x002fe2000bf46070 */
[----:B-----5:R-:W-:Y:S01]  /*9230*/  IMAD R3, R21, UR16, RZ ;  /* 0x0000001015037c24 */ /* 0x020fe2000f8e02ff */
        /* <DEDUP_REMOVED lines=8> */
[----:B------:R-:W1:Y:S01]  /*92c0*/  LDCU.64 UR10, c[0x0][0x388] ;  /* 0x00007100ff0a77ac */ /* 0x000e620008000a00 */
[----:B------:R-:W-:Y:S01]  /*92d0*/  HFMA2 R0, -RZ, RZ, 0, 0 ;  /* 0x00000000ff007431 */ /* 0x000fe200000001ff */
[----:B------:R-:W-:Y:S01]  /*92e0*/  MOV R31, RZ ;  /* 0x000000ff001f7202 */ /* 0x000fe20000000f00 */
[----:B------:R-:W2:Y:S01]  /*92f0*/  LDCU.64 UR16, c[0x0][0x3e0] ;  /* 0x00007c00ff1077ac */ /* 0x000ea20008000a00 */
[----:B------:R-:W-:Y:S02]  /*9300*/  ULOP3.LUT UR5, UR19, 0x7fffffff, URZ, 0xc0, !UPT ;  /* 0x7fffffff13057892 */ /* 0x000fe4000f8ec0ff */
[----:B------:R-:W-:Y:S01]  /*9310*/  ULOP3.LUT UR4, UR18, 0xfffffff8, URZ, 0xc0, !UPT ;  /* 0xfffffff812047892 */ /* 0x000fe2000f8ec0ff */
[----:B0-----:R-:W-:Y:S01]  /*9320*/  UMOV UR12, UR7 ;  /* 0x00000007000c7c82 */ /* 0x001fe20008000000 */
[----:B-1----:R-:W-:-:S05]  /*9330*/  LEA R2, P0, R20, UR10, 0x3 ;  /* 0x0000000a14027c11 */ /* 0x002fca000f8018ff */
[----:B------:R-:W-:Y:S01]  /*9340*/  UMOV UR10, UR4 ;  /* 0x00000004000a7c82 */ /* 0x000fe20008000000 */
[----:B------:R-:W-:Y:S01]  /*9350*/  LEA.HI.X R3, R20, UR11, R17, 0x3, P0 ;  /* 0x0000000b14037c11 */ /* 0x000fe200080f1c11 */
[----:B--2---:R-:W-:Y:S02]  /*9360*/  USHF.L.U64.HI UR15, UR16, 0x3, UR17 ;  /* 0x00000003100f7899 */ /* 0x004fe40008010211 */
[----:B------:R-:W-:Y:S02]  /*9370*/  USHF.L.U32 UR19, UR16, 0x3, URZ ;  /* 0x0000000310137899 */ /* 0x000fe400080006ff */
[----:B------:R-:W-:Y:S01]  /*9380*/  USHF.L.U64.HI UR13, UR16, 0x6, UR17 ;  /* 0x00000006100d7899 */ /* 0x000fe20008010211 */
[----:B------:R-:W-:-:S11]  /*9390*/  UMOV UR11, UR5 ;  /* 0x00000005000b7c82 */ /* 0x000fd60008000000 */
.L_x_1618:
[----:B------:R-:W2:Y:S04]  /*93a0*/  LDL.64 R24, [UR12+-0x10] ;  /* 0xfffff00cff187983 */ /* 0x000ea80008100a00 */
[----:B------:R-:W2:Y:S01]  /*93b0*/  LDG.E.64 R26, desc[UR8][R2.64] ;  /* 0x00000008021a7981 */ /* 0x000ea2000c1e1b00 */
[----:B------:R-:W-:-:S03]  /*93c0*/  IADD3 R36, P0, PT, R2, UR19, RZ ;  /* 0x0000001302247c10 */ /* 0x000fc6000ff1e0ff */
[----:B------:R-:W3:Y:S01]  /*93d0*/  LDL.64 R28, [UR12+-0x8] ;  /* 0xfffff80cff1c7983 */ /* 0x000ee20008100a00 */
[----:B------:R-:W-:-:S05]  /*93e0*/  IADD3.X R37, PT, PT, R3, UR15, RZ, P0, !PT ;  /* 0x0000000f03257c10 */ /* 0x000fca00087fe4ff */
[----:B------:R-:W3:Y:S01]  /*93f0*/  LDG.E.64 R18, desc[UR8][R36.64] ;  /* 0x0000000824127981 */ /* 0x000ee2000c1e1b00 */
[----:B------:R-:W-:Y:S02]  /*9400*/  IADD3 R32, P0, PT, R36, UR19, RZ ;  /* 0x0000001324207c10 */ /* 0x000fe4000ff1e0ff */
[----:B------:R-:W-:Y:S02]  /*9410*/  MOV R30, R0 ;  /* 0x00000000001e7202 */ /* 0x000fe40000000f00 */
        /* <DEDUP_REMOVED lines=49> */
[----:B------:R-:W-:-:S04]  /*9730*/  UISETP.NE.U32.AND UP2, UPT, UR10, URZ, UPT ;  /* 0x000000ff0a00728c */ /* 0x000fc8000bf45070 */
[----:B------:R-:W-:Y:S02]  /*9740*/  UISETP.NE.AND.EX UP2, UPT, UR11, URZ, UPT, UP2 ;  /* 0x000000ff0b00728c */ /* 0x000fe4000bf45320 */
[----:B------:R-:W-:Y:S01]  /*9750*/  UIADD3 UR12, UPT, UPT, UR12, 0x40, URZ ;  /* 0x000000400c0c7890 */ /* 0x000fe2000fffe0ff */
[----:B--2---:R-:W-:-:S04]  /*9760*/  IMAD R25, R29, R30, RZ ;  /* 0x0000001e1d197224 */ /* 0x004fc800078e02ff */
[-C--:B------:R-:W-:Y:S02]  /*9770*/  IMAD R25, R31, R28.reuse, R25 ;  /* 0x0000001c1f197224 */ /* 0x080fe400078e0219 */
[----:B------:R-:W-:-:S04]  /*9780*/  IMAD.WIDE.U32 R28, R30, R28, R18 ;  /* 0x0000001c1e1c7225 */ /* 0x000fc800078e0012 */
[----:B------:R-:W-:Y:S01]  /*9790*/  IMAD.IADD R29, R29, 0x1, R25 ;  /* 0x000000011d1d7824 */ /* 0x000fe200078e0219 */
[----:B------:R-:W-:Y:S01]  /*97a0*/  MOV R25, UR16 ;  /* 0x0000001000197c02 */ /* 0x000fe20008000f00 */
[----:B----4-:R-:W-:-:S03]  /*97b0*/  IMAD R19, R33, R34, RZ ;  /* 0x0000002221137224 */ /* 0x010fc600078e02ff */
[----:B------:R-:W-:Y:S01]  /*97c0*/  LEA R2, P0, R25, R2, 0x6 ;  /* 0x0000000219027211 */ /* 0x000fe200078030ff */
[-C--:B------:R-:W-:Y:S02]  /*97d0*/  IMAD R19, R35, R32.reuse, R19 ;  /* 0x0000002023137224 */ /* 0x080fe400078e0213 */
[----:B------:R-:W-:Y:S01]  /*97e0*/  IMAD.WIDE.U32 R32, R34, R32, R28 ;  /* 0x0000002022207225 */ /* 0x000fe200078e001c */
[----:B------:R-:W-:-:S04]  /*97f0*/  IADD3.X R3, PT, PT, R3, UR13, RZ, P0, !PT ;  /* 0x0000000d03037c10 */ /* 0x000fc800087fe4ff */
[----:B------:R-:W-:Y:S02]  /*9800*/  IADD3 R31, PT, PT, R33, R19, RZ ;  /* 0x00000013211f7210 */ /* 0x000fe40007ffe0ff */
[----:B------:R-:W-:Y:S01]  /*9810*/  MOV R0, R32 ;  /* 0x0000002000007202 */ /* 0x000fe20000000f00 */
[----:B------:R-:W-:Y:S06]  /*9820*/  BRA.U UP2, `(.L_x_1618) ;  /* 0xfffffff902dc7547 */ /* 0x000fec000b83ffff */
.L_x_1617:
        /* <DEDUP_REMOVED lines=8> */
[----:B0-----:R-:W0:Y:S01]  /*98b0*/  LDCU.64 UR12, c[0x0][0x388] ;  /* 0x00007100ff0c77ac */ /* 0x001e220008000a00 */
[----:B------:R-:W-:Y:S01]  /*98c0*/  MOV R16, R20 ;  /* 0x0000001400107202 */ /* 0x000fe20000000f00 */
[----:B-1----:R-:W-:Y:S01]  /*98d0*/  IMAD R24, R2, UR5, RZ ;  /* 0x0000000502187c24 */ /* 0x002fe2000f8e02ff */
[----:B------:R-:W-:-:S03]  /*98e0*/  ULEA UR11, UR4, UR14, 0x3 ;  /* 0x0000000e040b7291 */ /* 0x000fc6000f8e18ff */
[----:B------:R-:W-:-:S04]  /*98f0*/  IMAD.WIDE.U32 R18, R2, UR4, R16 ;  /* 0x0000000402127c25 */ /* 0x000fc8000f8e0010 */
[----:B------:R-:W-:Y:S02]  /*9900*/  IMAD R25, R3, UR4, R24 ;  /* 0x0000000403197c24 */ /* 0x000fe4000f8e0218 */
[----:B------:R-:W2:Y:S03]  /*9910*/  LDL.64 R26, [UR11+0x18] ;  /* 0x0000180bff1a7983 */ /* 0x000ea60008100a00 */
[----:B------:R-:W-:Y:S02]  /*9920*/  IADD3 R19, PT, PT, R19, R25, RZ ;  /* 0x0000001913137210 */ /* 0x000fe40007ffe0ff */
[----:B0-----:R-:W-:-:S04]  /*9930*/  LEA R24, P0, R18, UR12, 0x3 ;  /* 0x0000000c12187c11 */ /* 0x001fc8000f8018ff */
[----:B------:R-:W-:-:S05]  /*9940*/  LEA.HI.X R25, R18, UR13, R19, 0x3, P0 ;  /* 0x0000000d12197c11 */ /* 0x000fca00080f1c13 */
[----:B------:R-:W2:Y:S01]  /*9950*/  LDG.E.64 R28, desc[UR8][R24.64] ;  /* 0x00000008181c7981 */ /* 0x000ea2000c1e1b00 */
[C---:B------:R-:W-:Y:S01]  /*9960*/  IMAD.HI.U32 R35, R2.reuse, 0x8, RZ ;  /* 0x0000000802237827 */ /* 0x040fe200078e00ff */
[----:B------:R-:W-:-:S03]  /*9970*/  SHF.L.U32 R37, R2, 0x3, RZ ;  /* 0x0000000302257819 */ /* 0x000fc600000006ff */
[----:B------:R-:W-:Y:S01]  /*9980*/  IMAD.SHL.U32 R18, R3, 0x8, RZ ;  /* 0x0000000803127824 */ /* 0x000fe200078e00ff */
[----:B------:R-:W-:-:S04]  /*9990*/  MOV R30, R0 ;  /* 0x00000000001e7202 */ /* 0x000fc80000000f00 */
[----:B------:R-:W-:Y:S02]  /*99a0*/  IADD3 R35, PT, PT, R35, R18, RZ ;  /* 0x0000001223237210 */ /* 0x000fe40007ffe0ff */
[----:B------:R-:W-:-:S04]  /*99b0*/  IADD3 R18, P0, PT, R24, R37, RZ ;  /* 0x0000002518127210 */ /* 0x000fc80007f1e0ff */
[----:B------:R-:W-:Y:S01]  /*99c0*/  IADD3.X R19, PT, PT, R25, R35, RZ, P0, !PT ;  /* 0x0000002319137210 */ /* 0x000fe200007fe4ff */
[----:B--2---:R-:W-:Y:S02]  /*99d0*/  IMAD R33, R29, R26, RZ ;  /* 0x0000001a1d217224 */ /* 0x004fe400078e02ff */
[-C--:B------:R-:W-:Y:S02]  /*99e0*/  IMAD.WIDE.U32 R24, R26, R28.reuse, R30 ;  /* 0x0000001c1a187225 */ /* 0x080fe400078e001e */
[----:B------:R-:W2:Y:S02]  /*99f0*/  LDG.E.64 R30, desc[UR8][R18.64] ;  /* 0x00000008121e7981 */ /* 0x000ea4000c1e1b00 */
[----:B------:R-:W-:Y:S01]  /*9a00*/  IMAD R33, R27, R28, R33 ;  /* 0x0000001c1b217224 */ /* 0x000fe200078e0221 */
[----:B------:R-:W-:Y:S01]  /*9a10*/  IADD3 R28, P0, PT, R18, R37, RZ ;  /* 0x00000025121c7210 */ /* 0x000fe20007f1e0ff */
[----:B------:R-:W2:Y:S03]  /*9a20*/  LDL.64 R26, [UR11+0x20] ;  /* 0x0000200bff1a7983 */ /* 0x000ea60008100a00 */
[----:B------:R-:W-:-:S02]  /*9a30*/  IADD3.X R29, PT, PT, R19, R35, RZ, P0, !PT ;  /* 0x00000023131d7210 */ /* 0x000fc400007fe4ff */
[----:B------:R-:W-:Y:S01]  /*9a40*/  IADD3 R34, P0, PT, R28, R37, RZ ;  /* 0x000000251c227210 */ /* 0x000fe20007f1e0ff */
[----:B------:R-:W3:Y:S04]  /*9a50*/  LDL.64 R18, [UR11+0x30] ;  /* 0x0000300bff127983 */ /* 0x000ee80008100a00 */
[----:B------:R-:W-:Y:S01]  /*9a60*/  IMAD.X R35, R29, 0x1, R35, P0 ;  /* 0x000000011d237824 */ /* 0x000fe200000e0623 */
[----:B------:R-:W4:Y:S04]  /*9a70*/  LDL.64 R36, [UR11+0x28] ;  /* 0x0000280bff247983 */ /* 0x000f280008100a00 */
[----:B------:R-:W4:Y:S04]  /*9a80*/  LDG.E.64 R28, desc[UR8][R28.64] ;  /* 0x000000081c1c7981 */ /* 0x000f28000c1e1b00 */
[----:B------:R-:W3:Y:S01]  /*9a90*/  LDG.E.64 R34, desc[UR8][R34.64] ;  /* 0x0000000822227981 */ /* 0x000ee2000c1e1b00 */
[----:B------:R-:W-:Y:S01]  /*9aa0*/  IADD3 R25, PT, PT, R25, R33, RZ ;  /* 0x0000002119197210 */ /* 0x000fe20007ffe0ff */
[----:B------:R-:W-:-:S04]  /*9ab0*/  UIADD3 UR4, UP2, UPT, UR4, 0x4, URZ ;  /* 0x0000000404047890 */ /* 0x000fc8000ff5e0ff */
[----:B------:R-:W-:Y:S01]  /*9ac0*/  UIADD3.X UR5, UPT, UPT, URZ, UR5, URZ, UP2, !UPT ;  /* 0x00000005ff057290 */ /* 0x000fe200097fe4ff */
[----:B--2---:R-:W-:Y:S02]  /*9ad0*/  IMAD R31, R31, R26, RZ ;  /* 0x0000001a1f1f7224 */ /* 0x004fe400078e02ff */
[----:B------:R-:W-:-:S04]  /*9ae0*/  IMAD.WIDE.U32 R24, R26, R30, R24 ;  /* 0x0000001e1a187225 */ /* 0x000fc800078e0018 */
[----:B------:R-:W-:-:S05]  /*9af0*/  IMAD R31, R27, R30, R31 ;  /* 0x0000001e1b1f7224 */ /* 0x000fca00078e021f */
[----:B------:R-:W-:Y:S01]  /*9b00*/  IADD3 R25, PT, PT, R25, R31, RZ ;  /* 0x0000001f19197210 */ /* 0x000fe20007ffe0ff */
[----:B----4-:R-:W-:-:S04]  /*9b10*/  IMAD R27, R29, R36, RZ ;  /* 0x000000241d1b7224 */ /* 0x010fc800078e02ff */
[-C--:B------:R-:W-:Y:S02]  /*9b20*/  IMAD R27, R37, R28.reuse, R27 ;  /* 0x0000001c251b7224 */ /* 0x080fe400078e021b */
[----:B------:R-:W-:-:S04]  /*9b30*/  IMAD.WIDE.U32 R28, R36, R28, R24 ;  /* 0x0000001c241c7225 */ /* 0x000fc800078e0018 */
[----:B---3--:R-:W-:Y:S01]  /*9b40*/  IMAD R25, R35, R18, RZ ;  /* 0x0000001223197224 */ /* 0x008fe200078e02ff */
[----:B------:R-:W-:-:S03]  /*9b50*/  IADD3 R29, PT, PT, R29, R27, RZ ;  /* 0x0000001b1d1d7210 */ /* 0x000fc60007ffe0ff */
[-C--:B------:R-:W-:Y:S02]  /*9b60*/  IMAD R25, R19, R34.reuse, R25 ;  /* 0x0000002213197224 */ /* 0x080fe400078e0219 */
[----:B------:R-:W-:-:S05]  /*9b70*/  IMAD.WIDE.U32 R18, R18, R34, R28 ;  /* 0x0000002212127225 */ /* 0x000fca00078e001c */
[----:B------:R-:W-:Y:S02]  /*9b80*/  IADD3 R31, PT, PT, R19, R25, RZ ;  /* 0x00000019131f7210 */ /* 0x000fe40007ffe0ff */
[----:B------:R-:W-:-:S07]  /*9b90*/  MOV R0, R18 ;  /* 0x0000001200007202 */ /* 0x000fce0000000f00 */
.L_x_1619:
[----:B------:R-:W-:Y:S05]  /*9ba0*/  BRA.U !UP1, `(.L_x_1616) ;  /* 0x0000000109dc7547 */ /* 0x000fea000b800000 */
[----:B------:R-:W-:Y:S02]  /*9bb0*/  UIADD3 UR11, UP1, UPT, UR10, -0x1, URZ ;  /* 0xffffffff0a0b7890 */ /* 0x000fe4000ff3e0ff */
[----:B------:R-:W-:Y:S02]  /*9bc0*/  ULOP3.LUT UR10, UR18, 0x1, URZ, 0xc0, !UPT ;  /* 0x00000001120a7892 */ /* 0x000fe4000f8ec0ff */
[----:B0-----:R-:W-:Y:S02]  /*9bd0*/  UIADD3.X UR12, UPT, UPT, URZ, -0x1, URZ, UP1, !UPT ;  /* 0xffffffffff0c7890 */ /* 0x001fe40008ffe4ff */
[----:B------:R-:W-:Y:S02]  /*9be0*/  UISETP.NE.U32.AND UP2, UPT, UR11, URZ, UPT ;  /* 0x000000ff0b00728c */ /* 0x000fe4000bf45070 */
[----:B------:R-:W-:Y:S02]  /*9bf0*/  UISETP.NE.U32.AND UP1, UPT, UR10, 0x1, UPT ;  /* 0x000000010a00788c */ /* 0x000fe4000bf25070 */
[----:B------:R-:W-:-:S02]  /*9c00*/  UISETP.NE.AND.EX UP2, UPT, UR12, URZ, UPT, UP2 ;  /* 0x000000ff0c00728c */ /* 0x000fc4000bf45320 */
[----:B------:R-:W-:-:S07]  /*9c10*/  UISETP.NE.U32.AND.EX UP1, UPT, URZ, URZ, UPT, UP1 ;  /* 0x000000ffff00728c */ /* 0x000fce000bf25110 */
[----:B------:R-:W-:Y:S05]  /*9c20*/  BRA.U !UP2, `(.L_x_1620) ;  /* 0x000000010a707547 */ /* 0x000fea000b800000 */
[----:B------:R-:W0:Y:S01]  /*9c30*/  LDCU.64 UR12, c[0x0][0x388] ;  /* 0x00007100ff0c77ac */ /* 0x000e220008000a00 */
[----:B------:R-:W-:Y:S01]  /*9c40*/  MOV R19, R17 ;  /* 0x0000001100137202 */ /* 0x000fe20000000f00 */
[C---:B-1----:R-:W-:Y:S02]  /*9c50*/  IMAD R24, R2.reuse, UR5, RZ ;  /* 0x0000000502187c24 */ /* 0x042fe4000f8e02ff */
[----:B------:R-:W-:Y:S01]  /*9c60*/  IMAD.MOV.U32 R18, RZ, RZ, R20 ;  /* 0x000000ffff127224 */ /* 0x000fe200078e0014 */
[----:B------:R-:W-:Y:S02]  /*9c70*/  ULEA UR10, UR4, UR14, 0x3 ;  /* 0x0000000e040a7291 */ /* 0x000fe4000f8e18ff */
[----:B------:R-:W-:Y:S02]  /*9c80*/  IMAD R25, R3, UR4, R24 ;  /* 0x0000000403197c24 */ /* 0x000fe4000f8e0218 */
[----:B------:R-:W-:-:S05]  /*9c90*/  IMAD.WIDE.U32 R18, R2, UR4, R18 ;  /* 0x0000000402127c25 */ /* 0x000fca000f8e0012 */
[----:B------:R-:W-:Y:S01]  /*9ca0*/  IADD3 R25, PT, PT, R19, R25, RZ ;  /* 0x0000001913197210 */ /* 0x000fe20007ffe0ff */
[----:B------:R-:W2:Y:S01]  /*9cb0*/  LDL.64 R26, [UR10+0x20] ;  /* 0x0000200aff1a7983 */ /* 0x000ea20008100a00 */
[----:B0-----:R-:W-:-:S04]  /*9cc0*/  LEA R32, P0, R18, UR12, 0x3 ;  /* 0x0000000c12207c11 */ /* 0x001fc8000f8018ff */
[----:B------:R-:W-:Y:S02]  /*9cd0*/  LEA.HI.X R33, R18, UR13, R25, 0x3, P0 ;  /* 0x0000000d12217c11 */ /* 0x000fe400080f1c19 */
[C---:B------:R-:W-:Y:S01]  /*9ce0*/  LEA R28, P0, R2.reuse, R32, 0x3 ;  /* 0x00000020021c7211 */ /* 0x040fe200078018ff */
[----:B------:R-:W3:Y:S04]  /*9cf0*/  LDL.64 R18, [UR10+0x18] ;  /* 0x0000180aff127983 */ /* 0x000ee80008100a00 */
[----:B------:R-:W3:Y:S01]  /*9d00*/  LDG.E.64 R24, desc[UR8][R32.64] ;  /* 0x0000000820187981 */ /* 0x000ee2000c1e1b00 */
[----:B------:R-:W-:-:S06]  /*9d10*/  LEA.HI.X R29, R2, R33, R3, 0x3, P0 ;  /* 0x00000021021d7211 */ /* 0x000fcc00000f1c03 */
[----:B------:R-:W2:Y:S01]  /*9d20*/  LDG.E.64 R28, desc[UR8][R28.64] ;  /* 0x000000081c1c7981 */ /* 0x000ea2000c1e1b00 */
        /* <DEDUP_REMOVED lines=12> */
.L_x_1620:
[----:B------:R-:W-:Y:S05]  /*9df0*/  BRA.U UP1, `(.L_x_1616) ;  /* 0x0000000101487547 */ /* 0x000fea000b800000 */
[----:B------:R-:W0:Y:S01]  /*9e00*/  LDCU.64 UR10, c[0x0][0x388] ;  /* 0x00007100ff0a77ac */ /* 0x000e220008000a00 */
[----:B------:R-:W-:Y:S01]  /*9e10*/  MOV R16, R20 ;  /* 0x0000001400107202 */ /* 0x000fe20000000f00 */
[----:B-1----:R-:W-:-:S04]  /*9e20*/  IMAD R18, R2, UR5, RZ ;  /* 0x0000000502127c24 */ /* 0x002fc8000f8e02ff */
[----:B------:R-:W-:Y:S01]  /*9e30*/  IMAD.WIDE.U32 R16, R2, UR4, R16 ;  /* 0x0000000402107c25 */ /* 0x000fe2000f8e0010 */
[----:B------:R-:W-:-:S03]  /*9e40*/  MOV R2, UR4 ;  /* 0x0000000400027c02 */ /* 0x000fc60008000f00 */
[----:B------:R-:W-:Y:S01]  /*9e50*/  IMAD R3, R3, UR4, R18 ;  /* 0x0000000403037c24 */ /* 0x000fe2000f8e0212 */
[----:B------:R-:W-:-:S04]  /*9e60*/  LEA R2, R2, R1, 0x3 ;  /* 0x0000000102027211 */ /* 0x000fc800078e18ff */
[----:B------:R-:W-:Y:S02]  /*9e70*/  IADD3 R3, PT, PT, R17, R3, RZ ;  /* 0x0000000311037210 */ /* 0x000fe40007ffe0ff */
[----:B0-----:R-:W-:-:S04]  /*9e80*/  LEA R18, P0, R16, UR10, 0x3 ;  /* 0x0000000a10127c11 */ /* 0x001fc8000f8018ff */
[----:B------:R-:W-:Y:S02]  /*9e90*/  LEA.HI.X R19, R16, UR11, R3, 0x3, P0 ;  /* 0x0000000b10137c11 */ /* 0x000fe400080f1c03 */
[----:B------:R-:W2:Y:S04]  /*9ea0*/  LDL.64 R2, [R2+0x18] ;  /* 0x0000180002027983 */ /* 0x000ea80000100a00 */
[----:B------:R-:W2:Y:S01]  /*9eb0*/  LDG.E.64 R16, desc[UR8][R18.64] ;  /* 0x0000000812107981 */ /* 0x000ea2000c1e1b00 */
[----:B------:R-:W-:Y:S01]  /*9ec0*/  MOV R30, R0 ;  /* 0x00000000001e7202 */ /* 0x000fe20000000f00 */
[----:B--2---:R-:W-:-:S04]  /*9ed0*/  IMAD R17, R17, R2, RZ ;  /* 0x0000000211117224 */ /* 0x004fc800078e02ff */
[----:B------:R-:W-:-:S04]  /*9ee0*/  IMAD.WIDE.U32 R20, R2, R16, R30 ;  /* 0x0000001002147225 */ /* 0x000fc800078e001e */
[----:B------:R-:W-:Y:S02]  /*9ef0*/  IMAD R17, R3, R16, R17 ;  /* 0x0000001003117224 */ /* 0x000fe400078e0211 */
[----:B------:R-:W-:-:S03]  /*9f00*/  IMAD.MOV.U32 R0, RZ, RZ, R20 ;  /* 0x000000ffff007224 */ /* 0x000fc600078e0014 */
[----:B------:R-:W-:-:S07]  /*9f10*/  IADD3 R31, PT, PT, R21, R17, RZ ;  /* 0x00000011151f7210 */ /* 0x000fce0007ffe0ff */
.L_x_1616:
[----:B------:R-:W-:Y:S02]  /*9f20*/  CS2R R18, SRZ ;  /* 0x0000000000127805 */ /* 0x000fe4000001ff00 */
[----:B------:R-:W-:Y:S02]  /*9f30*/  MOV R16, R0 ;  /* 0x0000000000107202 */ /* 0x000fe40000000f00 */
[----:B------:R-:W-:Y:S01]  /*9f40*/  MOV R17, R31 ;  /* 0x0000001f00117202 */ /* 0x000fe20000000f00 */
[----:B------:R-:W-:Y:S06]  /*9f50*/  BRA.U !UP0, `(.L_x_1621) ;  /* 0x0000000d082c7547 */ /* 0x000fec000b800000 */
[----:B------:R-:W2:Y:S01]  /*9f60*/  LDCU.128 UR16, c[0x0][0x390] ;  /* 0x00007200ff1077ac */ /* 0x000ea20008000c00 */
[----:B------:R-:W-:Y:S01]  /*9f70*/  CS2R R18, SRZ ;  /* 0x0000000000127805 */ /* 0x000fe2000001ff00 */
[----:B------:R-:W-:Y:S01]  /*9f80*/  UMOV UR4, URZ ;  /* 0x000000ff00047c82 */ /* 0x000fe20008000000 */
[----:B------:R-:W-:Y:S01]  /*9f90*/  UMOV UR5, URZ ;  /* 0x000000ff00057c82 */ /* 0x000fe20008000000 */
[----:B--2---:R-:W-:Y:S01]  /*9fa0*/  UISETP.GE.U32.AND UP2, UPT, UR18, 0x8, UPT ;  /* 0x000000081200788c */ /* 0x004fe2000bf46070 */
[----:B-1---5:R-:W-:Y:S01]  /*9fb0*/  IMAD R3, R23, UR16, RZ ;  /* 0x0000001017037c24 */ /* 0x022fe2000f8e02ff */
        /* <DEDUP_REMOVED lines=9> */
[----:B------:R-:W-:Y:S01]  /*a050*/  CS2R R18, SRZ ;  /* 0x0000000000127805 */ /* 0x000fe2000001ff00 */
        /* <DEDUP_REMOVED lines=11> */
.L_x_1623:
        /* <DEDUP_REMOVED lines=15> */
[----:B---3--:R-:W-:Y:S01]  /*a200*/  IMAD R27, R27, R24, RZ ;  /* 0x000000181b1b7224 */ /* 0x008fe200078e02ff */
[----:B------:R-:W-:-:S02]  /*a210*/  IADD3 R31, PT, PT, R31, R35, RZ ;  /* 0x000000231f1f7210 */ /* 0x000fc40007ffe0ff */
[----:B------:R-:W-:Y:S01]  /*a220*/  IADD3.X R35, PT, PT, R29, UR15, RZ, P0, !PT ;  /* 0x0000000f1d237c10 */ /* 0x000fe200087fe4ff */
[-C--:B------:R-:W-:Y:S02]  /*a230*/  IMAD R0, R25, R26.reuse, R27 ;  /* 0x0000001a19007224 */ /* 0x080fe400078e021b */
[----:B------:R-:W-:Y:S02]  /*a240*/  IMAD.WIDE.U32 R30, R24, R26, R30 ;  /* 0x0000001a181e7225 */ /* 0x000fe400078e001e */
[----:B------:R1:W3:Y:S04]  /*a250*/  LDG.E.64 R26, desc[UR8][R34.64] ;  /* 0x00000008221a7981 */ /* 0x0002e8000c1e1b00 */
[----:B------:R-:W3:Y:S01]  /*a260*/  LDL.64 R24, [UR12+0x8] ;  /* 0x0000080cff187983 */ /* 0x000ee20008100a00 */
[----:B0-----:R-:W-:Y:S01]  /*a270*/  IADD3 R28, P0, PT, R34, UR19, RZ ;  /* 0x00000013221c7c10 */ /* 0x001fe2000ff1e0ff */
[----:B------:R-:W-:-:S03]  /*a280*/  IMAD.IADD R31, R31, 0x1, R0 ;  /* 0x000000011f1f7824 */ /* 0x000fc600078e0200 */
[----:B------:R-:W-:Y:S01]  /*a290*/  IADD3.X R29, PT, PT, R35, UR15, RZ, P0, !PT ;  /* 0x0000000f231d7c10 */ /* 0x000fe200087fe4ff */
[----:B--2---:R-:W-:-:S04]  /*a2a0*/  IMAD R33, R33, R18, RZ ;  /* 0x0000001221217224 */ /* 0x004fc800078e02ff */
[-C--:B------:R-:W-:Y:S02]  /*a2b0*/  IMAD R0, R19, R32.reuse, R33 ;  /* 0x0000002013007224 */ /* 0x080fe400078e0221 */
[----:B------:R-:W-:Y:S02]  /*a2c0*/  IMAD.WIDE.U32 R32, R18, R32, R30 ;  /* 0x0000002012207225 */ /* 0x000fe400078e001e */
[----:B------:R-:W2:Y:S04]  /*a2d0*/  LDG.E.64 R30, desc[UR8][R28.64] ;  /* 0x000000081c1e7981 */ /* 0x000ea8000c1e1b00 */
[----:B------:R-:W2:Y:S01]  /*a2e0*/  LDL.64 R18, [UR12+0x10] ;  /* 0x0000100cff127983 */ /* 0x000ea20008100a00 */
[----:B-1----:R-:W-:Y:S01]  /*a2f0*/  IADD3 R35, PT, PT, R33, R0, RZ ;  /* 0x0000000021237210 */ /* 0x002fe20007ffe0ff */
[----:B---3--:R-:W-:Y:S01]  /*a300*/  IMAD R27, R27, R24, RZ ;  /* 0x000000181b1b7224 */ /* 0x008fe200078e02ff */
[----:B------:R-:W-:-:S02]  /*a310*/  MOV R34, R32 ;  /* 0x0000002000227202 */ /* 0x000fc40000000f00 */
[----:B------:R-:W-:Y:S01]  /*a320*/  IADD3 R32, P0, PT, R28, UR19, RZ ;  /* 0x000000131c207c10 */ /* 0x000fe2000ff1e0ff */
[-C--:B------:R-:W-:Y:S02]  /*a330*/  IMAD R27, R25, R26.reuse, R27 ;  /* 0x0000001a191b7224 */ /* 0x080fe400078e021b */
[----:B------:R-:W-:Y:S01]  /*a340*/  IMAD.WIDE.U32 R24, R24, R26, R34 ;  /* 0x0000001a18187225 */ /* 0x000fe200078e0022 */
[----:B------:R-:W-:Y:S02]  /*a350*/  IADD3.X R33, PT, PT, R29, UR15, RZ, P0, !PT ;  /* 0x0000000f1d217c10 */ /* 0x000fe400087fe4ff */
[----:B------:R-:W3:Y:S02]  /*a360*/  LDL.64 R28, [UR12+0x18] ;  /* 0x0000180cff1c7983 */ /* 0x000ee40008100a00 */
[----:B------:R-:W-:Y:S02]  /*a370*/  IADD3 R25, PT, PT, R25, R27, RZ ;  /* 0x0000001b19197210 */ /* 0x000fe40007ffe0ff */
[----:B------:R0:W3:Y:S01]  /*a380*/  LDG.E.64 R26, desc[UR8][R32.64] ;  /* 0x00000008201a7981 */ /* 0x0000e2000c1e1b00 */
[----:B------:R-:W-:-:S04]  /*a390*/  IADD3 R34, P0, PT, R32, UR19, RZ ;  /* 0x0000001320227c10 */ /* 0x000fc8000ff1e0ff */
[----:B------:R-:W-:Y:S02]  /*a3a0*/  IADD3.X R35, PT, PT, R33, UR15, RZ, P0, !PT ;  /* 0x0000000f21237c10 */ /* 0x000fe400087fe4ff */
        /* <DEDUP_REMOVED lines=20> */
[----:B------:R-:W-:Y:S01]  /*a4f0*/  IMAD.WIDE.U32 R18, R18, R24, R26 ;  /* 0x0000001812127225 */ /* 0x000fe200078e001a */
[----:B------:R-:W-:-:S03]  /*a500*/  MOV R27, UR16 ;  /* 0x00000010001b7c02 */ /* 0x000fc60008000f00 */
[----:B------:R-:W-:Y:S02]  /*a510*/  IMAD.IADD R19, R19, 0x1, R25 ;  /* 0x0000000113137824 */ /* 0x000fe400078e0219 */
[----:B----4-:R-:W-:Y:S01]  /*a520*/  IMAD R25, R33, R36, RZ ;  /* 0x0000002421197224 */ /* 0x010fe200078e02ff */
[----:B------:R-:W-:Y:S01]  /*a530*/  LEA R22, P0, R27, R22, 0x6 ;  /* 0x000000161b167211 */ /* 0x000fe200078030ff */
[----:B------:R-:W-:-:S04]  /*a540*/  IMAD.WIDE.U32 R18, R36, R32, R18 ;  /* 0x0000002024127225 */ /* 0x000fc800078e0012 */
[----:B------:R-:W-:Y:S01]  /*a550*/  IMAD R25, R37, R32, R25 ;  /* 0x0000002025197224 */ /* 0x000fe200078e0219 */
[----:B------:R-:W-:-:S04]  /*a560*/  IADD3.X R23, PT, PT, R23, UR13, RZ, P0, !PT ;  /* 0x0000000d17177c10 */ /* 0x000fc800087fe4ff */
[----:B------:R-:W-:Y:S01]  /*a570*/  IADD3 R19, PT, PT, R19, R25, RZ ;  /* 0x0000001913137210 */ /* 0x000fe20007ffe0ff */
[----:B------:R-:W-:Y:S06]  /*a580*/  BRA.U UP2, `(.L_x_1623) ;  /* 0xfffffff902e07547 */ /* 0x000fec000b83ffff */
.L_x_1622:
        /* <DEDUP_REMOVED lines=10> */
[C---:B-1----:R-:W-:Y:S01]  /*a630*/  IMAD R0, R22.reuse, UR5, RZ ;  /* 0x0000000516007c24 */ /* 0x042fe2000f8e02ff */
[----:B------:R-:W-:Y:S01]  /*a640*/  SHF.L.U32 R29, R23, 0x3, RZ ;  /* 0x00000003171d7819 */ /* 0x000fe200000006ff */
[----:B------:R-:W-:Y:S02]  /*a650*/  ULEA UR11, UR4, UR14, 0x3 ;  /* 0x0000000e040b7291 */ /* 0x000fe4000f8e18ff */
[----:B------:R-:W-:-:S04]  /*a660*/  IMAD.WIDE.U32 R26, R22, UR4, R20 ;  /* 0x00000004161a7c25 */ /* 0x000fc8000f8e0014 */
[----:B------:R-:W-:-:S03]  /*a670*/  IMAD R25, R23, UR4, R0 ;  /* 0x0000000417197c24 */ /* 0x000fc6000f8e0200 */
[----:B------:R-:W2:Y:S02]  /*a680*/  LDL.64 R34, [UR11+0x20] ;  /* 0x0000200bff227983 */ /* 0x000ea40008100a00 */
[----:B------:R-:W-:Y:S01]  /*a690*/  IADD3 R27, PT, PT, R27, R25, RZ ;  /* 0x000000191b1b7210 */ /* 0x000fe20007ffe0ff */
[----:B------:R-:W-:Y:S01]  /*a6a0*/  IMAD.WIDE.U32 R24, R22, 0x8, RZ ;  /* 0x0000000816187825 */ /* 0x000fe200078e00ff */
[----:B0-----:R-:W-:-:S03]  /*a6b0*/  LEA R36, P0, R26, UR12, 0x3 ;  /* 0x0000000c1a247c11 */ /* 0x001fc6000f8018ff */
[----:B------:R-:W-:Y:S01]  /*a6c0*/  IMAD.IADD R25, R25, 0x1, R29 ;  /* 0x0000000119197824 */ /* 0x000fe200078e021d */
[----:B------:R-:W-:Y:S02]  /*a6d0*/  LEA.HI.X R37, R26, UR13, R27, 0x3, P0 ;  /* 0x0000000d1a257c11 */ /* 0x000fe400080f1c1b */
[----:B------:R-:W3:Y:S01]  /*a6e0*/  LDL.64 R26, [UR11+0x18] ;  /* 0x0000180bff1a7983 */ /* 0x000ee20008100a00 */
[----:B------:R-:W-:-:S03]  /*a6f0*/  IADD3 R28, P0, PT, R36, R24, RZ ;  /* 0x00000018241c7210 */ /* 0x000fc60007f1e0ff */
[----:B------:R-:W3:Y:S01]  /*a700*/  LDG.E.64 R30, desc[UR8][R36.64] ;  /* 0x00000008241e7981 */ /* 0x000ee2000c1e1b00 */
        /* <DEDUP_REMOVED lines=9> */
[----:B------:R-:W-:Y:S01]  /*a7a0*/  IADD3 R24, P1, PT, R26, R24, RZ ;  /* 0x000000181a187210 */ /* 0x000fe20007f3e0ff */
[----:B------:R-:W2:Y:S02]  /*a7b0*/  LDG.E.64 R28, desc[UR8][R26.64] ;  /* 0x000000081a1c7981 */ /* 0x000ea4000c1e1b00 */
[-C--:B------:R-:W-:Y:S02]  /*a7c0*/  IMAD R0, R35, R32.reuse, R31 ;  /* 0x0000002023007224 */ /* 0x080fe400078e021f */
[----:B------:R-:W-:Y:S01]  /*a7d0*/  IMAD.WIDE.U32 R32, R34, R32, R18 ;  /* 0x0000002022207225 */ /* 0x000fe200078e0012 */
[----:B------:R-:W-:Y:S01]  /*a7e0*/  IADD3.X R25, PT, PT, R27, R25, RZ, P1, !PT ;  /* 0x000000191b197210 */ /* 0x000fe20000ffe4ff */
[----:B------:R-:W2:Y:S04]  /*a7f0*/  LDL.64 R18, [UR11+0x28] ;  /* 0x0000280bff127983 */ /* 0x000ea80008100a00 */
[----:B------:R-:W3:Y:S04]  /*a800*/  LDL.64 R30, [UR11+0x30] ;  /* 0x0000300bff1e7983 */ /* 0x000ee80008100a00 */
[----:B------:R-:W3:Y:S01]  /*a810*/  LDG.E.64 R24, desc[UR8][R24.64] ;  /* 0x0000000818187981 */ /* 0x000ee2000c1e1b00 */
[----:B------:R-:W-:Y:S01]  /*a820*/  IADD3 R33, PT, PT, R33, R0, RZ ;  /* 0x0000000021217210 */ /* 0x000fe20007ffe0ff */
[----:B------:R-:W-:-:S04]  /*a830*/  UIADD3 UR4, UP2, UPT, UR4, 0x4, URZ ;  /* 0x0000000404047890 */ /* 0x000fc8000ff5e0ff */
[----:B------:R-:W-:Y:S01]  /*a840*/  UIADD3.X UR5, UPT, UPT, URZ, UR5, URZ, UP2, !UPT ;  /* 0x00000005ff057290 */ /* 0x000fe200097fe4ff */
[----:B--2---:R-:W-:-:S04]  /*a850*/  IMAD R29, R29, R18, RZ ;  /* 0x000000121d1d7224 */ /* 0x004fc800078e02ff */
[-C--:B------:R-:W-:Y:S02]  /*a860*/  IMAD R29, R19, R28.reuse, R29 ;  /* 0x0000001c131d7224 */ /* 0x080fe400078e021d */
[----:B------:R-:W-:-:S04]  /*a870*/  IMAD.WIDE.U32 R18, R18, R28, R32 ;  /* 0x0000001c12127225 */ /* 0x000fc800078e0020 */
[----:B---3--:R-:W-:Y:S02]  /*a880*/  IMAD R33, R25, R30, RZ ;  /* 0x0000001e19217224 */ /* 0x008fe400078e02ff */
[----:B------:R-:W-:Y:S02]  /*a890*/  IMAD.IADD R19, R19, 0x1, R29 ;  /* 0x0000000113137824 */ /* 0x000fe400078e021d */
[-C--:B------:R-:W-:Y:S02]  /*a8a0*/  IMAD R33, R31, R24.reuse, R33 ;  /* 0x000000181f217224 */ /* 0x080fe400078e0221 */
[----:B------:R-:W-:-:S05]  /*a8b0*/  IMAD.WIDE.U32 R18, R30, R24, R18 ;  /* 0x000000181e127225 */ /* 0x000fca00078e0012 */
[----:B------:R-:W-:-:S07]  /*a8c0*/  IADD3 R19, PT, PT, R19, R33, RZ ;  /* 0x0000002113137210 */ /* 0x000fce0007ffe0ff */
.L_x_1624:
        /* <DEDUP_REMOVED lines=11> */
[C---:B-1----:R-:W-:Y:S01]  /*a980*/  IMAD R0, R22.reuse, UR5, RZ ;  /* 0x0000000516007c24 */ /* 0x042fe2000f8e02ff */
[----:B------:R-:W-:Y:S01]  /*a990*/  MOV R25, R21 ;  /* 0x0000001500197202 */ /* 0x000fe20000000f00 */
[----:B------:R-:W-:Y:S02]  /*a9a0*/  ULEA UR10, UR4, UR14, 0x3 ;  /* 0x0000000e040a7291 */ /* 0x000fe4000f8e18ff */
[----:B------:R-:W-:Y:S02]  /*a9b0*/  IMAD R27, R23, UR4, R0 ;  /* 0x00000004171b7c24 */ /* 0x000fe4000f8e0200 */
[----:B------:R-:W-:-:S05]  /*a9c0*/  IMAD.WIDE.U32 R24, R22, UR4, R24 ;  /* 0x0000000416187c25 */ /* 0x000fca000f8e0018 */
[----:B------:R-:W-:Y:S01]  /*a9d0*/  IADD3 R27, PT, PT, R25, R27, RZ ;  /* 0x0000001b191b7210 */ /* 0x000fe20007ffe0ff */
[----:B------:R-:W2:Y:S01]  /*a9e0*/  LDL.64 R28, [UR10+0x20] ;  /* 0x0000200aff1c7983 */ /* 0x000ea20008100a00 */
[----:B0-----:R-:W-:-:S04]  /*a9f0*/  LEA R32, P0, R24, UR12, 0x3 ;  /* 0x0000000c18207c11 */ /* 0x001fc8000f8018ff */
[----:B------:R-:W-:Y:S02]  /*aa00*/  LEA.HI.X R33, R24, UR13, R27, 0x3, P0 ;  /* 0x0000000d18217c11 */ /* 0x000fe400080f1c1b */
[----:B------:R-:W3:Y:S01]  /*aa10*/  LDL.64 R24, [UR10+0x18] ;  /* 0x0000180aff187983 */ /* 0x000ee20008100a00 */
[----:B------:R-:W-:-:S03]  /*aa20*/  LEA R30, P0, R22, R32, 0x3 ;  /* 0x00000020161e7211 */ /* 0x000fc600078018ff */
        /* <DEDUP_REMOVED lines=12> */
[----:B------:R-:W-:-:S07]  /*aaf0*/  IMAD.IADD R19, R19, 0x1, R25 ;  /* 0x0000000113137824 */ /* 0x000fce00078e0219 */
.L_x_1625:
[----:B------:R-:W-:Y:S05]  /*ab00*/  BRA.U UP1, `(.L_x_1621) ;  /* 0x0000000101407547 */ /* 0x000fea000b800000 */
[----:B------:R-:W0:Y:S01]  /*ab10*/  LDCU.64 UR10, c[0x0][0x388] ;  /* 0x00007100ff0a77ac */ /* 0x000e220008000a00 */
[----:B------:R-:W-:Y:S01]  /*ab20*/  MOV R3, R21 ;  /* 0x0000001500037202 */ /* 0x000fe20000000f00 */
[C---:B-1----:R-:W-:Y:S02]  /*ab30*/  IMAD R0, R22.reuse, UR5, RZ ;  /* 0x0000000516007c24 */ /* 0x042fe4000f8e02ff */
[----:B------:R-:W-:-:S04]  /*ab40*/  IMAD.WIDE.U32 R2, R22, UR4, R2 ;  /* 0x0000000416027c25 */ /* 0x000fc8000f8e0002 */
[----:B------:R-:W-:Y:S01]  /*ab50*/  IMAD R23, R23, UR4, R0 ;  /* 0x0000000417177c24 */ /* 0x000fe2000f8e0200 */
[----:B------:R-:W-:-:S04]  /*ab60*/  MOV R0, UR4 ;  /* 0x0000000400007c02 */ /* 0x000fc80008000f00 */
[----:B------:R-:W-:Y:S02]  /*ab70*/  IADD3 R3, PT, PT, R3, R23, RZ ;  /* 0x0000001703037210 */ /* 0x000fe40007ffe0ff */
[----:B------:R-:W-:Y:S02]  /*ab80*/  LEA R0, R0, R1, 0x3 ;  /* 0x0000000100007211 */ /* 0x000fe400078e18ff */
[----:B0-----:R-:W-:-:S04]  /*ab90*/  LEA R20, P0, R2, UR10, 0x3 ;  /* 0x0000000a02147c11 */ /* 0x001fc8000f8018ff */
[----:B------:R-:W-:Y:S02]  /*aba0*/  LEA.HI.X R21, R2, UR11, R3, 0x3, P0 ;  /* 0x0000000b02157c11 */ /* 0x000fe400080f1c03 */
[----:B------:R-:W2:Y:S04]  /*abb0*/  LDL.64 R2, [R0+0x18] ;  /* 0x0000180000027983 */ /* 0x000ea80000100a00 */
[----:B------:R-:W2:Y:S02]  /*abc0*/  LDG.E.64 R20, desc[UR8][R20.64] ;  /* 0x0000000814147981 */ /* 0x000ea4000c1e1b00 */
[----:B--2---:R-:W-:Y:S02]  /*abd0*/  IMAD R23, R21, R2, RZ ;  /* 0x0000000215177224 */ /* 0x004fe400078e02ff */
[----:B------:R-:W-:-:S04]  /*abe0*/  IMAD.WIDE.U32 R18, R2, R20, R18 ;  /* 0x0000001402127225 */ /* 0x000fc800078e0012 */
[----:B------:R-:W-:-:S05]  /*abf0*/  IMAD R23, R3, R20, R23 ;  /* 0x0000001403177224 */ /* 0x000fca00078e0217 */
[----:B------:R-:W-:-:S07]  /*ac00*/  IADD3 R19, PT, PT, R19, R23, RZ ;  /* 0x0000001713137210 */ /* 0x000fce0007ffe0ff */
.L_x_1621:
[----:B-----5:R-:W-:Y:S01]  /*ac10*/  CS2R R20, SRZ ;  /* 0x0000000000147805 */ /* 0x020fe2000001ff00 */
[----:B------:R-:W-:Y:S06]  /*ac20*/  BRA.U !UP0, `(.L_x_1626) ;  /* 0x0000000d082c7547 */ /* 0x000fec000b800000 */
[----:B------:R-:W2:Y:S01]  /*ac30*/  LDCU.128 UR16, c[0x0][0x390] ;  /* 0x00007200ff1077ac */ /* 0x000ea20008000c00 */
[----:B------:R-:W-:Y:S01]  /*ac40*/  CS2R R20, SRZ ;  /* 0x0000000000147805 */ /* 0x000fe2000001ff00 */
[----:B------:R-:W-:Y:S01]  /*ac50*/  UMOV UR4, URZ ;  /* 0x000000ff00047c82 */ /* 0x000fe20008000000 */
[----:B------:R-:W-:Y:S01]  /*ac60*/  UMOV UR5, URZ ;  /* 0x000000ff00057c82 */ /* 0x000fe20008000000 */
[----:B--2---:R-:W-:Y:S01]  /*ac70*/  UISETP.GE.U32.AND UP2, UPT, UR18, 0x8, UPT ;  /* 0x000000081200788c */ /* 0x004fe2000bf46070 */
[----:B-1----:R-:W-:Y:S01]  /*ac80*/  IMAD R3, R5, UR16, RZ ;  /* 0x0000001005037c24 */ /* 0x002fe2000f8e02ff */
[----:B------:R-:W-:Y:S02]  /*ac90*/  ULOP3.LUT UR20, UR18, 0x7, URZ, 0xc0, !UPT ;  /* 0x0000000712147892 */ /* 0x000fe4000f8ec0ff */
[----:B------:R-:W-:Y:S01]  /*aca0*/  UISETP.GE.U32.AND.EX UP2, UPT, UR19, URZ, UPT, UP2 ;  /* 0x000000ff1300728c */ /* 0x000fe2000bf46120 */
[C---:B------:R-:W-:Y:S01]  /*acb0*/  IMAD R3, R4.reuse, UR17, R3 ;  /* 0x0000001104037c24 */ /* 0x040fe2000f8e0203 */
[----:B------:R-:W-:Y:S01]  /*acc0*/  UISETP.NE.U32.AND UP1, UPT, UR20, URZ, UPT ;  /* 0x000000ff1400728c */ /* 0x000fe2000bf25070 */
[----:B------:R-:W-:-:S03]  /*acd0*/  IMAD.WIDE.U32 R4, R4, UR16, RZ ;  /* 0x0000001004047c25 */ /* 0x000fc6000f8e00ff */
[----:B------:R-:W-:Y:S01]  /*ace0*/  UISETP.NE.AND.EX UP1, UPT, URZ, URZ, UPT, UP1 ;  /* 0x000000ffff00728c */ /* 0x000fe2000bf25310 */
[----:B------:R-:W-:Y:S02]  /*acf0*/  IMAD.IADD R3, R5, 0x1, R3 ;  /* 0x0000000105037824 */ /* 0x000fe400078e0203 */
        /* <DEDUP_REMOVED lines=14> */
.L_x_1628:
        /* <DEDUP_REMOVED lines=22> */
[----:B0-----:R-:W-:-:S02]  /*af40*/  IADD3 R28, P0, PT, R34, UR19, RZ ;  /* 0x00000013221c7c10 */ /* 0x001fc4000ff1e0ff */
[----:B------:R-:W-:Y:S02]  /*af50*/  IADD3 R31, PT, PT, R31, R0, RZ ;  /* 0x000000001f1f7210 */ /* 0x000fe40007ffe0ff */
        /* <DEDUP_REMOVED lines=26> */
[----:B------:R-:W-:Y:S02]  /*b100*/  IMAD.IADD R31, R31, 0x1, R0 ;  /* 0x000000011f1f7824 */ /* 0x000fe400078e0200 */
        /* <DEDUP_REMOVED lines=21> */
.L_x_1627:
        /* <DEDUP_REMOVED lines=15> */
[----:B------:R-:W2:Y:S01]  /*b350*/  LDL.64 R34, [UR11+0x20] ;  /* 0x0000200bff227983 */ /* 0x000ea20008100a00 */
[----:B------:R-:W-:Y:S02]  /*b360*/  IMAD.IADD R27, R27, 0x1, R25 ;  /* 0x000000011b1b7824 */ /* 0x000fe400078e0219 */
[----:B------:R-:W-:Y:S01]  /*b370*/  IMAD.WIDE.U32 R24, R22, 0x8, RZ ;  /* 0x0000000816187825 */ /* 0x000fe200078e00ff */
[----:B0-----:R-:W-:-:S04]  /*b380*/  LEA R36, P0, R26, UR12, 0x3 ;  /* 0x0000000c1a247c11 */ /* 0x001fc8000f8018ff */
[----:B------:R-:W-:Y:S02]  /*b390*/  IADD3 R25, PT, PT, R25, R29, RZ ;  /* 0x0000001d19197210 */ /* 0x000fe40007ffe0ff */
        /* <DEDUP_REMOVED lines=17> */
[----:B------:R-:W3:Y:S04]  /*b4b0*/  LDL.64 R30, [UR11+0x30] ;  /* 0x0000300bff1e7983 */ /* 0x000ee80008100a00 */
[----:B------:R-:W2:Y:S01]  /*b4c0*/  LDL.64 R20, [UR11+0x28] ;  /* 0x0000280bff147983 */ /* 0x000ea20008100a00 */
[----:B------:R-:W-:-:S06]  /*b4d0*/  IMAD.X R25, R27, 0x1, R25, P1 ;  /* 0x000000011b197824 */ /* 0x000fcc00008e0619 */
[----:B------:R-:W3:Y:S01]  /*b4e0*/  LDG.E.64 R24, desc[UR8][R24.64] ;  /* 0x0000000818187981 */ /* 0x000ee2000c1e1b00 */
[----:B------:R-:W-:Y:S01]  /*b4f0*/  IADD3 R33, PT, PT, R33, R0, RZ ;  /* 0x0000000021217210 */ /* 0x000fe20007ffe0ff */
        /* <DEDUP_REMOVED lines=10> */
.L_x_1629:
        /* <DEDUP_REMOVED lines=15> */
[----:B------:R-:W-:-:S04]  /*b690*/  IMAD.WIDE.U32 R24, R22, UR4, R24 ;  /* 0x0000000416187c25 */ /* 0x000fc8000f8e0018 */
[----:B------:R-:W-:Y:S01]  /*b6a0*/  IMAD.IADD R27, R25, 0x1, R27 ;  /* 0x00000001191b7824 */ /* 0x000fe200078e021b */
        /* <DEDUP_REMOVED lines=18> */
.L_x_1630:
[----:B------:R-:W-:Y:S05]  /*b7d0*/  BRA.U UP1, `(.L_x_1626) ;  /* 0x0000000101407547 */ /* 0x000fea000b800000 */
[----:B------:R-:W0:Y:S01]  /*b7e0*/  LDCU.64 UR10, c[0x0][0x388] ;  /* 0x00007100ff0a77ac */ /* 0x000e220008000a00 */
[----:B------:R-:W-:Y:S01]  /*b7f0*/  MOV R2, R4 ;  /* 0x0000000400027202 */ /* 0x000fe20000000f00 */
[----:B-1----:R-:W-:-:S04]  /*b800*/  IMAD R0, R22, UR5, RZ ;  /* 0x0000000516007c24 */ /* 0x002fc8000f8e02ff */
[----:B------:R-:W-:-:S04]  /*b810*/  IMAD.WIDE.U32 R2, R22, UR4, R2 ;  /* 0x0000000416027c25 */ /* 0x000fc8000f8e0002 */
[----:B------:R-:W-:Y:S01]  /*b820*/  IMAD R23, R23, UR4, R0 ;  /* 0x0000000417177c24 */ /* 0x000fe2000f8e0200 */
[----:B------:R-:W-:-:S04]  /*b830*/  MOV R0, UR4 ;  /* 0x0000000400007c02 */ /* 0x000fc80008000f00 */
[----:B------:R-:W-:Y:S01]  /*b840*/  IADD3 R3, PT, PT, R3, R23, RZ ;  /* 0x0000001703037210 */ /* 0x000fe20007ffe0ff */
[----:B------:R-:W-:Y:S01]  /*b850*/  IMAD.U32 R0, R0, 0x8, R1 ;  /* 0x0000000800007824 */ /* 0x000fe200078e0001 */
        /* <DEDUP_REMOVED lines=8> */
.L_x_1626:
[----:B------:R-:W-:Y:S01]  /*b8e0*/  CS2R R34, SRZ ;  /* 0x0000000000227805 */ /* 0x000fe2000001ff00 */
        /* <DEDUP_REMOVED lines=28> */
.L_x_1633:
        /* <DEDUP_REMOVED lines=10> */
[----:B------:R-:W-:-:S04]  /*bb50*/  IMAD.WIDE.U32 R30, R32, R28, R34 ;  /* 0x0000001c201e7225 */ /* 0x000fc800078e0022 */
[----:B------:R-:W-:Y:S02]  /*bb60*/  IMAD R35, R33, R28, R29 ;  /* 0x0000001c21237224 */ /* 0x000fe400078e021d */
[----:B------:R0:W2:Y:S04]  /*bb70*/  LDG.E.64 R32, desc[UR8][R26.64] ;  /* 0x000000081a207981 */ /* 0x0000a8000c1e1b00 */
[----:B------:R-:W2:Y:S01]  /*bb80*/  LDL.64 R28, [UR12] ;  /* 0x0000000cff1c7983 */ /* 0x000ea20008100a00 */
[----:B------:R-:W-:Y:S01]  /*bb90*/  IADD3 R34, P0, PT, R26, UR19, RZ ;  /* 0x000000131a227c10 */ /* 0x000fe2000ff1e0ff */
[----:B---3--:R-:W-:Y:S01]  /*bba0*/  IMAD R25, R25, R22, RZ ;  /* 0x0000001619197224 */ /* 0x008fe200078e02ff */
[----:B------:R-:W-:Y:S02]  /*bbb0*/  IADD3 R31, PT, PT, R31, R35, RZ ;  /* 0x000000231f1f7210 */ /* 0x000fe40007ffe0ff */
[----:B------:R-:W-:Y:S01]  /*bbc0*/  IADD3.X R35, PT, PT, R27, UR15, RZ, P0, !PT ;  /* 0x0000000f1b237c10 */ /* 0x000fe200087fe4ff */
[----:B------:R-:W-:-:S02]  /*bbd0*/  IMAD R0, R23, R24, R25 ;  /* 0x0000001817007224 */ /* 0x000fc400078e0219 */
[----:B------:R-:W-:Y:S02]  /*bbe0*/  IMAD.WIDE.U32 R30, R22, R24, R30 ;  /* 0x00000018161e7225 */ /* 0x000fe400078e001e */
        /* <DEDUP_REMOVED lines=11> */
[----:B---3--:R-:W-:-:S02]  /*bca0*/  IMAD R25, R25, R22, RZ ;  /* 0x0000001619197224 */ /* 0x008fc400078e02ff */
[----:B------:R-:W-:Y:S01]  /*bcb0*/  IMAD.MOV.U32 R34, RZ, RZ, R32 ;  /* 0x000000ffff227224 */ /* 0x000fe200078e0020 */
        /* <DEDUP_REMOVED lines=30> */
[----:B----4-:R-:W-:Y:S01]  /*bea0*/  IMAD R25, R33, R36, RZ ;  /* 0x0000002421197224 */ /* 0x010fe200078e02ff */
[----:B------:R-:W-:Y:S02]  /*beb0*/  IADD3 R23, PT, PT, R23, R27, RZ ;  /* 0x0000001b17177210 */ /* 0x000fe40007ffe0ff */
[----:B------:R-:W-:Y:S01]  /*bec0*/  MOV R27, UR16 ;  /* 0x00000010001b7c02 */ /* 0x000fe20008000f00 */
[-C--:B------:R-:W-:Y:S02]  /*bed0*/  IMAD R25, R37, R32.reuse, R25 ;  /* 0x0000002025197224 */ /* 0x080fe400078e0219 */
[----:B------:R-:W-:Y:S01]  /*bee0*/  IMAD.WIDE.U32 R34, R36, R32, R22 ;  /* 0x0000002024227225 */ /* 0x000fe200078e0016 */
[----:B------:R-:W-:-:S03]  /*bef0*/  LEA R6, P0, R27, R6, 0x6 ;  /* 0x000000061b067211 */ /* 0x000fc600078030ff */
[----:B------:R-:W-:Y:S01]  /*bf00*/  IMAD.IADD R35, R35, 0x1, R25 ;  /* 0x0000000123237824 */ /* 0x000fe200078e0219 */
[----:B------:R-:W-:Y:S01]  /*bf10*/  IADD3.X R7, PT, PT, R7, UR13, RZ, P0, !PT ;  /* 0x0000000d07077c10 */ /* 0x000fe200087fe4ff */
[----:B------:R-:W-:Y:S08]  /*bf20*/  BRA.U UP2, `(.L_x_1633) ;  /* 0xfffffff902e07547 */ /* 0x000ff0000b83ffff */
.L_x_1632:
        /* <DEDUP_REMOVED lines=18> */
[----:B0-----:R-:W-:-:S04]  /*c050*/  LEA R36, P0, R24, UR12, 0x3 ;  /* 0x0000000c18247c11 */ /* 0x001fc8000f8018ff */
[----:B------:R-:W-:Y:S02]  /*c060*/  IADD3 R0, PT, PT, R23, R27, RZ ;  /* 0x0000001b17007210 */ /* 0x000fe40007ffe0ff */
[----:B------:R-:W-:Y:S01]  /*c070*/  LEA.HI.X R37, R24, UR13, R25, 0x3, P0 ;  /* 0x0000000d18257c11 */ /* 0x000fe200080f1c19 */
[----:B------:R-:W3:Y:S01]  /*c080*/  LDL.64 R26, [UR11+0x20] ;  /* 0x0000200bff1a7983 */ /* 0x000ee20008100a00 */
[----:B------:R-:W-:-:S03]  /*c090*/  IADD3 R24, P0, PT, R36, R22, RZ ;  /* 0x0000001624187210 */ /* 0x000fc60007f1e0ff */
[----:B------:R-:W2:Y:S01]  /*c0a0*/  LDG.E.64 R32, desc[UR8][R36.64] ;  /* 0x0000000824207981 */ /* 0x000ea2000c1e1b00 */
[----:B------:R-:W-:-:S05]  /*c0b0*/  IADD3.X R25, PT, PT, R37, R0, RZ, P0, !PT ;  /* 0x0000000025197210 */ /* 0x000fca00007fe4ff */
[----:B------:R-:W3:Y:S01]  /*c0c0*/  LDG.E.64 R28, desc[UR8][R24.64] ;  /* 0x00000008181c7981 */ /* 0x000ee2000c1e1b00 */
[----:B--2---:R-:W-:Y:S02]  /*c0d0*/  IMAD R23, R33, R30, RZ ;  /* 0x0000001e21177224 */ /* 0x004fe400078e02ff */
[----:B------:R-:W-:Y:S01]  /*c0e0*/  IMAD.WIDE.U32 R34, R30, R32, R34 ;  /* 0x000000201e227225 */ /* 0x000fe200078e0022 */
[----:B------:R-:W-:-:S03]  /*c0f0*/  IADD3 R30, P0, PT, R24, R22, RZ ;  /* 0x00000016181e7210 */ /* 0x000fc60007f1e0ff */
[----:B------:R-:W-:Y:S01]  /*c100*/  IMAD R23, R31, R32, R23 ;  /* 0x000000201f177224 */ /* 0x000fe200078e0217 */
[----:B------:R-:W-:-:S03]  /*c110*/  IADD3.X R31, PT, PT, R25, R0, RZ, P0, !PT ;  /* 0x00000000191f7210 */ /* 0x000fc600007fe4ff */
[----:B------:R-:W-:Y:S02]  /*c120*/  IMAD.IADD R35, R35, 0x1, R23 ;  /* 0x0000000123237824 */ /* 0x000fe400078e0217 */
[----:B---3--:R-:W-:Y:S01]  /*c130*/  IMAD R23, R29, R26, RZ ;  /* 0x0000001a1d177224 */ /* 0x008fe200078e02ff */
[----:B------:R-:W-:Y:S01]  /*c140*/  IADD3 R22, P1, PT, R30, R22, RZ ;  /* 0x000000161e167210 */ /* 0x000fe20007f3e0ff */
[----:B------:R-:W2:Y:S02]  /*c150*/  LDG.E.64 R32, desc[UR8][R30.64] ;  /* 0x000000081e207981 */ /* 0x000ea4000c1e1b00 */
[-C--:B------:R-:W-:Y:S02]  /*c160*/  IMAD R24, R27, R28.reuse, R23 ;  /* 0x0000001c1b187224 */ /* 0x080fe400078e0217 */
[----:B------:R-:W-:Y:S02]  /*c170*/  IMAD.WIDE.U32 R26, R26, R28, R34 ;  /* 0x0000001c1a1a7225 */ /* 0x000fe400078e0022 */
[----:B------:R-:W2:Y:S01]  /*c180*/  LDL.64 R28, [UR11+0x28] ;  /* 0x0000280bff1c7983 */ /* 0x000ea20008100a00 */
[----:B------:R-:W-:-:S03]  /*c190*/  IADD3.X R23, PT, PT, R31, R0, RZ, P1, !PT ;  /* 0x000000001f177210 */ /* 0x000fc60000ffe4ff */
        /* <DEDUP_REMOVED lines=13> */
.L_x_1634:
        /* <DEDUP_REMOVED lines=35> */
.L_x_1635:
[----:B------:R-:W-:Y:S05]  /*c4a0*/  BRA.U UP1, `(.L_x_1631) ;  /* 0x0000000101407547 */ /* 0x000fea000b800000 */
[----:B------:R-:W0:Y:S01]  /*c4b0*/  LDCU.64 UR10, c[0x0][0x388] ;  /* 0x00007100ff0a77ac */ /* 0x000e220008000a00 */
[----:B------:R-:W-:Y:S01]  /*c4c0*/  MOV R3, R5 ;  /* 0x0000000500037202 */ /* 0x000fe20000000f00 */
[C---:B-1----:R-:W-:Y:S02]  /*c4d0*/  IMAD R0, R6.reuse, UR5, RZ ;  /* 0x0000000506007c24 */ /* 0x042fe4000f8e02ff */
[----:B------:R-:W-:-:S04]  /*c4e0*/  IMAD.WIDE.U32 R2, R6, UR4, R2 ;  /* 0x0000000406027c25 */ /* 0x000fc8000f8e0002 */
[----:B------:R-:W-:Y:S02]  /*c4f0*/  IMAD R7, R7, UR4, R0 ;  /* 0x0000000407077c24 */ /* 0x000fe4000f8e0200 */
[----:B------:R-:W-:-:S03]  /*c500*/  IMAD.U32 R0, RZ, RZ, UR4 ;  /* 0x00000004ff007e24 */ /* 0x000fc6000f8e00ff */
        /* <DEDUP_REMOVED lines=10> */
.L_x_1631:
[----:B------:R-:W-:Y:S02]  /*c5b0*/  CS2R R28, SRZ ;  /* 0x00000000001c7805 */ /* 0x000fe4000001ff00 */
[----:B-1----:R-:W-:Y:S02]  /*c5c0*/  MOV R22, R34 ;  /* 0x0000002200167202 */ /* 0x002fe40000000f00 */
[----:B------:R-:W-:Y:S01]  /*c5d0*/  MOV R23, R35 ;  /* 0x0000002300177202 */ /* 0x000fe20000000f00 */
[----:B------:R-:W-:Y:S06]  /*c5e0*/  BRA.U !UP0, `(.L_x_1636) ;  /* 0x0000000d082c7547 */ /* 0x000fec000b800000 */
[----:B------:R-:W1:Y:S01]  /*c5f0*/  LDCU.128 UR16, c[0x0][0x390] ;  /* 0x00007200ff1077ac */ /* 0x000e620008000c00 */
[----:B------:R-:W-:Y:S01]  /*c600*/  CS2R R28, SRZ ;  /* 0x00000000001c7805 */ /* 0x000fe2000001ff00 */
[----:B------:R-:W-:Y:S01]  /*c610*/  UMOV UR4, URZ ;  /* 0x000000ff00047c82 */ /* 0x000fe20008000000 */
[----:B------:R-:W-:Y:S01]  /*c620*/  UMOV UR5, URZ ;  /* 0x000000ff00057c82 */ /* 0x000fe20008000000 */
[----:B-1----:R-:W-:Y:S01]  /*c630*/  UISETP.GE.U32.AND UP2, UPT, UR18, 0x8, UPT ;  /* 0x000000081200788c */ /* 0x002fe2000bf46070 */
[----:B------:R-:W-:Y:S01]  /*c640*/  IMAD R3, R9, UR16, RZ ;  /* 0x0000001009037c24 */ /* 0x000fe2000f8e02ff */
        /* <DEDUP_REMOVED lines=21> */
.L_x_1638:
        /* <DEDUP_REMOVED lines=11> */
[----:B------:R-:W2:Y:S04]  /*c850*/  LDG.E.64 R24, desc[UR8][R36.64] ;  /* 0x0000000824187981 */ /* 0x000ea8000c1e1b00 */
[----:B------:R-:W2:Y:S01]  /*c860*/  LDL.64 R6, [UR12] ;  /* 0x0000000cff067983 */ /* 0x000ea20008100a00 */
[----:B------:R-:W-:Y:S01]  /*c870*/  IADD3 R30, P0, PT, R36, UR19, RZ ;  /* 0x00000013241e7c10 */ /* 0x000fe2000ff1e0ff */
[----:B---3--:R-:W-:Y:S01]  /*c880*/  IMAD R33, R5, R26, RZ ;  /* 0x0000001a05217224 */ /* 0x008fe200078e02ff */
[----:B------:R-:W-:Y:S02]  /*c890*/  IADD3 R29, PT, PT, R29, R31, RZ ;  /* 0x0000001f1d1d7210 */ /* 0x000fe40007ffe0ff */
[----:B------:R-:W-:Y:S01]  /*c8a0*/  IADD3.X R31, PT, PT, R37, UR15, RZ, P0, !PT ;  /* 0x0000000f251f7c10 */ /* 0x000fe200087fe4ff */
[----:B------:R-:W-:-:S02]  /*c8b0*/  IMAD R33, R27, R4, R33 ;  /* 0x000000041b217224 */ /* 0x000fc400078e0221 */
[----:B------:R-:W-:Y:S02]  /*c8c0*/  IMAD.WIDE.U32 R26, R26, R4, R28 ;  /* 0x000000041a1a7225 */ /* 0x000fe400078e001c */
[----:B------:R-:W3:Y:S04]  /*c8d0*/  LDG.E.64 R28, desc[UR8][R30.64] ;  /* 0x000000081e1c7981 */ /* 0x000ee8000c1e1b00 */
[----:B------:R-:W3:Y:S01]  /*c8e0*/  LDL.64 R4, [UR12+0x8] ;  /* 0x0000080cff047983 */ /* 0x000ee20008100a00 */
[----:B------:R-:W-:Y:S02]  /*c8f0*/  IADD3 R32, P0, PT, R30, UR19, RZ ;  /* 0x000000131e207c10 */ /* 0x000fe4000ff1e0ff */
[----:B------:R-:W-:Y:S02]  /*c900*/  IADD3 R27, PT, PT, R27, R33, RZ ;  /* 0x000000211b1b7210 */ /* 0x000fe40007ffe0ff */
[----:B------:R-:W-:Y:S01]  /*c910*/  IADD3.X R33, PT, PT, R31, UR15, RZ, P0, !PT ;  /* 0x0000000f1f217c10 */ /* 0x000fe200087fe4ff */
[----:B--2---:R-:W-:-:S04]  /*c920*/  IMAD R25, R25, R6, RZ ;  /* 0x0000000619197224 */ /* 0x004fc800078e02ff */
[-C--:B------:R-:W-:Y:S02]  /*c930*/  IMAD R0, R7, R24.reuse, R25 ;  /* 0x0000001807007224 */ /* 0x080fe400078e0219 */
[----:B------:R-:W-:Y:S02]  /*c940*/  IMAD.WIDE.U32 R6, R6, R24, R26 ;  /* 0x0000001806067225 */ /* 0x000fe400078e001a */
[----:B------:R-:W2:Y:S04]  /*c950*/  LDG.E.64 R24, desc[UR8][R32.64] ;  /* 0x0000000820187981 */ /* 0x000ea8000c1e1b00 */
[----:B------:R-:W2:Y:S01]  /*c960*/  LDL.64 R26, [UR12+0x10] ;  /* 0x0000100cff1a7983 */ /* 0x000ea20008100a00 */
[----:B------:R-:W-:Y:S01]  /*c970*/  IADD3 R7, PT, PT, R7, R0, RZ ;  /* 0x0000000007077210 */ /* 0x000fe20007ffe0ff */
[----:B---3--:R-:W-:Y:S01]  /*c980*/  IMAD R29, R29, R4, RZ ;  /* 0x000000041d1d7224 */ /* 0x008fe200078e02ff */
[----:B------:R-:W-:-:S03]  /*c990*/  IADD3 R30, P0, PT, R32, UR19, RZ ;  /* 0x00000013201e7c10 */ /* 0x000fc6000ff1e0ff */
[-C--:B------:R-:W-:Y:S01]  /*c9a0*/  IMAD R5, R5, R28.reuse, R29 ;  /* 0x0000001c05057224 */ /* 0x080fe200078e021d */
[----:B------:R-:W-:Y:S01]  /*c9b0*/  IADD3.X R31, PT, PT, R33, UR15, RZ, P0, !PT ;  /* 0x0000000f211f7c10 */ /* 0x000fe200087fe4ff */
[----:B------:R-:W-:Y:S01]  /*c9c0*/  IMAD.WIDE.U32 R28, R4, R28, R6 ;  /* 0x0000001c041c7225 */ /* 0x000fe200078e0006 */
[----:B------:R-:W-:Y:S01]  /*c9d0*/  IADD3 R36, P0, PT, R30, UR19, RZ ;  /* 0x000000131e247c10 */ /* 0x000fe2000ff1e0ff */
[----:B------:R-:W3:Y:S03]  /*c9e0*/  LDL.64 R32, [UR12+0x28] ;  /* 0x0000280cff207983 */ /* 0x000ee60008100a00 */
[----:B------:R-:W-:Y:S01]  /*c9f0*/  IADD3 R29, PT, PT, R29, R5, RZ ;  /* 0x000000051d1d7210 */ /* 0x000fe20007ffe0ff */
[----:B------:R0:W4:Y:S04]  /*ca00*/  LDG.E.64 R6, desc[UR8][R30.64] ;  /* 0x000000081e067981 */ /* 0x000128000c1e1b00 */
[----:B------:R-:W4:Y:S01]  /*ca10*/  LDL.64 R4, [UR12+0x18] ;  /* 0x0000180cff047983 */ /* 0x000f220008100a00 */
[----:B------:R-:W-:-:S02]  /*ca20*/  IADD3.X R37, PT, PT, R31, UR15, RZ, P0, !PT ;  /* 0x0000000f1f257c10 */ /* 0x000fc400087fe4ff */
[----:B0-----:R-:W-:-:S04]  /*ca30*/  IADD3 R30, P0, PT, R36, UR19, RZ ;  /* 0x00000013241e7c10 */ /* 0x001fc8000ff1e0ff */
[----:B------:R-:W-:-:S06]  /*ca40*/  IADD3.X R31, PT, PT, R37, UR15, RZ, P0, !PT ;  /* 0x0000000f251f7c10 */ /* 0x000fcc00087fe4ff */
[----:B------:R-:W3:Y:S01]  /*ca50*/  LDG.E.64 R30, desc[UR8][R30.64] ;  /* 0x000000081e1e7981 */ /* 0x000ee2000c1e1b00 */
[----:B--2---:R-:W-:-:S04]  /*ca60*/  IMAD R25, R25, R26, RZ ;  /* 0x0000001a19197224 */ /* 0x004fc800078e02ff */
[-C--:B------:R-:W-:Y:S02]  /*ca70*/  IMAD R0, R27, R24.reuse, R25 ;  /* 0x000000181b007224 */ /* 0x080fe400078e0219 */
[----:B------:R-:W-:Y:S02]  /*ca80*/  IMAD.WIDE.U32 R24, R26, R24, R28 ;  /* 0x000000181a187225 */ /* 0x000fe400078e001c */
[----:B------:R-:W2:Y:S04]  /*ca90*/  LDG.E.64 R26, desc[UR8][R36.64] ;  /* 0x00000008241a7981 */ /* 0x000ea8000c1e1b00 */
[----:B------:R-:W2:Y:S01]  /*caa0*/  LDL.64 R28, [UR12+0x20] ;  /* 0x0000200cff1c7983 */ /* 0x000ea20008100a00 */
[----:B------:R-:W-:Y:S01]  /*cab0*/  IADD3 R25, PT, PT, R25, R0, RZ ;  /* 0x0000000019197210 */ /* 0x000fe20007ffe0ff */
[----:B----4-:R-:W-:-:S04]  /*cac0*/  IMAD R7, R7, R4, RZ ;  /* 0x0000000407077224 */ /* 0x010fc800078e02ff */
        /* <DEDUP_REMOVED lines=10> */
[----:B------:R-:W-:-:S04]  /*cb70*/  IMAD.WIDE.U32 R26, R28, R26, R4 ;  /* 0x0000001a1c1a7225 */ /* 0x000fc800078e0004 */
[----:B---3--:R-:W-:Y:S01]  /*cb80*/  IMAD R5, R31, R32, RZ ;  /* 0x000000201f057224 */ /* 0x008fe200078e02ff */
[----:B------:R-:W-:Y:S02]  /*cb90*/  IADD3 R27, PT, PT, R27, R7, RZ ;  /* 0x000000071b1b7210 */ /* 0x000fe40007ffe0ff */
[----:B------:R-:W-:Y:S01]  /*cba0*/  MOV R7, UR16 ;  /* 0x0000001000077c02 */ /* 0x000fe20008000f00 */
[-C--:B------:R-:W-:Y:S02]  /*cbb0*/  IMAD R5, R33, R30.reuse, R5 ;  /* 0x0000001e21057224 */ /* 0x080fe400078e0205 */
[----:B------:R-:W-:Y:S01]  /*cbc0*/  IMAD.WIDE.U32 R28, R32, R30, R26 ;  /* 0x0000001e201c7225 */ /* 0x000fe200078e001a */
[----:B------:R-:W-:-:S04]  /*cbd0*/  LEA R34, P0, R7, R34, 0x6 ;  /* 0x0000002207227211 */ /* 0x000fc800078030ff */
[----:B------:R-:W-:Y:S02]  /*cbe0*/  IADD3 R29, PT, PT, R29, R5, RZ ;  /* 0x000000051d1d7210 */ /* 0x000fe40007ffe0ff */
[----:B------:R-:W-:Y:S01]  /*cbf0*/  IADD3.X R35, PT, PT, R35, UR13, RZ, P0, !PT ;  /* 0x0000000d23237c10 */ /* 0x000fe200087fe4ff */
[----:B------:R-:W-:Y:S06]  /*cc00*/  BRA.U UP2, `(.L_x_1638) ;  /* 0xfffffff902e47547 */ /* 0x000fec000b83ffff */
.L_x_1637:
        /* <DEDUP_REMOVED lines=22> */
[----:B------:R-:W-:-:S04]  /*cd70*/  IADD3 R6, P0, PT, R24, R37, RZ ;  /* 0x0000002518067210 */ /* 0x000fc80007f1e0ff */
[----:B------:R-:W-:-:S04]  /*cd80*/  IADD3 R35, PT, PT, R35, R0, RZ ;  /* 0x0000000023237210 */ /* 0x000fc80007ffe0ff */
[----:B------:R-:W-:Y:S01]  /*cd90*/  IADD3.X R7, PT, PT, R25, R35, RZ, P0, !PT ;  /* 0x0000002319077210 */ /* 0x000fe200007fe4ff */
[----:B--2---:R-:W-:Y:S02]  /*cda0*/  IMAD R33, R31, R26, RZ ;  /* 0x0000001a1f217224 */ /* 0x004fe400078e02ff */
[----:B------:R-:W-:Y:S01]  /*cdb0*/  IMAD.WIDE.U32 R24, R26, R30, R28 ;  /* 0x0000001e1a187225 */ /* 0x000fe200078e001c */
[----:B------:R-:W-:-:S03]  /*cdc0*/  IADD3 R28, P0, PT, R6, R37, RZ ;  /* 0x00000025061c7210 */ /* 0x000fc60007f1e0ff */
[----:B------:R-:W-:Y:S02]  /*cdd0*/  IMAD R33, R27, R30, R33 ;  /* 0x0000001e1b217224 */ /* 0x000fe400078e0221 */
[----:B------:R-:W2:Y:S01]  /*cde0*/  LDL.64 R26, [UR11+0x20] ;  /* 0x0000200bff1a7983 */ /* 0x000ea20008100a00 */
[----:B------:R-:W-:-:S03]  /*cdf0*/  IADD3.X R29, PT, PT, R7, R35, RZ, P0, !PT ;  /* 0x00000023071d7210 */ /* 0x000fc600007fe4ff */
[----:B------:R-:W2:Y:S01]  /*ce00*/  LDG.E.64 R30, desc[UR8][R6.64] ;  /* 0x00000008061e7981 */ /* 0x000ea2000c1e1b00 */
[----:B------:R-:W-:-:S03]  /*ce10*/  IADD3 R34, P0, PT, R28, R37, RZ ;  /* 0x000000251c227210 */ /* 0x000fc60007f1e0ff */
[----:B------:R-:W3:Y:S01]  /*ce20*/  LDL.64 R36, [UR11+0x28] ;  /* 0x0000280bff247983 */ /* 0x000ee20008100a00 */
[----:B------:R-:W-:-:S03]  /*ce30*/  IADD3.X R35, PT, PT, R29, R35, RZ, P0, !PT ;  /* 0x000000231d237210 */ /* 0x000fc600007fe4ff */
[----:B------:R-:W3:Y:S04]  /*ce40*/  LDG.E.64 R28, desc[UR8][R28.64] ;  /* 0x000000081c1c7981 */ /* 0x000ee8000c1e1b00 */
[----:B------:R-:W4:Y:S04]  /*ce50*/  LDG.E.64 R34, desc[UR8][R34.64] ;  /* 0x0000000822227981 */ /* 0x000f28000c1e1b00 */
[----:B------:R-:W4:Y:S01]  /*ce60*/  LDL.64 R6, [UR11+0x30] ;  /* 0x0000300bff067983 */ /* 0x000f220008100a00 */
        /* <DEDUP_REMOVED lines=13> */
[----:B------:R-:W-:-:S05]  /*cf40*/  IMAD.WIDE.U32 R28, R6, R34, R28 ;  /* 0x00000022061c7225 */ /* 0x000fca00078e001c */
[----:B------:R-:W-:-:S07]  /*cf50*/  IADD3 R29, PT, PT, R29, R25, RZ ;  /* 0x000000191d1d7210 */ /* 0x000fce0007ffe0ff */
.L_x_1639:
        /* <DEDUP_REMOVED lines=35> */
.L_x_1640:
        /* <DEDUP_REMOVED lines=17> */
.L_x_1636:
        /* <DEDUP_REMOVED lines=14> */
[----:B------:R-:W-:Y:S01]  /*d380*/  IMAD.WIDE.U32 R10, R10, UR16, RZ ;  /* 0x000000100a0a7c25 */ /* 0x000fe2000f8e00ff */
[----:B------:R-:W1:Y:S04]  /*d390*/  LDCU.64 UR16, c[0x0][0x3e0] ;  /* 0x00007c00ff1077ac */ /* 0x000e680008000a00 */
[----:B------:R-:W-:Y:S01]  /*d3a0*/  IADD3 R3, PT, PT, R11, R3, RZ ;  /* 0x000000030b037210 */ /* 0x000fe20007ffe0ff */
[----:B------:R-:W-:Y:S01]  /*d3b0*/  UISETP.NE.AND.EX UP0, UPT, URZ, URZ, UPT, UP2 ;  /* 0x000000ffff00728c */ /* 0x000fe2000bf05320 */
[----:B------:R-:W-:Y:S10]  /*d3c0*/  BRA.U !UP1, `(.L_x_1642) ;  /* 0x00000005094c7547 */ /* 0x000ff4000b800000 */
[----:B0-----:R-:W0:Y:S01]  /*d3d0*/  LDCU.64 UR12, c[0x0][0x388] ;  /* 0x00007100ff0c77ac */ /* 0x001e220008000a00 */
[----:B------:R-:W-:Y:S01]  /*d3e0*/  CS2R R30, SRZ ;  /* 0x00000000001e7805 */ /* 0x000fe2000001ff00 */
[----:B------:R-:W-:Y:S02]  /*d3f0*/  ULOP3.LUT UR5, UR19, 0x7fffffff, URZ, 0xc0, !UPT ;  /* 0x7fffffff13057892 */ /* 0x000fe4000f8ec0ff */
[----:B-1----:R-:W-:Y:S02]  /*d400*/  USHF.L.U32 UR10, UR17, 0x3, URZ ;  /* 0x00000003110a7899 */ /* 0x002fe400080006ff */
[----:B------:R-:W-:Y:S02]  /*d410*/  ULOP3.LUT UR4, UR18, 0xfffffff8, URZ, 0xc0, !UPT ;  /* 0xfffffff812047892 */ /* 0x000fe4000f8ec0ff */
[----:B------:R-:W-:Y:S02]  /*d420*/  UIMAD.WIDE.U32 UR20, UR16, 0x8, URZ ;  /* 0x00000008101478a5 */ /* 0x000fe4000f8e00ff */
[----:B------:R-:W-:Y:S01]  /*d430*/  USHF.L.U64.HI UR15, UR16, 0x6, UR17 ;  /* 0x00000006100f7899 */ /* 0x000fe20008010211 */
[----:B------:R-:W-:Y:S01]  /*d440*/  UMOV UR11, UR5 ;  /* 0x00000005000b7c82 */ /* 0x000fe20008000000 */
[----:B0-----:R-:W-:Y:S01]  /*d450*/  LEA R34, P0, R10, UR12, 0x3 ;  /* 0x0000000c0a227c11 */ /* 0x001fe2000f8018ff */
[----:B------:R-:W-:-:S03]  /*d460*/  UIADD3 UR12, UPT, UPT, UR21, UR10, URZ ;  /* 0x0000000a150c7290 */ /* 0x000fc6000fffe0ff */
[----:B------:R-:W-:Y:S01]  /*d470*/  LEA.HI.X R35, R10, UR13, R3, 0x3, P0 ;  /* 0x0000000d0a237c11 */ /* 0x000fe200080f1c03 */
[----:B------:R-:W-:-:S08]  /*d480*/  UMOV UR10, UR4 ;  /* 0x00000004000a7c82 */ /* 0x000fd00008000000 */
.L_x_1643:
        /* <DEDUP_REMOVED lines=21> */
[----:B------:R-:W-:Y:S01]  /*d5e0*/  IADD3 R32, P0, PT, R30, UR20, RZ ;  /* 0x000000141e207c10 */ /* 0x000fe2000ff1e0ff */
[----:B------:R-:W-:-:S03]  /*d5f0*/  IMAD.IADD R27, R27, 0x1, R33 ;  /* 0x000000011b1b7824 */ /* 0x000fc600078e0221 */
        /* <DEDUP_REMOVED lines=48> */
.L_x_1642:
[----:B------:R-:W-:Y:S05]  /*d900*/  BRA.U !UP0, `(.L_x_1641) ;  /* 0x0000000508b07547 */ /* 0x000fea000b800000 */
[----:B------:R-:W-:Y:S02]  /*d910*/  UISETP.GE.U32.AND UP1, UPT, UR22, 0x4, UPT ;  /* 0x000000041600788c */ /* 0x000fe4000bf26070 */
[----:B------:R-:W-:Y:S02]  /*d920*/  ULOP3.LUT UR10, UR18, 0x3, URZ, 0xc0, !UPT ;  /* 0x00000003120a7892 */ /* 0x000fe4000f8ec0ff */
[----:B------:R-:W-:Y:S02]  /*d930*/  UISETP.GE.U32.AND.EX UP1, UPT, URZ, URZ, UPT, UP1 ;  /* 0x000000ffff00728c */ /* 0x000fe4000bf26110 */
[----:B------:R-:W-:-:S04]  /*d940*/  UISETP.NE.U32.AND UP0, UPT, UR10, URZ, UPT ;  /* 0x000000ff0a00728c */ /* 0x000fc8000bf05070 */
[----:B------:R-:W-:-:S03]  /*d950*/  UISETP.NE.AND.EX UP0, UPT, URZ, URZ, UPT, UP0 ;  /* 0x000000ffff00728c */ /* 0x000fc6000bf05300 */
[----:B------:R-:W-:Y:S08]  /*d960*/  BRA.U !UP1, `(.L_x_1644) ;  /* 0x0000000109b07547 */ /* 0x000ff0000b800000 */
[----:B0-----:R-:W0:Y:S01]  /*d970*/  LDCU.64 UR12, c[0x0][0x388] ;  /* 0x00007100ff0c77ac */ /* 0x001e220008000a00 */
[----:B------:R-:W-:Y:S02]  /*d980*/  MOV R7, UR4 ;  /* 0x0000000400077c02 */ /* 0x000fe40008000f00 */
[----:B------:R-:W-:Y:S01]  /*d990*/  MOV R2, R10 ;  /* 0x0000000a00027202 */ /* 0x000fe20000000f00 */
[----:B-1----:R-:W-:Y:S02]  /*d9a0*/  UIMAD UR7, UR5, UR16, URZ ;  /* 0x00000010050772a4 */ /* 0x002fe4000f8e02ff */
[----:B------:R-:W-:Y:S02]  /*d9b0*/  ULEA UR11, UR4, UR14, 0x3 ;  /* 0x0000000e040b7291 */ /* 0x000fe4000f8e18ff */
[----:B------:R-:W-:Y:S01]  /*d9c0*/  UIMAD UR7, UR4, UR17, UR7 ;  /* 0x00000011040772a4 */ /* 0x000fe2000f8e0207 */
[----:B------:R-:W-:-:S05]  /*d9d0*/  IMAD.WIDE.U32 R6, R7, UR16, R2 ;  /* 0x0000001007067c25 */ /* 0x000fca000f8e0002 */
[----:B------:R-:W-:Y:S01]  /*d9e0*/  IADD3 R7, PT, PT, R7, UR7, RZ ;  /* 0x0000000707077c10 */ /* 0x000fe2000fffe0ff */
[----:B------:R-:W2:Y:S01]  /*d9f0*/  LDL.64 R28, [UR11+0x18] ;  /* 0x0000180bff1c7983 */ /* 0x000ea20008100a00 */
[----:B0-----:R-:W-:-:S03]  /*da00*/  LEA R26, P0, R6, UR12, 0x3 ;  /* 0x0000000c061a7c11 */ /* 0x001fc6000f8018ff */
[----:B------:R-:W3:Y:S01]  /*da10*/  LDL.64 R8, [UR11+0x20] ;  /* 0x0000200bff087983 */ /* 0x000ee20008100a00 */
[----:B------:R-:W-:-:S05]  /*da20*/  LEA.HI.X R27, R6, UR13, R7, 0x3, P0 ;  /* 0x0000000d061b7c11 */ /* 0x000fca00080f1c07 */
[----:B------:R-:W2:Y:S01]  /*da30*/  LDG.E.64 R32, desc[UR8][R26.64] ;  /* 0x000000081a207981 */ /* 0x000ea2000c1e1b00 */
[----:B------:R-:W-:Y:S02]  /*da40*/  USHF.L.U32 UR12, UR16, 0x3, URZ ;  /* 0x00000003100c7899 */ /* 0x000fe400080006ff */
[----:B------:R-:W-:-:S04]  /*da50*/  USHF.L.U64.HI UR7, UR16, 0x3, UR17 ;  /* 0x0000000310077899 */ /* 0x000fc80008010211 */
[----:B------:R-:W-:-:S04]  /*da60*/  IADD3 R34, P0, PT, R26, UR12, RZ ;  /* 0x0000000c1a227c10 */ /* 0x000fc8000ff1e0ff */
[----:B------:R-:W-:Y:S02]  /*da70*/  IADD3.X R35, PT, PT, R27, UR7, RZ, P0, !PT ;  /* 0x000000071b237c10 */ /* 0x000fe400087fe4ff */
[----:B------:R-:W-:-:S03]  /*da80*/  IADD3 R24, P0, PT, R34, UR12, RZ ;  /* 0x0000000c22187c10 */ /* 0x000fc6000ff1e0ff */
[----:B------:R-:W3:Y:S01]  /*da90*/  LDG.E.64 R6, desc[UR8][R34.64] ;  /* 0x0000000822067981 */ /* 0x000ee2000c1e1b00 */
[----:B------:R-:W-:Y:S02]  /*daa0*/  IADD3.X R25, PT, PT, R35, UR7, RZ, P0, !PT ;  /* 0x0000000723197c10 */ /* 0x000fe400087fe4ff */
[----:B------:R-:W-:-:S04]  /*dab0*/  IADD3 R36, P0, PT, R24, UR12, RZ ;  /* 0x0000000c18247c10 */ /* 0x000fc8000ff1e0ff */
[----:B------:R-:W-:-:S05]  /*dac0*/  IADD3.X R37, PT, PT, R25, UR7, RZ, P0, !PT ;  /* 0x0000000719257c10 */ /* 0x000fca00087fe4ff */
[----:B------:R-:W4:Y:S01]  /*dad0*/  LDG.E.64 R34, desc[UR8][R36.64] ;  /* 0x0000000824227981 */ /* 0x000f22000c1e1b00 */
[----:B--2---:R-:W-:Y:S02]  /*dae0*/  IMAD R33, R33, R28, RZ ;  /* 0x0000001c21217224 */ /* 0x004fe400078e02ff */
[-C--:B------:R-:W-:Y:S02]  /*daf0*/  IMAD.WIDE.U32 R26, R28, R32.reuse, R30 ;  /* 0x000000201c1a7225 */ /* 0x080fe400078e001e */
[----:B------:R-:W2:Y:S02]  /*db00*/  LDG.E.64 R30, desc[UR8][R24.64] ;  /* 0x00000008181e7981 */ /* 0x000ea4000c1e1b00 */
[----:B------:R-:W-:Y:S02]  /*db10*/  IMAD R0, R29, R32, R33 ;  /* 0x000000201d007224 */ /* 0x000fe400078e0221 */
[----:B------:R-:W2:Y:S04]  /*db20*/  LDL.64 R28, [UR11+0x28] ;  /* 0x0000280bff1c7983 */ /* 0x000ea80008100a00 */
[----:B------:R-:W4:Y:S01]  /*db30*/  LDL.64 R32, [UR11+0x30] ;  /* 0x0000300bff207983 */ /* 0x000f220008100a00 */
[----:B------:R-:W-:Y:S01]  /*db40*/  IADD3 R27, PT, PT, R27, R0, RZ ;  /* 0x000000001b1b7210 */ /* 0x000fe20007ffe0ff */
[----:B---3--:R-:W-:-:S04]  /*db50*/  IMAD R7, R7, R8, RZ ;  /* 0x0000000807077224 */ /* 0x008fc800078e02ff */
[-C--:B------:R-:W-:Y:S02]  /*db60*/  IMAD R9, R9, R6.reuse, R7 ;  /* 0x0000000609097224 */ /* 0x080fe400078e0207 */
[----:B------:R-:W-:-:S04]  /*db70*/  IMAD.WIDE.U32 R6, R8, R6, R26 ;  /* 0x0000000608067225 */ /* 0x000fc800078e001a */
[----:B------:R-:W-:Y:S01]  /*db80*/  IMAD.IADD R7, R7, 0x1, R9 ;  /* 0x0000000107077824 */ /* 0x000fe200078e0209 */
        /* <DEDUP_REMOVED lines=8> */
[----:B------:R-:W-:-:S05]  /*dc10*/  IMAD.WIDE.U32 R30, R32, R34, R28 ;  /* 0x00000022201e7225 */ /* 0x000fca00078e001c */
[----:B------:R-:W-:-:S07]  /*dc20*/  IADD3 R31, PT, PT, R31, R7, RZ ;  /* 0x000000071f1f7210 */ /* 0x000fce0007ffe0ff */
.L_x_1644:
        /* <DEDUP_REMOVED lines=10> */
[----:B------:R-:W-:Y:S01]  /*dcd0*/  MOV R9, UR4 ;  /* 0x0000000400097c02 */ /* 0x000fe20008000f00 */
[----:B------:R-:W-:Y:S01]  /*dce0*/  IMAD.U32 R0, RZ, RZ, UR4 ;  /* 0x00000004ff007e24 */ /* 0x000fe2000f8e00ff */
[----:B------:R-:W-:Y:S01]  /*dcf0*/  MOV R6, R10 ;  /* 0x0000000a00067202 */ /* 0x000fe20000000f00 */
[----:B-1----:R-:W-:Y:S01]  /*dd00*/  UIMAD UR7, UR5, UR16, URZ ;  /* 0x00000010050772a4 */ /* 0x002fe2000f8e02ff */
[----:B------:R-:W-:Y:S02]  /*dd10*/  MOV R7, R3 ;  /* 0x0000000300077202 */ /* 0x000fe40000000f00 */
[----:B------:R-:W-:Y:S01]  /*dd20*/  MOV R27, UR16 ;  /* 0x00000010001b7c02 */ /* 0x000fe20008000f00 */
[----:B------:R-:W-:Y:S01]  /*dd30*/  UIMAD UR7, UR4, UR17, UR7 ;  /* 0x00000011040772a4 */ /* 0x000fe2000f8e0207 */
[----:B------:R-:W-:Y:S01]  /*dd40*/  LEA R0, R0, R1, 0x3 ;  /* 0x0000000100007211 */ /* 0x000fe200078e18ff */
[----:B------:R-:W-:Y:S01]  /*dd50*/  IMAD.WIDE.U32 R6, R9, UR16, R6 ;  /* 0x0000001009067c25 */ /* 0x000fe2000f8e0006 */
[----:B------:R-:W-:-:S02]  /*dd60*/  MOV R25, UR16 ;  /* 0x0000001000197c02 */ /* 0x000fc40008000f00 */
[----:B------:R-:W-:Y:S02]  /*dd70*/  MOV R24, UR17 ;  /* 0x0000001100187c02 */ /* 0x000fe40008000f00 */
[----:B------:R-:W-:Y:S02]  /*dd80*/  IADD3 R7, PT, PT, R7, UR7, RZ ;  /* 0x0000000707077c10 */ /* 0x000fe4000fffe0ff */
[----:B--2---:R-:W-:-:S04]  /*dd90*/  LEA R28, P0, R6, UR10, 0x3 ;  /* 0x0000000a061c7c11 */ /* 0x004fc8000f8018ff */
[----:B------:R-:W-:Y:S02]  /*dda0*/  LEA.HI.X R29, R6, UR11, R7, 0x3, P0 ;  /* 0x0000000b061d7c11 */ /* 0x000fe400080f1c07 */
[----:B------:R-:W-:Y:S01]  /*ddb0*/  LEA R26, P0, R27, R28, 0x3 ;  /* 0x0000001c1b1a7211 */ /* 0x000fe200078018ff */
[----:B------:R-:W2:Y:S04]  /*ddc0*/  LDL.64 R6, [R0+0x18] ;  /* 0x0000180000067983 */ /* 0x000ea80000100a00 */
[----:B------:R-:W2:Y:S01]  /*ddd0*/  LDG.E.64 R8, desc[UR8][R28.64] ;  /* 0x000000081c087981 */ /* 0x000ea2000c1e1b00 */
[----:B------:R-:W-:-:S03]  /*dde0*/  LEA.HI.X R27, R25, R29, R24, 0x3, P0 ;  /* 0x0000001d191b7211 */ /* 0x000fc600000f1c18 */
[----:B------:R-:W3:Y:S04]  /*ddf0*/  LDL.64 R24, [R0+0x20] ;  /* 0x0000200000187983 */ /* 0x000ee80000100a00 */
        /* <DEDUP_REMOVED lines=11> */
.L_x_1645:
[----:B------:R-:W-:Y:S05]  /*deb0*/  BRA.U UP0, `(.L_x_1641) ;  /* 0x0000000100447547 */ /* 0x000fea000b800000 */
[----:B------:R-:W2:Y:S01]  /*dec0*/  LDCU.64 UR10, c[0x0][0x388] ;  /* 0x00007100ff0a77ac */ /* 0x000ea20008000a00 */
[----:B------:R-:W-:Y:S02]  /*ded0*/  MOV R7, UR4 ;  /* 0x0000000400077c02 */ /* 0x000fe40008000f00 */
[----:B------:R-:W-:Y:S01]  /*dee0*/  MOV R2, R10 ;  /* 0x0000000a00027202 */ /* 0x000fe20000000f00 */
[----:B-1----:R-:W-:Y:S01]  /*def0*/  UIMAD UR5, UR5, UR16, URZ ;  /* 0x00000010050572a4 */ /* 0x002fe2000f8e02ff */
[----:B------:R-:W-:-:S03]  /*df00*/  MOV R0, UR4 ;  /* 0x0000000400007c02 */ /* 0x000fc60008000f00 */
[----:B------:R-:W-:Y:S01]  /*df10*/  UIMAD UR5, UR4, UR17, UR5 ;  /* 0x00000011040572a4 */ /* 0x000fe2000f8e0205 */
[----:B------:R-:W-:-:S04]  /*df20*/  IMAD.WIDE.U32 R2, R7, UR16, R2 ;  /* 0x0000001007027c25 */ /* 0x000fc8000f8e0002 */
[----:B------:R-:W-:Y:S01]  /*df30*/  IMAD.U32 R0, R0, 0x8, R1 ;  /* 0x0000000800007824 */ /* 0x000fe200078e0001 */
[----:B------:R-:W-:Y:S02]  /*df40*/  IADD3 R3, PT, PT, R3, UR5, RZ ;  /* 0x0000000503037c10 */ /* 0x000fe4000fffe0ff */
        /* <DEDUP_REMOVED lines=8> */
.L_x_1641:
[----:B------:R-:W2:Y:S01]  /*dfd0*/  S2R R7, SR_TID.X ;  /* 0x0000000000077919 */ /* 0x000ea20000002100 */
[----:B------:R-:W3:Y:S01]  /*dfe0*/  LDCU.64 UR4, c[0x0][0x3f0] ;  /* 0x00007e00ff0477ac */ /* 0x000ee20008000a00 */
[----:B------:R-:W-:Y:S01]  /*dff0*/  MOV R6, R30 ;  /* 0x0000001e00067202 */ /* 0x000fe20000000f00 */
[----:B---3--:R-:W-:-:S06]  /*e000*/  UIMAD.WIDE.U32 UR4, UR6, 0x8, UR4 ;  /* 0x00000008060478a5 */ /* 0x008fcc000f8e0004 */
[----:B------:R-:W-:Y:S02]  /*e010*/  MOV R2, UR4 ;  /* 0x0000000400027c02 */ /* 0x000fe40008000f00 */
[----:B------:R-:W-:-:S03]  /*e020*/  MOV R3, UR5 ;  /* 0x0000000500037c02 */ /* 0x000fc60008000f00 */
[----:B--2---:R-:W-:Y:S01]  /*e030*/  IMAD.WIDE.U32 R2, R7, 0x10, R2 ;  /* 0x0000001007027825 */ /* 0x004fe200078e0002 */
[----:B------:R-:W-:-:S04]  /*e040*/  MOV R7, R31 ;  /* 0x0000001f00077202 */ /* 0x000fc80000000f00 */
[----:B------:R-:W-:Y:S04]  /*e050*/  STG.E.128 desc[UR8][R2.64], R12 ;  /* 0x0000000c02007986 */ /* 0x000fe8000c101d08 */
[----:B------:R-:W-:Y:S04]  /*e060*/  STG.E.128 desc[UR8][R2.64+0x800], R16 ;  /* 0x0008001002007986 */ /* 0x000fe8000c101d08 */
[----:B------:R-:W-:Y:S04]  /*e070*/  STG.E.128 desc[UR8][R2.64+0x1000], R20 ;  /* 0x0010001402007986 */ /* 0x000fe8000c101d08 */
[----:B------:R-:W-:Y:S01]  /*e080*/  STG.E.128 desc[UR8][R2.64+0x1800], R4 ;  /* 0x0018000402007986 */ /* 0x000fe2000c101d08 */
[----:B01----:R-:W-:Y:S05]  /*e090*/  EXIT ;  /* 0x000000000000794d */ /* 0x003fea0003800000 */
.L_x_1646:
        /* <DEDUP_REMOVED lines=14> */
.L_x_3503:


//--------------------- .text._ZN2at6native29vectorized_elementwise_kernelILi4EZZNS0_61_GLOBAL__N__ae8afa13_23_FlattenIndicesKernel_cu_7dd49032_311421_flatten_indices_implINS2_18CUDAKernelLauncherElLl8EEENS_6TensorERKS5_N3c108ArrayRefIlEEENKUlvE0_clEvEUllE_St5arrayIPcLm2EEEEviT0_T1_ --------------------------
	.section	.text._ZN2at6native29vectorized_elementwise_kernelILi4EZZNS0_61_GLOBAL__N__ae8afa13_23_FlattenIndicesKernel_cu_7dd49032_311421_flatten_indices_implINS2_18CUDAKernelLauncherElLl8EEENS_6TensorERKS5_N3c108ArrayRefIlEEENKUlvE0_clEvEUllE_St5arrayIPcLm2EEEEviT0_T1_,"ax",@progbits
	.align	128
        .global         _ZN2at6native29vectorized_elementwise_kernelILi4EZZNS0_61_GLOBAL__N__ae8afa13_23_FlattenIndicesKernel_cu_7dd49032_311421_flatten_indices_implINS2_18CUDAKernelLauncherElLl8EEENS_6TensorERKS5_N3c108ArrayRefIlEEENKUlvE0_clEvEUllE_St5arrayIPcLm2EEEEviT0_T1_
        .type           _ZN2at6native29vectorized_elementwise_kernelILi4EZZNS0_61_GLOBAL__N__ae8afa13_23_FlattenIndicesKernel_cu_7dd49032_311421_flatten_indices_implINS2_18CUDAKernelLauncherElLl8EEENS_6TensorERKS5_N3c108ArrayRefIlEEENKUlvE0_clEvEUllE_St5arrayIPcLm2EEEEviT0_T1_,@function
        .size           _ZN2at6native29vectorized_elementwise_kernelILi4EZZNS0_61_GLOBAL__N__ae8afa13_23_FlattenIndicesKernel_cu_7dd49032_311421_flatten_indices_implINS2_18CUDAKernelLauncherElLl8EEENS_6TensorERKS5_N3c108ArrayRefIlEEENKUlvE0_clEvEUllE_St5arrayIPcLm2EEEEviT0_T1_,(.L_x_3504 - _ZN2at6native29vectorized_elementwise_kernelILi4EZZNS0_61_GLOBAL__N__ae8afa13_23_FlattenIndicesKernel_cu_7dd49032_311421_flatten_indices_implINS2_18CUDAKernelLauncherElLl8EEENS_6TensorERKS5_N3c108ArrayRefIlEEENKUlvE0_clEvEUllE_St5arrayIPcLm2EEEEviT0_T1_)
        .other          _ZN2at6native29vectorized_elementwise_kernelILi4EZZNS0_61_GLOBAL__N__ae8afa13_23_FlattenIndicesKernel_cu_7dd49032_311421_flatten_indices_implINS2_18CUDAKernelLauncherElLl8EEENS_6TensorERKS5_N3c108ArrayRefIlEEENKUlvE0_clEvEUllE_St5arrayIPcLm2EEEEviT0_T1_,@"STO_CUDA_ENTRY STV_DEFAULT"
_ZN2at6native29vectorized_elementwise_kernelILi4EZZNS0_61_GLOBAL__N__ae8afa13_23_FlattenIndicesKernel_cu_7dd49032_311421_flatten_indices_implINS2_18CUDAKernelLauncherElLl8EEENS_6TensorERKS5_N3c108ArrayRefIlEEENKUlvE0_clEvEUllE_St5arrayIPcLm2EEEEviT0_T1_:
.text._ZN2at6native29vectorized_elementwise_kernelILi4EZZNS0_61_GLOBAL__N__ae8afa13_23_FlattenIndicesKernel_cu_7dd49032_311421_flatten_indices_implINS2_18CUDAKernelLauncherElLl8EEENS_6TensorERKS5_N3c108ArrayRefIlEEENKUlvE0_clEvEUllE_St5arrayIPcLm2EEEEviT0_T1_:
        /* <DEDUP_REMOVED lines=132> */
.L_x_1651:
        /* <DEDUP_REMOVED lines=71> */
.L_x_1650:
        /* <DEDUP_REMOVED lines=53> */
.L_x_1652:
        /* <DEDUP_REMOVED lines=35> */
.L_x_1653:
        /* <DEDUP_REMOVED lines=16> */
.L_x_1649:
[----:B------:R-:W-:Y:S05]  /*1330*/  BSYNC.RECONVERGENT B0 ;  /* 0x0000000000007941 */ /* 0x000fea0003800200 */
.L_x_1648:
        /* <DEDUP_REMOVED lines=38> */
.L_x_1657:
        /* <DEDUP_REMOVED lines=71> */
.L_x_1656:
        /* <DEDUP_REMOVED lines=53> */
.L_x_1658:
        /* <DEDUP_REMOVED lines=35> */
.L_x_1659:
        /* <DEDUP_REMOVED lines=16> */
.L_x_1655:
[----:B------:R-:W-:Y:S05]  /*2090*/  BSYNC.RECONVERGENT B0 ;  /* 0x0000000000007941 */ /* 0x000fea0003800200 */
.L_x_1654:
        /* <DEDUP_REMOVED lines=40> */
.L_x_1663:
        /* <DEDUP_REMOVED lines=71> */
.L_x_1662:
        /* <DEDUP_REMOVED lines=52> */
.L_x_1664:
        /* <DEDUP_REMOVED lines=35> */
.L_x_1665:
        /* <DEDUP_REMOVED lines=17> */
.L_x_1661:
[----:B------:R-:W-:Y:S05]  /*2e10*/  BSYNC.RECONVERGENT B0 ;  /* 0x0000000000007941 */ /* 0x000fea0003800200 */
.L_x_1660:
        /* <DEDUP_REMOVED lines=39> */
.L_x_1669:
        /* <DEDUP_REMOVED lines=71> */
.L_x_1668:
        /* <DEDUP_REMOVED lines=53> */
.L_x_1670:
        /* <DEDUP_REMOVED lines=35> */
.L_x_1671:
        /* <DEDUP_REMOVED lines=17> */
.L_x_1667:
[----:B------:R-:W-:Y:S05]  /*3b90*/  BSYNC.RECONVERGENT B0 ;  /* 0x0000000000007941 */ /* 0x000fea0003800200 */
.L_x_1666:
        /* <DEDUP_REMOVED lines=38> */
.L_x_1675:
        /* <DEDUP_REMOVED lines=71> */
.L_x_1674:
        /* <DEDUP_REMOVED lines=52> */
.L_x_1676:
        /* <DEDUP_REMOVED lines=35> */
.L_x_1677:
        /* <DEDUP_REMOVED lines=17> */
.L_x_1673:
[----:B------:R-:W-:Y:S05]  /*48f0*/  BSYNC.RECONVERGENT B0 ;  /* 0x0000000000007941 */ /* 0x000fea0003800200 */
.L_x_1672:
        /* <DEDUP_REMOVED lines=38> */
.L_x_1681:
        /* <DEDUP_REMOVED lines=71> */
.L_x_1680:
        /* <DEDUP_REMOVED lines=52> */
.L_x_1682:
        /* <DEDUP_REMOVED lines=35> */
.L_x_1683:
        /* <DEDUP_REMOVED lines=17> */
.L_x_1679:
[----:B------:R-:W-:Y:S05]  /*5650*/  BSYNC.RECONVERGENT B0 ;  /* 0x0000000000007941 */ /* 0x000fea0003800200 */
.L_x_1678:
        /* <DEDUP_REMOVED lines=38> */
.L_x_1687:
        /* <DEDUP_REMOVED lines=71> */
.L_x_1686:
        /* <DEDUP_REMOVED lines=52> */
.L_x_1688:
        /* <DEDUP_REMOVED lines=35> */
.L_x_1689:
        /* <DEDUP_REMOVED lines=17> */
.L_x_1685:
[----:B------:R-:W-:Y:S05]  /*63b0*/  BSYNC.RECONVERGENT B0 ;  /* 0x0000000000007941 */ /* 0x000fea0003800200 */
.L_x_1684:
        /* <DEDUP_REMOVED lines=37> */
.L_x_1693:
        /* <DEDUP_REMOVED lines=71> */
.L_x_1692:
        /* <DEDUP_REMOVED lines=52> */
.L_x_1694:
        /* <DEDUP_REMOVED lines=35> */
.L_x_1695:
        /* <DEDUP_REMOVED lines=17> */
.L_x_1691:
[----:B------:R-:W-:Y:S05]  /*7100*/  BSYNC.RECONVERGENT B0 ;  /* 0x0000000000007941 */ /* 0x000fea0003800200 */
.L_x_1690:
        /* <DEDUP_REMOVED lines=16> */
.L_x_1698:
[----:B------:R-:W-:-:S13]  /*7210*/  ISETP.GE.U32.AND P0, PT, R2, UR7, PT ;  /* 0x0000000702007c0c */ /* 0x000fda000bf06070 */
[----:B------:R-:W-:Y:S05]  /*7220*/  @P0 BRA `(.L_x_1700) ;  /* 0x0000000000300947 */ /* 0x000fea0003800000 */
[----:B--2---:R-:W2:Y:S01]  /*7230*/  LDC.64 R6, c[0x0][0x3f0] ;  /* 0x0000fc00ff067b82 */ /* 0x004ea20000000a00 */
[C---:B------:R-:W-:Y:S02]  /*7240*/  IADD3 R3, PT, PT, R2.reuse, UR6, RZ ;  /* 0x0000000602037c10 */ /* 0x040fe4000fffe0ff */
[----:B------:R-:W-:-:S03]  /*7250*/  IADD3 R2, PT, PT, R2, 0x80, RZ ;  /* 0x0000008002027810 */ /* 0x000fc60007ffe0ff */
[----:B--2---:R-:W-:-:S05]  /*7260*/  IMAD.WIDE.U32 R6, R3, 0x8, R6 ;  /* 0x0000000803067825 */ /* 0x004fca00078e0006 */
[----:B------:R3:W-:Y:S02]  /*7270*/  STG.E.64 desc[UR8][R6.64], R14 ;  /* 0x0000000e06007986 */ /* 0x0007e4000c101b08 */
.L_x_1699:
[----:B------:R-:W-:-:S13]  /*7280*/  ISETP.GE.U32.AND P0, PT, R2, UR7, PT ;  /* 0x0000000702007c0c */ /* 0x000fda000bf06070 */
[----:B------:R-:W-:Y:S05]  /*7290*/  @P0 BRA `(.L_x_1701) ;  /* 0x0000000000300947 */ /* 0x000fea0003800000 */
[----:B--23--:R-:W2:Y:S01]  /*72a0*/  LDC.64 R6, c[0x0][0x3f0] ;  /* 0x0000fc00ff067b82 */ /* 0x00cea20000000a00 */
[C---:B------:R-:W-:Y:S01]  /*72b0*/  VIADD R3, R2.reuse, UR6 ;  /* 0x0000000602037c36 */ /* 0x040fe20008000000 */
[----:B------:R-:W-:-:S03]  /*72c0*/  IADD3 R2, PT, PT, R2, 0x80, RZ ;  /* 0x0000008002027810 */ /* 0x000fc60007ffe0ff */
[----:B--2---:R-:W-:-:S05]  /*72d0*/  IMAD.WIDE.U32 R6, R3, 0x8, R6 ;  /* 0x0000000803067825 */ /* 0x004fca00078e0006 */
[----:B------:R3:W-:Y:S02]  /*72e0*/  STG.E.64 desc[UR8][R6.64], R12 ;  /* 0x0000000c06007986 */ /* 0x0007e4000c101b08 */
.L_x_1700:
[----:B------:R-:W-:-:S13]  /*72f0*/  ISETP.GE.U32.AND P0, PT, R2, UR7, PT ;  /* 0x0000000702007c0c */ /* 0x000fda000bf06070 */
[----:B------:R-:W-:Y:S05]  /*7300*/  @P0 BRA `(.L_x_1702) ;  /* 0x0000000000340947 */ /* 0x000fea0003800000 */
[----:B--23--:R-:W2:Y:S01]  /*7310*/  LDC.64 R6, c[0x0][0x3f0] ;  /* 0x0000fc00ff067b82 */ /* 0x00cea20000000a00 */
[C---:B------:R-:W-:Y:S02]  /*7320*/  IADD3 R3, PT, PT, R2.reuse, UR6, RZ ;  /* 0x0000000602037c10 */ /* 0x040fe4000fffe0ff */
[----:B------:R-:W-:-:S03]  /*7330*/  IADD3 R2, PT, PT, R2, 0x80, RZ ;  /* 0x0000008002027810 */ /* 0x000fc60007ffe0ff */
[----:B--2---:R-:W-:-:S05]  /*7340*/  IMAD.WIDE.U32 R6, R3, 0x8, R6 ;  /* 0x0000000803067825 */ /* 0x004fca00078e0006 */
[----:B------:R4:W-:Y:S02]  /*7350*/  STG.E.64 desc[UR8][R6.64], R10 ;  /* 0x0000000a06007986 */ /* 0x0009e4000c101b08 */
.L_x_1701:
        /* <DEDUP_REMOVED lines=8> */
.L_x_1702:
[----:B------:R-:W-:Y:S05]  /*73e0*/  BSYNC.RELIABLE B1 ;  /* 0x0000000000017941 */ /* 0x000fea0003800100 */
.L_x_1697:
[----:B------:R-:W-:-:S13]  /*73f0*/  ISETP.GE.U32.AND P0, PT, R2, UR7, PT ;  /* 0x0000000702007c0c */ /* 0x000fda000bf06070 */
[----:B--234-:R-:W2:Y:S01]  /*7400*/  @!P0 LDC.64 R6, c[0x0][0x3f0] ;  /* 0x0000fc00ff068b82 */ /* 0x01cea20000000a00 */
[C---:B------:R-:W-:Y:S01]  /*7410*/  @!P0 VIADD R3, R2.reuse, UR6 ;  /* 0x0000000602038c36 */ /* 0x040fe20008000000 */
[----:B------:R-:W-:-:S03]  /*7420*/  @!P0 IADD3 R2, PT, PT, R2, 0x80, RZ ;  /* 0x0000008002028810 */ /* 0x000fc60007ffe0ff */
[----:B--2---:R-:W-:-:S05]  /*7430*/  @!P0 IMAD.WIDE.U32 R6, R3, 0x8, R6 ;  /* 0x0000000803068825 */ /* 0x004fca00078e0006 */
[----:B------:R2:W-:Y:S02]  /*7440*/  @!P0 STG.E.64 desc[UR8][R6.64], R4 ;  /* 0x0000000406008986 */ /* 0x0005e4000c101b08 */
.L_x_1703:
[----:B------:R-:W-:Y:S05]  /*7450*/  BSYNC.RECONVERGENT B0 ;  /* 0x0000000000007941 */ /* 0x000fea0003800200 */
.L_x_1696:
        /* <DEDUP_REMOVED lines=8> */
.L_x_1647:
        /* <DEDUP_REMOVED lines=13> */
[----:B------:R-:W2:Y:S04]  /*75b0*/  LDG.E.ENL2.256 R20, R16, desc[UR8][R30.64] ;  /* 0xfe0000081e10797e */ /* 0x000ea80008121914 */
[----:B------:R0:W5:Y:S03]  /*75c0*/  LDG.E.ENL2.256 R8, R4, desc[UR8][R30.64+0x1000] ;  /* 0xfe0080081e04797e */ /* 0x0001660008121908 */
[----:B------:R-:W2:Y:S01]  /*75d0*/  LDC.64 R34, c[0x0][0x3c8] ;  /* 0x0000f200ff227b82 */ /* 0x000ea20000000a00 */
[----:B---3--:R-:W-:Y:S01]  /*75e0*/  UISETP.GE.U32.AND UP0, UPT, UR18, 0x1, UPT ;  /* 0x000000011200788c */ /* 0x008fe2000bf06070 */
[----:B----4-:R3:W-:Y:S01]  /*75f0*/  STL.64 [R1+0x18], R26 ;  /* 0x0000181a01007387 */ /* 0x0107e20000100a00 */
[----:B------:R-:W-:-:S02]  /*7600*/  UIADD3 UR7, UPT, UPT, UR7, 0x28, URZ ;  /* 0x0000002807077890 */ /* 0x000fc4000fffe0ff */
[----:B------:R-:W-:Y:S01]  /*7610*/  UISETP.GE.AND.EX UP0, UPT, UR19, URZ, UPT, UP0 ;  /* 0x000000ff1300728c */ /* 0x000fe2000bf06300 */
[----:B------:R4:W-:Y:S02]  /*7620*/  STL.64 [R1], R12 ;  /* 0x0000000c01007387 */ /* 0x0009e40000100a00 */
[----:B------:R-:W4:Y:S02]  /*7630*/  LDC.64 R36, c[0x0][0x3d0] ;  /* 0x0000f400ff247b82 */ /* 0x000f240000000a00 */
[----:B-1----:R-:W-:Y:S06]  /*7640*/  STL.64 [R1+0x28], R28 ;  /* 0x0000281c01007387 */ /* 0x002fec0000100a00 */
[----:B0-----:R-:W0:Y:S01]  /*7650*/  LDC.64 R30, c[0x0][0x3b8] ;  /* 0x0000ee00ff1e7b82 */ /* 0x001e220000000a00 */
[----:B--2---:R-:W-:Y:S07]  /*7660*/  STL.64 [R1+0x38], R32 ;  /* 0x0000382001007387 */ /* 0x004fee0000100a00 */
[----:B------:R-:W1:Y:S01]  /*7670*/  LDC.64 R24, c[0x0][0x3d8] ;  /* 0x0000f600ff187b82 */ /* 0x000e620000000a00 */
[----:B------:R-:W-:Y:S07]  /*7680*/  STL.64 [R1+0x40], R34 ;  /* 0x0000402201007387 */ /* 0x000fee0000100a00 */
[----:B---3--:R-:W2:Y:S01]  /*7690*/  LDC.64 R26, c[0x0][0x3e0] ;  /* 0x0000f800ff1a7b82 */ /* 0x008ea20000000a00 */
[----:B----4-:R-:W-:Y:S07]  /*76a0*/  STL.64 [R1+0x48], R36 ;  /* 0x0000482401007387 */ /* 0x010fee0000100a00 */
[----:B------:R-:W3:Y:S01]  /*76b0*/  LDC.64 R2, c[0x0][0x3a8] ;  /* 0x0000ea00ff027b82 */ /* 0x000ee20000000a00 */
[----:B0-----:R-:W-:Y:S07]  /*76c0*/  STL.64 [R1+0x30], R30 ;  /* 0x0000301e01007387 */ /* 0x001fee0000100a00 */
[----:B------:R-:W0:Y:S01]  /*76d0*/  LDC.64 R14, c[0x0][0x390] ;  /* 0x0000e400ff0e7b82 */ /* 0x000e220000000a00 */
[----:B-1----:R-:W-:Y:S07]  /*76e0*/  STL.64 [R1+0x50], R24 ;  /* 0x0000501801007387 */ /* 0x002fee0000100a00 */
[----:B------:R-:W1:Y:S01]  /*76f0*/  LDC.64 R12, c[0x0][0x3e8] ;  /* 0x0000fa00ff0c7b82 */ /* 0x000e620000000a00 */
        /* <DEDUP_REMOVED lines=33> */
.L_x_1706:
        /* <DEDUP_REMOVED lines=72> */
.L_x_1705:
        /* <DEDUP_REMOVED lines=52> */
.L_x_1707:
        /* <DEDUP_REMOVED lines=35> */
.L_x_1708:
        /* <DEDUP_REMOVED lines=16> */
.L_x_1704:
        /* <DEDUP_REMOVED lines=29> */
.L_x_1711:
        /* <DEDUP_REMOVED lines=71> */
.L_x_1710:
        /* <DEDUP_REMOVED lines=54> */
.L_x_1712:
        /* <DEDUP_REMOVED lines=40> */
.L_x_1713:
        /* <DEDUP_REMOVED lines=20> */
.L_x_1709:
        /* <DEDUP_REMOVED lines=34> */
.L_x_1716:
        /* <DEDUP_REMOVED lines=73> */
.L_x_1715:
        /* <DEDUP_REMOVED lines=55> */
.L_x_1717:
        /* <DEDUP_REMOVED lines=37> */
.L_x_1718:
        /* <DEDUP_REMOVED lines=19> */
.L_x_1714:
        /* <DEDUP_REMOVED lines=31> */
.L_x_1721:
        /* <DEDUP_REMOVED lines=72> */
.L_x_1720:
        /* <DEDUP_REMOVED lines=52> */
.L_x_1722:
        /* <DEDUP_REMOVED lines=35> */
.L_x_1723:
        /* <DEDUP_REMOVED lines=17> */
.L_x_1719:
[----:B------:R-:W-:Y:S01]  /*abf0*/  CS2R R20, SRZ ;  /* 0x0000000000147805 */ /* 0x000fe2000001ff00 */
        /* <DEDUP_REMOVED lines=28> */
.L_x_1726:
        /* <DEDUP_REMOVED lines=72> */
.L_x_1725:
        /* <DEDUP_REMOVED lines=52> */
.L_x_1727:
        /* <DEDUP_REMOVED lines=35> */
.L_x_1728:
        /* <DEDUP_REMOVED lines=17> */
.L_x_1724:
        /* <DEDUP_REMOVED lines=29> */
.L_x_1731:
        /* <DEDUP_REMOVED lines=72> */
.L_x_1730:
        /* <DEDUP_REMOVED lines=52> */
.L_x_1732:
        /* <DEDUP_REMOVED lines=35> */
.L_x_1733:
        /* <DEDUP_REMOVED lines=17> */
.L_x_1729:
        /* <DEDUP_REMOVED lines=31> */
.L_x_1736:
        /* <DEDUP_REMOVED lines=71> */
.L_x_1735:
        /* <DEDUP_REMOVED lines=53> */
.L_x_1737:
        /* <DEDUP_REMOVED lines=35> */
.L_x_1738:
        /* <DEDUP_REMOVED lines=17> */
.L_x_1734:
[----:B------:R-:W-:Y:S02]  /*d280*/  CS2R R30, SRZ ;  /* 0x00000000001e7805 */ /* 0x000fe4000001ff00 */
[----:B-1---5:R-:W-:Y:S02]  /*d290*/  MOV R4, R28 ;  /* 0x0000001c00047202 */ /* 0x022fe40000000f00 */
        /* <DEDUP_REMOVED lines=29> */
.L_x_1741:
        /* <DEDUP_REMOVED lines=71> */
.L_x_1740:
        /* <DEDUP_REMOVED lines=51> */
.L_x_1742:
        /* <DEDUP_REMOVED lines=40> */
.L_x_1743:
        /* <DEDUP_REMOVED lines=18> */
.L_x_1739:
        /* <DEDUP_REMOVED lines=8> */
[----:B------:R-:W-:Y:S04]  /*e030*/  STG.E.ENL2.256 desc[UR8][R2.64], R12, R16 ;  /* 0xf800000c0210797f */ /* 0x000fe8000f121808 */
[----:B------:R-:W-:Y:S01]  /*e040*/  STG.E.ENL2.256 desc[UR8][R2.64+0x1000], R20, R4 ;  /* 0xf80080140204797f */ /* 0x000fe2000f121808 */
[----:B01----:R-:W-:Y:S05]  /*e050*/  EXIT ;  /* 0x000000000000794d */ /* 0x003fea0003800000 */
.L_x_1744:
        /* <DEDUP_REMOVED lines=10> */
.L_x_3504:


//--------------------- .text._ZN2at6native29vectorized_elementwise_kernelILi8EZZNS0_61_GLOBAL__N__ae8afa13_23_FlattenIndicesKernel_cu_7dd49032_311421_flatten_indices_implINS2_18CUDAKernelLauncherElLl8EEENS_6TensorERKS5_N3c108ArrayRefIlEEENKUlvE0_clEvEUllE_St5arrayIPcLm2EEEEviT0_T1_ --------------------------
	.section	.text._ZN2at6native29vectorized_elementwise_kernelILi8EZZNS0_61_GLOBAL__N__ae8afa13_23_FlattenIndicesKernel_cu_7dd49032_311421_flatten_indices_implINS2_18CUDAKernelLauncherElLl8EEENS_6TensorERKS5_N3c108ArrayRefIlEEENKUlvE0_clEvEUllE_St5arrayIPcLm2EEEEviT0_T1_,"ax",@progbits
	.align	128
        .global         _ZN2at6native29vectorized_elementwise_kernelILi8EZZNS0_61_GLOBAL__N__ae8afa13_23_FlattenIndicesKernel_cu_7dd49032_311421_flatten_indices_implINS2_18CUDAKernelLauncherElLl8EEENS_6TensorERKS5_N3c108ArrayRefIlEEENKUlvE0_clEvEUllE_St5arrayIPcLm2EEEEviT0_T1_
        .type           _ZN2at6native29vectorized_elementwise_kernelILi8EZZNS0_61_GLOBAL__N__ae8afa13_23_FlattenIndicesKernel_cu_7dd49032_311421_flatten_indices_implINS2_18CUDAKernelLauncherElLl8EEENS_6TensorERKS5_N3c108ArrayRefIlEEENKUlvE0_clEvEUllE_St5arrayIPcLm2EEEEviT0_T1_,@function
        .size           _ZN2at6native29vectorized_elementwise_kernelILi8EZZNS0_61_GLOBAL__N__ae8afa13_23_FlattenIndicesKernel_cu_7dd49032_311421_flatten_indices_implINS2_18CUDAKernelLauncherElLl8EEENS_6TensorERKS5_N3c108ArrayRefIlEEENKUlvE0_clEvEUllE_St5arrayIPcLm2EEEEviT0_T1_,(.L_x_3505 - _ZN2at6native29vectorized_elementwise_kernelILi8EZZNS0_61_GLOBAL__N__ae8afa13_23_FlattenIndicesKernel_cu_7dd49032_311421_flatten_indices_implINS2_18CUDAKernelLauncherElLl8EEENS_6TensorERKS5_N3c108ArrayRefIlEEENKUlvE0_clEvEUllE_St5arrayIPcLm2EEEEviT0_T1_)
        .other          _ZN2at6native29vectorized_elementwise_kernelILi8EZZNS0_61_GLOBAL__N__ae8afa13_23_FlattenIndicesKernel_cu_7dd49032_311421_flatten_indices_implINS2_18CUDAKernelLauncherElLl8EEENS_6TensorERKS5_N3c108ArrayRefIlEEENKUlvE0_clEvEUllE_St5arrayIPcLm2EEEEviT0_T1_,@"STO_CUDA_ENTRY STV_DEFAULT"
_ZN2at6native29vectorized_elementwise_kernelILi8EZZNS0_61_GLOBAL__N__ae8afa13_23_FlattenIndicesKernel_cu_7dd49032_311421_flatten_indices_implINS2_18CUDAKernelLauncherElLl8EEENS_6TensorERKS5_N3c108ArrayRefIlEEENKUlvE0_clEvEUllE_St5arrayIPcLm2EEEEviT0_T1_:
.text._ZN2at6native29vectorized_elementwise_kernelILi8EZZNS0_61_GLOBAL__N__ae8afa13_23_FlattenIndicesKernel_cu_7dd49032_311421_flatten_indices_implINS2_18CUDAKernelLauncherElLl8EEENS_6TensorERKS5_N3c108ArrayRefIlEEENKUlvE0_clEvEUllE_St5arrayIPcLm2EEEEviT0_T1_:
[----:B------:R-:W-:Y:S01]  /*0000*/  LDC R1, c[0x0][0x37c] ;  /* 0x0000df00ff017b82 */ /* 0x000fe20000000800 */
[----:B------:R-:W-:Y:S05]  /*0010*/  EXIT ;  /* 0x000000000000794d */ /* 0x000fea0003800000 */
.L_x_1745:
        /* <DEDUP_REMOVED lines=14> */
.L_x_3505:


//--------------------- .text._ZN2at6native18elementwise_kernelILi128ELi4EZNS0_15gpu_kernel_implIZZNS0_61_GLOBAL__N__ae8afa13_23_FlattenIndicesKernel_cu_7dd49032_311421_flatten_indices_implINS3_18CUDAKernelLauncherEiLl0EEENS_6TensorERKS6_N3c108ArrayRefIlEEENKUlvE0_clEvEUllE_EEvRNS_18TensorIteratorBaseERKT_EUliE_EEviT1_ --------------------------
	.section	.text._ZN2at6native18elementwise_kernelILi128ELi4EZNS0_15gpu_kernel_implIZZNS0_61_GLOBAL__N__ae8afa13_23_FlattenIndicesKernel_cu_7dd49032_311421_flatten_indices_implINS3_18CUDAKernelLauncherEiLl0EEENS_6TensorERKS6_N3c108ArrayRefIlEEENKUlvE0_clEvEUllE_EEvRNS_18TensorIteratorBaseERKT_EUliE_EEviT1_,"ax",@progbits
	.align	128
        .global         _ZN2at6native18elementwise_kernelILi128ELi4EZNS0_15gpu_kernel_implIZZNS0_61_GLOBAL__N__ae8afa13_23_FlattenIndicesKernel_cu_7dd49032_311421_flatten_indices_implINS3_18CUDAKernelLauncherEiLl0EEENS_6TensorERKS6_N3c108ArrayRefIlEEENKUlvE0_clEvEUllE_EEvRNS_18TensorIteratorBaseERKT_EUliE_EEviT1_
        .type           _ZN2at6native18elementwise_kernelILi128ELi4EZNS0_15gpu_kernel_implIZZNS0_61_GLOBAL__N__ae8afa13_23_FlattenIndicesKernel_cu_7dd49032_311421_flatten_indices_implINS3_18CUDAKernelLauncherEiLl0EEENS_6TensorERKS6_N3c108ArrayRefIlEEENKUlvE0_clEvEUllE_EEvRNS_18TensorIteratorBaseERKT_EUliE_EEviT1_,@function
        .size           _ZN2at6native18elementwise_kernelILi128ELi4EZNS0_15gpu_kernel_implIZZNS0_61_GLOBAL__N__ae8afa13_23_FlattenIndicesKernel_cu_7dd49032_311421_flatten_indices_implINS3_18CUDAKernelLauncherEiLl0EEENS_6TensorERKS6_N3c108ArrayRefIlEEENKUlvE0_clEvEUllE_EEvRNS_18TensorIteratorBaseERKT_EUliE_EEviT1_,(.L_x_3506 - _ZN2at6native18elementwise_kernelILi128ELi4EZNS0_15gpu_kernel_implIZZNS0_61_GLOBAL__N__ae8afa13_23_FlattenIndicesKernel_cu_7dd49032_311421_flatten_indices_implINS3_18CUDAKernelLauncherEiLl0EEENS_6TensorERKS6_N3c108ArrayRefIlEEENKUlvE0_clEvEUllE_EEvRNS_18TensorIteratorBaseERKT_EUliE_EEviT1_)
        .other          _ZN2at6native18elementwise_kernelILi128ELi4EZNS0_15gpu_kernel_implIZZNS0_61_GLOBAL__N__ae8afa13_23_FlattenIndicesKernel_cu_7dd49032_311421_flatten_indices_implINS3_18CUDAKernelLauncherEiLl0EEENS_6TensorERKS6_N3c108ArrayRefIlEEENKUlvE0_clEvEUllE_EEvRNS_18TensorIteratorBaseERKT_EUliE_EEviT1_,@"STO_CUDA_ENTRY STV_DEFAULT"
_ZN2at6native18elementwise_kernelILi128ELi4EZNS0_15gpu_kernel_implIZZNS0_61_GLOBAL__N__ae8afa13_23_FlattenIndicesKernel_cu_7dd49032_311421_flatten_indices_implINS3_18CUDAKernelLauncherEiLl0EEENS_6TensorERKS6_N3c108ArrayRefIlEEENKUlvE0_clEvEUllE_EEvRNS_18TensorIteratorBaseERKT_EUliE_EEviT1_:
.text._ZN2at6native18elementwise_kernelILi128ELi4EZNS0_15gpu_kernel_implIZZNS0_61_GLOBAL__N__ae8afa13_23_FlattenIndicesKernel_cu_7dd49032_311421_flatten_indices_implINS3_18CUDAKernelLauncherEiLl0EEENS_6TensorERKS6_N3c108ArrayRefIlEEENKUlvE0_clEvEUllE_EEvRNS_18TensorIteratorBaseERKT_EUliE_EEviT1_:
        /* <DEDUP_REMOVED lines=324> */
.L_x_1748:
        /* <DEDUP_REMOVED lines=17> */
.L_x_1752:
[----:B------:R4:W5:Y:S01]  /*1550*/  LDG.E.U8 R4, desc[UR36][R6.64] ;  /* 0x0000002406047981 */ /* 0x000962000c1e1100 */
[----:B------:R-:W-:Y:S01]  /*1560*/  MOV R5, RZ ;  /* 0x000000ff00057202 */ /* 0x000fe20000000f00 */
[----:B------:R-:W-:Y:S06]  /*1570*/  BRA `(.L_x_1754) ;  /* 0x0000000c00447947 */ /* 0x000fec0003800000 */
.L_x_1751:
        /* <DEDUP_REMOVED lines=8> */
.L_x_1756:
[----:B------:R-:W2:Y:S02]  /*1600*/  LDG.E R4, desc[UR36][R6.64] ;  /* 0x0000002406047981 */ /* 0x000ea4000c1e1900 */
[----:B--2---:R-:W-:Y:S01]  /*1610*/  SHF.R.S32.HI R5, RZ, 0x1f, R4 ;  /* 0x0000001fff057819 */ /* 0x004fe20000011404 */
[----:B------:R-:W-:Y:S06]  /*1620*/  BRA `(.L_x_1754) ;  /* 0x0000000c00187947 */ /* 0x000fec0003800000 */
.L_x_1755:
[----:B------:R-:W2:Y:S02]  /*1630*/  LDG.E.S16 R4, desc[UR36][R6.64] ;  /* 0x0000002406047981 */ /* 0x000ea4000c1e1700 */
[----:B--2---:R-:W-:Y:S01]  /*1640*/  SHF.R.S32.HI R5, RZ, 0x1f, R4 ;  /* 0x0000001fff057819 */ /* 0x004fe20000011404 */
[----:B------:R-:W-:Y:S06]  /*1650*/  BRA `(.L_x_1754) ;  /* 0x0000000c000c7947 */ /* 0x000fec0003800000 */
.L_x_1750:
        /* <DEDUP_REMOVED lines=9> */
.L_x_1758:
[----:B------:R-:W2:Y:S02]  /*16f0*/  LDG.E.U16 R6, desc[UR36][R6.64] ;  /* 0x0000002406067981 */ /* 0x000ea4000c1e1500 */
[----:B--2---:R-:W-:-:S06]  /*1700*/  HADD2.F32 R4, -RZ, R6.H0_H0 ;  /* 0x20000006ff047230 */ /* 0x004fcc0000004100 */
[----:B------:R-:W3:Y:S02]  /*1710*/  F2I.S64.TRUNC R4, R4 ;  /* 0x0000000400047311 */ /* 0x000ee4000020d900 */
[----:B---3--:R-:W-:Y:S05]  /*1720*/  BRA `(.L_x_1754) ;  /* 0x0000000800d87947 */ /* 0x008fea0003800000 */
.L_x_1757:
        /* <DEDUP_REMOVED lines=9> */
.L_x_1760:
[----:B------:R-:W2:Y:S02]  /*17c0*/  LDG.E.U16 R6, desc[UR36][R6.64] ;  /* 0x0000002406067981 */ /* 0x000ea4000c1e1500 */
[----:B--2---:R-:W-:-:S06]  /*17d0*/  HADD2.F32 R4, -RZ, R6.H0_H0 ;  /* 0x20000006ff047230 */ /* 0x004fcc0000004100 */
[----:B------:R-:W3:Y:S02]  /*17e0*/  F2I.S64.TRUNC R4, R4 ;  /* 0x0000000400047311 */ /* 0x000ee4000020d900 */
[----:B---3--:R-:W-:Y:S05]  /*17f0*/  BRA `(.L_x_1754) ;  /* 0x0000000800a47947 */ /* 0x008fea0003800000 */
.L_x_1759:
[----:B------:R-:W2:Y:S02]  /*1800*/  LDG.E.64 R4, desc[UR36][R6.64] ;  /* 0x0000002406047981 */ /* 0x000ea4000c1e1b00 */
[----:B--2---:R-:W3:Y:S02]  /*1810*/  F2I.S64.F64.TRUNC R4, R4 ;  /* 0x0000000400047311 */ /* 0x004ee4000030d900 */
[----:B---3--:R-:W-:Y:S05]  /*1820*/  BRA `(.L_x_1754) ;  /* 0x0000000800987947 */ /* 0x008fea0003800000 */
.L_x_1749:
        /* <DEDUP_REMOVED lines=13> */
.L_x_1763:
[----:B------:R-:W2:Y:S02]  /*1900*/  LDG.E.64 R4, desc[UR36][R6.64] ;  /* 0x0000002406047981 */ /* 0x000ea4000c1e1b00 */
[----:B--2---:R-:W3:Y:S02]  /*1910*/  F2I.S64.F64.TRUNC R4, R4 ;  /* 0x0000000400047311 */ /* 0x004ee4000030d900 */
[----:B---3--:R-:W-:Y:S05]  /*1920*/  BRA `(.L_x_1754) ;  /* 0x0000000800587947 */ /* 0x008fea0003800000 */
.L_x_1762:
        /* <DEDUP_REMOVED lines=26> */
.L_x_1765:
        /* <DEDUP_REMOVED lines=14> */
.L_x_1764:
[----:B------:R-:W2:Y:S02]  /*1bb0*/  LDG.E.U16 R4, desc[UR36][R6.64] ;  /* 0x0000002406047981 */ /* 0x000ea4000c1e1500 */
[----:B--2---:R-:W-:-:S06]  /*1bc0*/  SHF.L.U32 R4, R4, 0x10, RZ ;  /* 0x0000001004047819 */ /* 0x004fcc00000006ff */
[----:B------:R-:W3:Y:S02]  /*1bd0*/  F2I.S64.TRUNC R4, R4 ;  /* 0x0000000400047311 */ /* 0x000ee4000020d900 */
[----:B---3--:R-:W-:Y:S05]  /*1be0*/  BRA `(.L_x_1754) ;  /* 0x0000000400a87947 */ /* 0x008fea0003800000 */
.L_x_1761:
        /* <DEDUP_REMOVED lines=11> */
.L_x_1768:
        /* <DEDUP_REMOVED lines=21> */
.L_x_1772:
[----:B------:R-:W-:Y:S05]  /*1df0*/  BSYNC.RECONVERGENT B1 ;  /* 0x0000000000017941 */ /* 0x000fea0003800200 */
.L_x_1771:
[----:B------:R-:W-:Y:S02]  /*1e00*/  SHF.L.U32 R0, R0, 0x14, RZ ;  /* 0x0000001400007819 */ /* 0x000fe400000006ff */
[----:B------:R-:W-:-:S04]  /*1e10*/  LEA R3, R3, 0x3b800000, 0x17 ;  /* 0x3b80000003037811 */ /* 0x000fc800078eb8ff */
[----:B------:R-:W-:-:S07]  /*1e20*/  LOP3.LUT R4, R3, R0, R7, 0xfe, !PT ;  /* 0x0000000003047212 */ /* 0x000fce00078efe07 */
.L_x_1770:
[----:B------:R-:W-:Y:S05]  /*1e30*/  BSYNC.RECONVERGENT B0 ;  /* 0x0000000000007941 */ /* 0x000fea0003800200 */
.L_x_1769:
[----:B------:R-:W1:Y:S02]  /*1e40*/  F2I.S64.TRUNC R4, R4 ;  /* 0x0000000400047311 */ /* 0x000e64000020d900 */
[----:B-1----:R-:W-:Y:S05]  /*1e50*/  BRA `(.L_x_1754) ;  /* 0x00000004000c7947 */ /* 0x002fea0003800000 */
.L_x_1767:
        /* <DEDUP_REMOVED lines=21> */
.L_x_1776:
[----:B------:R-:W-:Y:S05]  /*1fb0*/  BSYNC.RECONVERGENT B1 ;  /* 0x0000000000017941 */ /* 0x000fea0003800200 */
.L_x_1775:
[----:B------:R-:W-:Y:S01]  /*1fc0*/  IMAD.SHL.U32 R0, R0, 0x200000, RZ ;  /* 0x0020000000007824 */ /* 0x000fe200078e00ff */
[----:B------:R-:W-:-:S04]  /*1fd0*/  LEA R3, R3, 0x37800000, 0x17 ;  /* 0x3780000003037811 */ /* 0x000fc800078eb8ff */
[----:B------:R-:W-:-:S07]  /*1fe0*/  LOP3.LUT R4, R3, R0, R7, 0xfe, !PT ;  /* 0x0000000003047212 */ /* 0x000fce00078efe07 */
.L_x_1774:
[----:B------:R-:W-:Y:S05]  /*1ff0*/  BSYNC.RECONVERGENT B0 ;  /* 0x0000000000007941 */ /* 0x000fea0003800200 */
.L_x_1773:
[----:B------:R-:W1:Y:S02]  /*2000*/  F2I.S64.TRUNC R4, R4 ;  /* 0x0000000400047311 */ /* 0x000e64000020d900 */
[----:B-1----:R-:W-:Y:S05]  /*2010*/  BRA `(.L_x_1754) ;  /* 0x00000000009c7947 */ /* 0x002fea0003800000 */
.L_x_1766:
[----:B------:R-:W-:-:S09]  /*2020*/  UISETP.NE.AND UP0, UPT, UR4, 0x1c, UPT ;  /* 0x0000001c0400788c */ /* 0x000fd2000bf05270 */
[----:B------:R-:W-:Y:S05]  /*2030*/  BRA.U !UP0, `(.L_x_1777) ;  /* 0x00000001088c7547 */ /* 0x000fea000b800000 */
[----:B------:R-:W-:-:S09]  /*2040*/  UISETP.NE.AND UP0, UPT, UR4, 0x1d, UPT ;  /* 0x0000001d0400788c */ /* 0x000fd2000bf05270 */
[----:B------:R-:W-:Y:S05]  /*2050*/  BRA.U !UP0, `(.L_x_1778) ;  /* 0x00000001087c7547 */ /* 0x000fea000b800000 */
[----:B------:R-:W-:-:S09]  /*2060*/  UISETP.NE.AND UP0, UPT, UR4, 0x2c, UPT ;  /* 0x0000002c0400788c */ /* 0x000fd2000bf05270 */
[----:B------:R-:W-:Y:S05]  /*2070*/  BRA.U !UP0, `(.L_x_1779) ;  /* 0x0000000108487547 */ /* 0x000fea000b800000 */
.L_x_1753:
        /* <DEDUP_REMOVED lines=16> */
.L_x_1780:
[----:B------:R-:W-:Y:S01]  /*2180*/  CS2R R4, SRZ ;  /* 0x0000000000047805 */ /* 0x000fe2000001ff00 */
[----:B------:R-:W-:Y:S06]  /*2190*/  BRA `(.L_x_1754) ;  /* 0x00000000003c7947 */ /* 0x000fec0003800000 */
.L_x_1779:
        /* <DEDUP_REMOVED lines=8> */
.L_x_1782:
[----:B------:R-:W-:Y:S05]  /*2220*/  BSYNC.RECONVERGENT B0 ;  /* 0x0000000000007941 */ /* 0x000fea0003800200 */
.L_x_1781:
[----:B------:R-:W2:Y:S02]  /*2230*/  F2I.S64.TRUNC R4, R4 ;  /* 0x0000000400047311 */ /* 0x000ea4000020d900 */
[----:B--2---:R-:W-:Y:S05]  /*2240*/  BRA `(.L_x_1754) ;  /* 0x0000000000107947 */ /* 0x004fea0003800000 */
.L_x_1778:
[----:B------:R2:W5:Y:S01]  /*2250*/  LDG.E.64 R4, desc[UR36][R6.64] ;  /* 0x0000002406047981 */ /* 0x000562000c1e1b00 */
[----:B------:R-:W-:Y:S05]  /*2260*/  BRA `(.L_x_1754) ;  /* 0x0000000000087947 */ /* 0x000fea0003800000 */
.L_x_1777:
[----:B------:R1:W5:Y:S01]  /*2270*/  LDG.E R4, desc[UR36][R6.64] ;  /* 0x0000002406047981 */ /* 0x000362000c1e1900 */
[----:B------:R-:W-:-:S07]  /*2280*/  HFMA2 R5, -RZ, RZ, 0, 0 ;  /* 0x00000000ff057431 */ /* 0x000fce00000001ff */
.L_x_1754:
[----:B01234-:R-:W0:Y:S01]  /*2290*/  LDC.64 R6, c[0x0][0x5a0] ;  /* 0x00016800ff067b82 */ /* 0x01fe220000000a00 */
[----:B------:R-:W1:Y:S01]  /*22a0*/  LDCU.64 UR4, c[0x0][0x598] ;  /* 0x0000b300ff0477ac */ /* 0x000e620008000a00 */
[----:B------:R-:W-:Y:S02]  /*22b0*/  IMAD.MOV.U32 R50, RZ, RZ, RZ ;  /* 0x000000ffff327224 */ /* 0x000fe400078e00ff */
[----:B------:R-:W-:Y:S02]  /*22c0*/  IMAD.MOV.U32 R48, RZ, RZ, RZ ;  /* 0x000000ffff307224 */ /* 0x000fe400078e00ff */
        /* <DEDUP_REMOVED lines=8> */
[----:B------:R-:W-:Y:S01]  /*2350*/  IMAD.MOV.U32 R4, RZ, RZ, RZ ;  /* 0x000000ffff047224 */ /* 0x000fe200078e00ff */
[----:B------:R-:W-:Y:S01]  /*2360*/  IADD3 R15, PT, PT, R13, R3, RZ ;  /* 0x000000030d0f7210 */ /* 0x000fe20007ffe0ff */
[----:B------:R-:W-:Y:S01]  /*2370*/  IMAD.MOV.U32 R3, RZ, RZ, RZ ;  /* 0x000000ffff037224 */ /* 0x000fe200078e00ff */
[----:B------:R-:W-:Y:S01]  /*2380*/  ISETP.GE.U32.AND.EX P0, PT, R7, RZ, PT, P0 ;  /* 0x000000ff0700720c */ /* 0x000fe20003f06100 */
[----:B------:R-:W-:Y:S01]  /*2390*/  IMAD.MOV.U32 R48, RZ, RZ, RZ ;  /* 0x000000ffff307224 */ /* 0x000fe200078e00ff */
[----:B------:R-:W-:-:S11]  /*23a0*/  MOV R50, RZ ;  /* 0x000000ff00327202 */ /* 0x000fd60000000f00 */
[----:B------:R-:W-:Y:S05]  /*23b0*/  @!P0 BRA `(.L_x_1784) ;  /* 0x00000004009c8947 */ /* 0x000fea0003800000 */
[----:B------:R-:W1:Y:S01]  /*23c0*/  LDCU.64 UR4, c[0x0][0x5a8] ;  /* 0x0000b500ff0477ac */ /* 0x000e620008000a00 */
[----:B------:R-:W-:Y:S01]  /*23d0*/  LOP3.LUT R4, R7, 0x7fffffff, RZ, 0xc0, !PT ;  /* 0x7fffffff07047812 */ /* 0x000fe200078ec0ff */
[----:B0-----:R-:W-:Y:S01]  /*23e0*/  IMAD.SHL.U32 R7, R19, 0x4, RZ ;  /* 0x0000000413077824 */ /* 0x001fe200078e00ff */
[----:B------:R-:W-:Y:S01]  /*23f0*/  LOP3.LUT R3, R6, 0xfffffff8, RZ, 0xc0, !PT ;  /* 0xfffffff806037812 */ /* 0x000fe200078ec0ff */
[----:B------:R-:W0:Y:S01]  /*2400*/  LDCU.64 UR6, c[0x0][0x590] ;  /* 0x0000b200ff0677ac */ /* 0x000e220008000a00 */
[----:B------:R-:W-:-:S04]  /*2410*/  IMAD.WIDE.U32 R22, R18, 0x4, RZ ;  /* 0x0000000412167825 */ /* 0x000fc800078e00ff */
[----:B------:R-:W-:Y:S01]  /*2420*/  HFMA2 R50, -RZ, RZ, 0, 0 ;  /* 0x00000000ff327431 */ /* 0x000fe200000001ff */
[----:B------:R-:W-:Y:S01]  /*2430*/  BSSY.RECONVERGENT B0, `(.L_x_1784) ;  /* 0x000005f000007945 */ /* 0x000fe20003800200 */
[----:B------:R-:W-:Y:S01]  /*2440*/  SHF.L.U64.HI R8, R18, 0x5, R19 ;  /* 0x0000000512087819 */ /* 0x000fe20000010213 */
[----:B------:R-:W-:Y:S01]  /*2450*/  IMAD.IADD R10, R23, 0x1, R7 ;  /* 0x00000001170a7824 */ /* 0x000fe200078e0207 */
[----:B------:R-:W-:Y:S01]  /*2460*/  MOV R9, R3 ;  /* 0x0000000300097202 */ /* 0x000fe20000000f00 */
[----:B------:R-:W-:Y:S02]  /*2470*/  IMAD.MOV.U32 R48, RZ, RZ, RZ ;  /* 0x000000ffff307224 */ /* 0x000fe400078e00ff */
[----:B------:R-:W-:Y:S01]  /*2480*/  IMAD.MOV.U32 R7, RZ, RZ, R4 ;  /* 0x000000ffff077224 */ /* 0x000fe200078e0004 */
[----:B-1----:R-:W-:-:S04]  /*2490*/  UIADD3 UR4, UP0, UPT, UR4, 0x20, URZ ;  /* 0x0000002004047890 */ /* 0x002fc8000ff1e0ff */
[----:B------:R-:W-:Y:S01]  /*24a0*/  UIADD3.X UR5, UPT, UPT, URZ, UR5, URZ, UP0, !UPT ;  /* 0x00000005ff057290 */ /* 0x000fe200087fe4ff */
[----:B0-----:R-:W-:Y:S01]  /*24b0*/  LEA R0, P0, R12, UR6, 0x2 ;  /* 0x000000060c007c11 */ /* 0x001fe2000f8010ff */
[----:B------:R-:W-:-:S03]  /*24c0*/  IMAD.U32 R20, RZ, RZ, UR4 ;  /* 0x00000004ff147e24 */ /* 0x000fc6000f8e00ff */
[----:B------:R-:W-:Y:S02]  /*24d0*/  LEA.HI.X R5, R12, UR7, R15, 0x2, P0 ;  /* 0x000000070c057c11 */ /* 0x000fe400080f140f */
[----:B------:R-:W-:-:S07]  /*24e0*/  MOV R21, UR5 ;  /* 0x0000000500157c02 */ /* 0x000fce0008000f00 */
.L_x_1785:
[----:B------:R-:W-:Y:S01]  /*24f0*/  IMAD.MOV.U32 R26, RZ, RZ, R0 ;  /* 0x000000ffff1a7224 */ /* 0x000fe200078e0000 */
[----:B------:R-:W2:Y:S01]  /*2500*/  LDG.E.64 R36, desc[UR36][R20.64+-0x20] ;  /* 0xffffe02414247981 */ /* 0x000ea2000c1e1b00 */
[----:B------:R-:W-:Y:S01]  /*2510*/  IMAD.MOV.U32 R27, RZ, RZ, R5 ;  /* 0x000000ffff1b7224 */ /* 0x000fe200078e0005 */
[----:B------:R-:W-:Y:S02]  /*2520*/  IADD3 R28, P0, PT, R0, R22, RZ ;  /* 0x00000016001c7210 */ /* 0x000fe40007f1e0ff */
[----:B------:R-:W3:Y:S04]  /*2530*/  LDG.E.64 R34, desc[UR36][R20.64+-0x18] ;  /* 0xffffe82414227981 */ /* 0x000ee8000c1e1b00 */
[----:B------:R-:W4:Y:S01]  /*2540*/  LDG.E R46, desc[UR36][R26.64] ;  /* 0x000000241a2e7981 */ /* 0x000f22000c1e1900 */
[----:B------:R-:W-:-:S02]  /*2550*/  IADD3.X R29, PT, PT, R5, R10, RZ, P0, !PT ;  /* 0x0000000a051d7210 */ /* 0x000fc400007fe4ff */
[-C--:B------:R-:W-:Y:S01]  /*2560*/  IADD3 R38, P0, PT, R28, R22.reuse, RZ ;  /* 0x000000161c267210 */ /* 0x080fe20007f1e0ff */
[----:B------:R-:W5:Y:S04]  /*2570*/  LDG.E.64 R32, desc[UR36][R20.64+-0x10] ;  /* 0xfffff02414207981 */ /* 0x000f68000c1e1b00 */
[----:B------:R-:W3:Y:S01]  /*2580*/  LDG.E R11, desc[UR36][R28.64] ;  /* 0x000000241c0b7981 */ /* 0x000ee2000c1e1900 */
[--C-:B------:R-:W-:Y:S01]  /*2590*/  IMAD.X R39, R29, 0x1, R10.reuse, P0 ;  /* 0x000000011d277824 */ /* 0x100fe200000e060a */
[-C--:B------:R-:W-:Y:S02]  /*25a0*/  IADD3 R24, P0, PT, R38, R22.reuse, RZ ;  /* 0x0000001626187210 */ /* 0x080fe40007f1e0ff */
[----:B------:R-:W5:Y:S04]  /*25b0*/  LDG.E.64 R30, desc[UR36][R20.64+-0x8] ;  /* 0xfffff824141e7981 */ /* 0x000f68000c1e1b00 */
[----:B------:R0:W5:Y:S01]  /*25c0*/  LDG.E R51, desc[UR36][R38.64] ;  /* 0x0000002426337981 */ /* 0x000162000c1e1900 */
[----:B------:R-:W-:Y:S01]  /*25d0*/  IMAD.X R25, R39, 0x1, R10, P0 ;  /* 0x0000000127197824 */ /* 0x000fe200000e060a */
[----:B------:R-:W-:-:S02]  /*25e0*/  IADD3 R42, P0, PT, R24, R22, RZ ;  /* 0x00000016182a7210 */ /* 0x000fc40007f1e0ff */
[----:B------:R-:W5:Y:S04]  /*25f0*/  LDG.E.64 R28, desc[UR36][R20.64] ;  /* 0x00000024141c7981 */ /* 0x000f68000c1e1b00 */
[----:B------:R-:W5:Y:S01]  /*2600*/  LDG.E R49, desc[UR36][R24.64] ;  /* 0x0000002418317981 */ /* 0x000f62000c1e1900 */
[----:B------:R-:W-:Y:S02]  /*2610*/  IADD3.X R43, PT, PT, R25, R10, RZ, P0, !PT ;  /* 0x0000000a192b7210 */ /* 0x000fe400007fe4ff */
[-C--:B------:R-:W-:Y:S01]  /*2620*/  IADD3 R44, P0, PT, R42, R22.reuse, RZ ;  /* 0x000000162a2c7210 */ /* 0x080fe20007f1e0ff */
[----:B------:R-:W5:Y:S04]  /*2630*/  LDG.E.64 R26, desc[UR36][R20.64+0x8] ;  /* 0x00000824141a7981 */ /* 0x000f68000c1e1b00 */
[----:B------:R-:W5:Y:S01]  /*2640*/  LDG.E R47, desc[UR36][R42.64] ;  /* 0x000000242a2f7981 */ /* 0x000f62000c1e1900 */
[----:B------:R-:W-:Y:S01]  /*2650*/  IMAD.X R45, R43, 0x1, R10, P0 ;  /* 0x000000012b2d7824 */ /* 0x000fe200000e060a */
[----:B0-----:R-:W-:-:S02]  /*2660*/  IADD3 R38, P0, PT, R44, R22, RZ ;  /* 0x000000162c267210 */ /* 0x001fc40007f1e0ff */
[----:B------:R-:W5:Y:S04]  /*2670*/  LDG.E.64 R24, desc[UR36][R20.64+0x10] ;  /* 0x0000102414187981 */ /* 0x000f68000c1e1b00 */
[----:B------:R-:W5:Y:S01]  /*2680*/  LDG.E R53, desc[UR36][R44.64] ;  /* 0x000000242c357981 */ /* 0x000f62000c1e1900 */
[----:B------:R-:W-:Y:S01]  /*2690*/  IMAD.X R39, R45, 0x1, R10, P0 ;  /* 0x000000012d277824 */ /* 0x000fe200000e060a */
[----:B------:R-:W-:Y:S02]  /*26a0*/  IADD3 R40, P0, PT, R38, R22, RZ ;  /* 0x0000001626287210 */ /* 0x000fe40007f1e0ff */
[----:B------:R-:W5:Y:S04]  /*26b0*/  LDG.E.64 R42, desc[UR36][R20.64+0x18] ;  /* 0x00001824142a7981 */ /* 0x000f68000c1e1b00 */
[----:B------:R0:W5:Y:S01]  /*26c0*/  LDG.E R16, desc[UR36][R38.64] ;  /* 0x0000002426107981 */ /* 0x000162000c1e1900 */
[----:B------:R-:W-:-:S06]  /*26d0*/  IADD3.X R41, PT, PT, R39, R10, RZ, P0, !PT ;  /* 0x0000000a27297210 */ /* 0x000fcc00007fe4ff */
[----:B------:R-:W5:Y:S01]  /*26e0*/  LDG.E R41, desc[UR36][R40.64] ;  /* 0x0000002428297981 */ /* 0x000f62000c1e1900 */
[----:B0-----:R-:W-:Y:S02]  /*26f0*/  IMAD.MOV.U32 R38, RZ, RZ, R50 ;  /* 0x000000ffff267224 */ /* 0x001fe400078e0032 */
[----:B------:R-:W-:Y:S01]  /*2700*/  IMAD.MOV.U32 R39, RZ, RZ, R48 ;  /* 0x000000ffff277224 */ /* 0x000fe200078e0030 */
[----:B------:R-:W-:-:S04]  /*2710*/  IADD3 R9, P0, PT, R9, -0x8, RZ ;  /* 0xfffffff809097810 */ /* 0x000fc80007f1e0ff */
[----:B------:R-:W-:Y:S02]  /*2720*/  IADD3.X R7, PT, PT, R7, -0x1, RZ, P0, !PT ;  /* 0xffffffff07077810 */ /* 0x000fe400007fe4ff */
[----:B------:R-:W-:-:S04]  /*2730*/  ISETP.NE.U32.AND P0, PT, R9, RZ, PT ;  /* 0x000000ff0900720c */ /* 0x000fc80003f05070 */
[----:B------:R-:W-:Y:S02]  /*2740*/  ISETP.NE.AND.EX P0, PT, R7, RZ, PT, P0 ;  /* 0x000000ff0700720c */ /* 0x000fe40003f05300 */
[----:B------:R-:W-:Y:S02]  /*2750*/  IADD3 R20, P2, PT, R20, 0x40, RZ ;  /* 0x0000004014147810 */ /* 0x000fe40007f5e0ff */
[----:B------:R-:W-:-:S03]  /*2760*/  LEA R0, P1, R18, R0, 0x5 ;  /* 0x0000000012007211 */ /* 0x000fc600078228ff */
[----:B------:R-:W-:Y:S01]  /*2770*/  IMAD.X R21, RZ, RZ, R21, P2 ;  /* 0x000000ffff157224 */ /* 0x000fe200010e0615 */
[----:B------:R-:W-:Y:S02]  /*2780*/  IADD3.X R5, PT, PT, R5, R8, RZ, P1, !PT ;  /* 0x0000000805057210 */ /* 0x000fe40000ffe4ff */
[----:B----4-:R-:W-:Y:S01]  /*2790*/  SHF.R.S32.HI R52, RZ, 0x1f, R46 ;  /* 0x0000001fff347819 */ /* 0x010fe2000001142e */
[-C--:B--2---:R-:W-:Y:S02]  /*27a0*/  IMAD R37, R37, R46.reuse, RZ ;  /* 0x0000002e25257224 */ /* 0x084fe400078e02ff */
[----:B------:R-:W-:-:S04]  /*27b0*/  IMAD.WIDE.U32 R44, R36, R46, R38 ;  /* 0x0000002e242c7225 */ /* 0x000fc800078e0026 */
[----:B------:R-:W-:Y:S02]  /*27c0*/  IMAD R37, R36, R52, R37 ;  /* 0x0000003424257224 */ /* 0x000fe400078e0225 */
[----:B---3--:R-:W-:-:S03]  /*27d0*/  IMAD R35, R35, R11, RZ ;  /* 0x0000000b23237224 */ /* 0x008fc600078e02ff */
[----:B------:R-:W-:Y:S02]  /*27e0*/  IADD3 R45, PT, PT, R45, R37, RZ ;  /* 0x000000252d2d7210 */ /* 0x000fe40007ffe0ff */
[----:B------:R-:W-:-:S05]  /*27f0*/  SHF.R.S32.HI R37, RZ, 0x1f, R11 ;  /* 0x0000001fff257819 */ /* 0x000fca000001140b */
[C---:B------:R-:W-:Y:S02]  /*2800*/  IMAD R37, R34.reuse, R37, R35 ;  /* 0x0000002522257224 */ /* 0x040fe400078e0223 */
[----:B------:R-:W-:Y:S01]  /*2810*/  IMAD.WIDE.U32 R34, R34, R11, R44 ;  /* 0x0000000b22227225 */ /* 0x000fe200078e002c */
[----:B-----5:R-:W-:-:S03]  /*2820*/  SHF.R.S32.HI R11, RZ, 0x1f, R51 ;  /* 0x0000001fff0b7819 */ /* 0x020fc60000011433 */
[----:B------:R-:W-:Y:S02]  /*2830*/  IMAD R33, R33, R51, RZ ;  /* 0x0000003321217224 */ /* 0x000fe400078e02ff */
[----:B------:R-:W-:Y:S02]  /*2840*/  IMAD.IADD R35, R35, 0x1, R37 ;  /* 0x0000000123237824 */ /* 0x000fe400078e0225 */
[C---:B------:R-:W-:Y:S02]  /*2850*/  IMAD R11, R32.reuse, R11, R33 ;  /* 0x0000000b200b7224 */ /* 0x040fe400078e0221 */
[----:B------:R-:W-:-:S04]  /*2860*/  IMAD.WIDE.U32 R32, R32, R51, R34 ;  /* 0x0000003320207225 */ /* 0x000fc800078e0022 */
[----:B------:R-:W-:Y:S01]  /*2870*/  IMAD.IADD R33, R33, 0x1, R11 ;  /* 0x0000000121217824 */ /* 0x000fe200078e020b */
[----:B------:R-:W-:Y:S01]  /*2880*/  SHF.R.S32.HI R11, RZ, 0x1f, R49 ;  /* 0x0000001fff0b7819 */ /* 0x000fe20000011431 */
[----:B------:R-:W-:-:S04]  /*2890*/  IMAD R31, R31, R49, RZ ;  /* 0x000000311f1f7224 */ /* 0x000fc800078e02ff */
[C---:B------:R-:W-:Y:S02]  /*28a0*/  IMAD R11, R30.reuse, R11, R31 ;  /* 0x0000000b1e0b7224 */ /* 0x040fe400078e021f */
[----:B------:R-:W-:-:S05]  /*28b0*/  IMAD.WIDE.U32 R30, R30, R49, R32 ;  /* 0x000000311e1e7225 */ /* 0x000fca00078e0020 */
[----:B------:R-:W-:Y:S01]  /*28c0*/  IADD3 R31, PT, PT, R31, R11, RZ ;  /* 0x0000000b1f1f7210 */ /* 0x000fe20007ffe0ff */
[----:B------:R-:W-:Y:S01]  /*28d0*/  IMAD R29, R29, R47, RZ ;  /* 0x0000002f1d1d7224 */ /* 0x000fe200078e02ff */
[----:B------:R-:W-:-:S05]  /*28e0*/  SHF.R.S32.HI R11, RZ, 0x1f, R47 ;  /* 0x0000001fff0b7819 */ /* 0x000fca000001142f */
[C---:B------:R-:W-:Y:S02]  /*28f0*/  IMAD R11, R28.reuse, R11, R29 ;  /* 0x0000000b1c0b7224 */ /* 0x040fe400078e021d */
[----:B------:R-:W-:-:S04]  /*2900*/  IMAD.WIDE.U32 R28, R28, R47, R30 ;  /* 0x0000002f1c1c7225 */ /* 0x000fc800078e001e */
[----:B------:R-:W-:Y:S01]  /*2910*/  IMAD.IADD R29, R29, 0x1, R11 ;  /* 0x000000011d1d7824 */ /* 0x000fe200078e020b */
[----:B------:R-:W-:Y:S01]  /*2920*/  SHF.R.S32.HI R11, RZ, 0x1f, R53 ;  /* 0x0000001fff0b7819 */ /* 0x000fe20000011435 */
[----:B------:R-:W-:-:S04]  /*2930*/  IMAD R27, R27, R53, RZ ;  /* 0x000000351b1b7224 */ /* 0x000fc800078e02ff */
[C---:B------:R-:W-:Y:S02]  /*2940*/  IMAD R11, R26.reuse, R11, R27 ;  /* 0x0000000b1a0b7224 */ /* 0x040fe400078e021b */
[----:B------:R-:W-:-:S04]  /*2950*/  IMAD.WIDE.U32 R26, R26, R53, R28 ;  /* 0x000000351a1a7225 */ /* 0x000fc800078e001c */
[----:B------:R-:W-:Y:S01]  /*2960*/  IMAD.IADD R27, R27, 0x1, R11 ;  /* 0x000000011b1b7824 */ /* 0x000fe200078e020b */
[----:B------:R-:W-:Y:S01]  /*2970*/  SHF.R.S32.HI R11, RZ, 0x1f, R16 ;  /* 0x0000001fff0b7819 */ /* 0x000fe20000011410 */
[----:B------:R-:W-:-:S04]  /*2980*/  IMAD R25, R25, R16, RZ ;  /* 0x0000001019197224 */ /* 0x000fc800078e02ff */
[C---:B------:R-:W-:Y:S02]  /*2990*/  IMAD R29, R24.reuse, R11, R25 ;  /* 0x0000000b181d7224 */ /* 0x040fe400078e0219 */
[----:B------:R-:W-:Y:S01]  /*29a0*/  IMAD.WIDE.U32 R24, R24, R16, R26 ;  /* 0x0000001018187225 */ /* 0x000fe200078e001a */
[----:B------:R-:W-:-:S03]  /*29b0*/  SHF.R.S32.HI R11, RZ, 0x1f, R41 ;  /* 0x0000001fff0b7819 */ /* 0x000fc60000011429 */
[----:B------:R-:W-:Y:S01]  /*29c0*/  IMAD R16, R43, R41, RZ ;  /* 0x000000292b107224 */ /* 0x000fe200078e02ff */
[----:B------:R-:W-:-:S03]  /*29d0*/  IADD3 R25, PT, PT, R25, R29, RZ ;  /* 0x0000001d19197210 */ /* 0x000fc60007ffe0ff */
[C---:B------:R-:W-:Y:S02]  /*29e0*/  IMAD R11, R42.reuse, R11, R16 ;  /* 0x0000000b2a0b7224 */ /* 0x040fe400078e0210 */
[----:B------:R-:W-:-:S04]  /*29f0*/  IMAD.WIDE.U32 R50, R42, R41, R24 ;  /* 0x000000292a327225 */ /* 0x000fc800078e0018 */
[----:B------:R-:W-:Y:S01]  /*2a00*/  IMAD.IADD R48, R51, 0x1, R11 ;  /* 0x0000000133307824 */ /* 0x000fe200078e020b */
[----:B------:R-:W-:Y:S06]  /*2a10*/  @P0 BRA `(.L_x_1785) ;  /* 0xfffffff800b40947 */ /* 0x000fec000383ffff */
[----:B------:R-:W-:Y:S05]  /*2a20*/  BSYNC.RECONVERGENT B0 ;  /* 0x0000000000007941 */ /* 0x000fea0003800200 */
.L_x_1784:
        /* <DEDUP_REMOVED lines=11> */
[----:B------:R-:W-:Y:S01]  /*2ae0*/  IMAD.MOV.U32 R14, RZ, RZ, R12 ;  /* 0x000000ffff0e7224 */ /* 0x000fe200078e000c */
[----:B------:R-:W0:Y:S01]  /*2af0*/  LDCU.64 UR4, c[0x0][0x5a8] ;  /* 0x0000b500ff0477ac */ /* 0x000e220008000a00 */
[C---:B------:R-:W-:Y:S02]  /*2b00*/  IMAD R5, R3.reuse, R19, R0 ;  /* 0x0000001303057224 */ /* 0x040fe400078e0200 */
[----:B------:R-:W-:-:S04]  /*2b10*/  IMAD.WIDE.U32 R8, R3, R18, R14 ;  /* 0x0000001203087225 */ /* 0x000fc800078e000e */
[----:B------:R-:W-:Y:S01]  /*2b20*/  IMAD.IADD R5, R9, 0x1, R5 ;  /* 0x0000000109057824 */ /* 0x000fe200078e0205 */
[----:B------:R-:W-:Y:S02]  /*2b30*/  SHF.L.U64.HI R35, R18, 0x2, R19 ;  /* 0x0000000212237819 */ /* 0x000fe40000010213 */
[C---:B-1----:R-:W-:Y:S02]  /*2b40*/  LEA R10, P1, R8.reuse, UR6, 0x2 ;  /* 0x00000006080a7c11 */ /* 0x042fe4000f8210ff */
[C---:B0-----:R-:W-:Y:S02]  /*2b50*/  LEA R24, P0, R3.reuse, UR4, 0x3 ;  /* 0x0000000403187c11 */ /* 0x041fe4000f8018ff */
[----:B------:R-:W-:Y:S02]  /*2b60*/  LEA.HI.X R11, R8, UR7, R5, 0x2, P1 ;  /* 0x00000007080b7c11 */ /* 0x000fe400088f1405 */
[----:B------:R-:W-:Y:S02]  /*2b70*/  LEA.HI.X R25, R3, UR5, R4, 0x3, P0 ;  /* 0x0000000503197c11 */ /* 0x000fe400080f1c04 */
[----:B------:R-:W-:Y:S01]  /*2b80*/  IADD3 R26, P0, PT, R31, R10, RZ ;  /* 0x0000000a1f1a7210 */ /* 0x000fe20007f1e0ff */
[----:B------:R-:W2:Y:S04]  /*2b90*/  LDG.E R5, desc[UR36][R10.64] ;  /* 0x000000240a057981 */ /* 0x000ea8000c1e1900 */
[----:B------:R-:W3:Y:S01]  /*2ba0*/  LDG.E.64 R22, desc[UR36][R24.64] ;  /* 0x0000002418167981 */ /* 0x000ee2000c1e1b00 */
[----:B------:R-:W-:Y:S01]  /*2bb0*/  IMAD.X R27, R35, 0x1, R11, P0 ;  /* 0x00000001231b7824 */ /* 0x000fe200000e060b */
[----:B------:R-:W-:-:S02]  /*2bc0*/  IADD3 R28, P0, PT, R26, R31, RZ ;  /* 0x0000001f1a1c7210 */ /* 0x000fc40007f1e0ff */
[----:B------:R-:W4:Y:S04]  /*2bd0*/  LDG.E.64 R20, desc[UR36][R24.64+0x8] ;  /* 0x0000082418147981 */ /* 0x000f28000c1e1b00 */
[----:B------:R0:W5:Y:S01]  /*2be0*/  LDG.E R7, desc[UR36][R26.64] ;  /* 0x000000241a077981 */ /* 0x000162000c1e1900 */
[----:B------:R-:W-:Y:S01]  /*2bf0*/  IMAD.X R29, R27, 0x1, R35, P0 ;  /* 0x000000011b1d7824 */ /* 0x000fe200000e0623 */
[----:B------:R-:W-:Y:S02]  /*2c00*/  IADD3 R30, P0, PT, R28, R31, RZ ;  /* 0x0000001f1c1e7210 */ /* 0x000fe40007f1e0ff */
[----:B------:R-:W4:Y:S04]  /*2c10*/  LDG.E.64 R8, desc[UR36][R24.64+0x10] ;  /* 0x0000102418087981 */ /* 0x000f28000c1e1b00 */
[----:B------:R-:W4:Y:S01]  /*2c20*/  LDG.E R33, desc[UR36][R28.64] ;  /* 0x000000241c217981 */ /* 0x000f22000c1e1900 */
[----:B------:R-:W-:-:S03]  /*2c30*/  IADD3.X R31, PT, PT, R29, R35, RZ, P0, !PT ;  /* 0x000000231d1f7210 */ /* 0x000fc600007fe4ff */
[----:B------:R-:W4:Y:S04]  /*2c40*/  LDG.E.64 R10, desc[UR36][R24.64+0x18] ;  /* 0x00001824180a7981 */ /* 0x000f28000c1e1b00 */
[----:B------:R-:W4:Y:S01]  /*2c50*/  LDG.E R31, desc[UR36][R30.64] ;  /* 0x000000241e1f7981 */ /* 0x000f22000c1e1900 */
[----:B------:R-:W-:Y:S01]  /*2c60*/  IMAD.MOV.U32 R51, RZ, RZ, R48 ;  /* 0x000000ffff337224 */ /* 0x000fe200078e0030 */
[----:B------:R-:W-:-:S05]  /*2c70*/  IADD3 R3, P0, PT, R3, 0x4, RZ ;  /* 0x0000000403037810 */ /* 0x000fca0007f1e0ff */
[----:B------:R-:W-:Y:S01]  /*2c80*/  IMAD.X R4, RZ, RZ, R4, P0 ;  /* 0x000000ffff047224 */ /* 0x000fe200000e0604 */
[----:B--2---:R-:W-:Y:S01]  /*2c90*/  SHF.R.S32.HI R35, RZ, 0x1f, R5 ;  /* 0x0000001fff237819 */ /* 0x004fe20000011405 */
[-C--:B---3--:R-:W-:Y:S02]  /*2ca0*/  IMAD R0, R23, R5.reuse, RZ ;  /* 0x0000000517007224 */ /* 0x088fe400078e02ff */
[----:B0-----:R-:W-:-:S04]  /*2cb0*/  IMAD.WIDE.U32 R26, R22, R5, R50 ;  /* 0x00000005161a7225 */ /* 0x001fc800078e0032 */
[----:B------:R-:W-:Y:S01]  /*2cc0*/  IMAD R35, R22, R35, R0 ;  /* 0x0000002316237224 */ /* 0x000fe200078e0200 */
[----:B-----5:R-:W-:Y:S01]  /*2cd0*/  SHF.R.S32.HI R5, RZ, 0x1f, R7 ;  /* 0x0000001fff057819 */ /* 0x020fe20000011407 */
[----:B----4-:R-:W-:Y:S02]  /*2ce0*/  IMAD R0, R21, R7, RZ ;  /* 0x0000000715007224 */ /* 0x010fe400078e02ff */
[----:B------:R-:W-:Y:S02]  /*2cf0*/  IMAD.IADD R27, R27, 0x1, R35 ;  /* 0x000000011b1b7824 */ /* 0x000fe400078e0223 */
[C---:B------:R-:W-:Y:S02]  /*2d00*/  IMAD R5, R20.reuse, R5, R0 ;  /* 0x0000000514057224 */ /* 0x040fe400078e0200 */
[----:B------:R-:W-:-:S05]  /*2d10*/  IMAD.WIDE.U32 R20, R20, R7, R26 ;  /* 0x0000000714147225 */ /* 0x000fca00078e001a */
[----:B------:R-:W-:Y:S01]  /*2d20*/  IADD3 R21, PT, PT, R21, R5, RZ ;  /* 0x0000000515157210 */ /* 0x000fe20007ffe0ff */
[----:B------:R-:W-:Y:S01]  /*2d30*/  IMAD R0, R9, R33, RZ ;  /* 0x0000002109007224 */ /* 0x000fe200078e02ff */
[----:B------:R-:W-:-:S05]  /*2d40*/  SHF.R.S32.HI R5, RZ, 0x1f, R33 ;  /* 0x0000001fff057819 */ /* 0x000fca0000011421 */
[C---:B------:R-:W-:Y:S02]  /*2d50*/  IMAD R7, R8.reuse, R5, R0 ;  /* 0x0000000508077224 */ /* 0x040fe400078e0200 */
[----:B------:R-:W-:Y:S01]  /*2d60*/  IMAD.WIDE.U32 R8, R8, R33, R20 ;  /* 0x0000002108087225 */ /* 0x000fe200078e0014 */
[----:B------:R-:W-:-:S03]  /*2d70*/  SHF.R.S32.HI R5, RZ, 0x1f, R31 ;  /* 0x0000001fff057819 */ /* 0x000fc6000001141f */
[----:B------:R-:W-:Y:S02]  /*2d80*/  IMAD R0, R11, R31, RZ ;  /* 0x0000001f0b007224 */ /* 0x000fe400078e02ff */
[----:B------:R-:W-:Y:S02]  /*2d90*/  IMAD.IADD R9, R9, 0x1, R7 ;  /* 0x0000000109097824 */ /* 0x000fe400078e0207 */
[C---:B------:R-:W-:Y:S02]  /*2da0*/  IMAD R5, R10.reuse, R5, R0 ;  /* 0x000000050a057224 */ /* 0x040fe400078e0200 */
[----:B------:R-:W-:-:S05]  /*2db0*/  IMAD.WIDE.U32 R50, R10, R31, R8 ;  /* 0x0000001f0a327225 */ /* 0x000fca00078e0008 */
[----:B------:R-:W-:-:S07]  /*2dc0*/  IADD3 R48, PT, PT, R51, R5, RZ ;  /* 0x0000000533307210 */ /* 0x000fce0007ffe0ff */
.L_x_1786:
        /* <DEDUP_REMOVED lines=18> */
[C---:B------:R-:W-:Y:S02]  /*2ef0*/  LEA.HI.X R9, R3.reuse, UR5, R4, 0x3, P1 ;  /* 0x0000000503097c11 */ /* 0x040fe400088f1c04 */
[C---:B------:R-:W-:Y:S01]  /*2f00*/  LEA R6, P1, R18.reuse, R20, 0x2 ;  /* 0x0000001412067211 */ /* 0x040fe200078210ff */
[----:B------:R-:W2:Y:S03]  /*2f10*/  LDG.E R5, desc[UR36][R20.64] ;  /* 0x0000002414057981 */ /* 0x000ea6000c1e1900 */
[----:B------:R-:W-:Y:S01]  /*2f20*/  LEA.HI.X R7, R18, R21, R19, 0x2, P1 ;  /* 0x0000001512077211 */ /* 0x000fe200008f1413 */
[----:B------:R-:W3:Y:S04]  /*2f30*/  LDG.E.64 R10, desc[UR36][R8.64] ;  /* 0x00000024080a7981 */ /* 0x000ee8000c1e1b00 */
[----:B------:R-:W4:Y:S04]  /*2f40*/  LDG.E.64 R22, desc[UR36][R8.64+0x8] ;  /* 0x0000082408167981 */ /* 0x000f28000c1e1b00 */
[----:B------:R-:W5:Y:S01]  /*2f50*/  LDG.E R7, desc[UR36][R6.64] ;  /* 0x0000002406077981 */ /* 0x000f62000c1e1900 */
[----:B------:R-:W-:Y:S01]  /*2f60*/  IMAD.MOV.U32 R51, RZ, RZ, R48 ;  /* 0x000000ffff337224 */ /* 0x000fe200078e0030 */
[----:B------:R-:W-:-:S04]  /*2f70*/  IADD3 R3, P1, PT, R3, 0x2, RZ ;  /* 0x0000000203037810 */ /* 0x000fc80007f3e0ff */
[----:B------:R-:W-:Y:S02]  /*2f80*/  IADD3.X R4, PT, PT, RZ, R4, RZ, P1, !PT ;  /* 0x00000004ff047210 */ /* 0x000fe40000ffe4ff */
[----:B--2---:R-:W-:Y:S01]  /*2f90*/  SHF.R.S32.HI R25, RZ, 0x1f, R5 ;  /* 0x0000001fff197819 */ /* 0x004fe20000011405 */
[-C--:B---3--:R-:W-:Y:S02]  /*2fa0*/  IMAD R0, R11, R5.reuse, RZ ;  /* 0x000000050b007224 */ /* 0x088fe400078e02ff */
[----:B------:R-:W-:-:S04]  /*2fb0*/  IMAD.WIDE.U32 R50, R10, R5, R50 ;  /* 0x000000050a327225 */ /* 0x000fc800078e0032 */
[----:B------:R-:W-:Y:S01]  /*2fc0*/  IMAD R25, R10, R25, R0 ;  /* 0x000000190a197224 */ /* 0x000fe200078e0200 */
[----:B-----5:R-:W-:Y:S01]  /*2fd0*/  SHF.R.S32.HI R5, RZ, 0x1f, R7 ;  /* 0x0000001fff057819 */ /* 0x020fe20000011407 */
[----:B----4-:R-:W-:Y:S02]  /*2fe0*/  IMAD R0, R23, R7, RZ ;  /* 0x0000000717007224 */ /* 0x010fe400078e02ff */
[----:B------:R-:W-:Y:S02]  /*2ff0*/  IMAD.IADD R51, R51, 0x1, R25 ;  /* 0x0000000133337824 */ /* 0x000fe400078e0219 */
[C---:B------:R-:W-:Y:S02]  /*3000*/  IMAD R5, R22.reuse, R5, R0 ;  /* 0x0000000516057224 */ /* 0x040fe400078e0200 */
[----:B------:R-:W-:-:S04]  /*3010*/  IMAD.WIDE.U32 R50, R22, R7, R50 ;  /* 0x0000000716327225 */ /* 0x000fc800078e0032 */
[----:B------:R-:W-:-:S07]  /*3020*/  IMAD.IADD R48, R51, 0x1, R5 ;  /* 0x0000000133307824 */ /* 0x000fce00078e0205 */
.L_x_1787:
        /* <DEDUP_REMOVED lines=12> */
[----:B------:R-:W-:-:S04]  /*30f0*/  LEA.HI.X R7, R3, UR5, R4, 0x3, P0 ;  /* 0x0000000503077c11 */ /* 0x000fc800080f1c04 */
[----:B------:R-:W2:Y:S04]  /*3100*/  LDG.E R11, desc[UR36][R10.64] ;  /* 0x000000240a0b7981 */ /* 0x000ea8000c1e1900 */
[----:B------:R-:W3:Y:S01]  /*3110*/  LDG.E.64 R4, desc[UR36][R6.64] ;  /* 0x0000002406047981 */ /* 0x000ee2000c1e1b00 */
[----:B------:R-:W-:Y:S01]  /*3120*/  IMAD.MOV.U32 R51, RZ, RZ, R48 ;  /* 0x000000ffff337224 */ /* 0x000fe200078e0030 */
[----:B--2---:R-:W-:Y:S01]  /*3130*/  SHF.R.S32.HI R3, RZ, 0x1f, R11 ;  /* 0x0000001fff037819 */ /* 0x004fe2000001140b */
[-C--:B---3--:R-:W-:Y:S02]  /*3140*/  IMAD R0, R5, R11.reuse, RZ ;  /* 0x0000000b05007224 */ /* 0x088fe400078e02ff */
[----:B------:R-:W-:-:S04]  /*3150*/  IMAD.WIDE.U32 R50, R4, R11, R50 ;  /* 0x0000000b04327225 */ /* 0x000fc800078e0032 */
[----:B------:R-:W-:-:S05]  /*3160*/  IMAD R3, R4, R3, R0 ;  /* 0x0000000304037224 */ /* 0x000fca00078e0200 */
[----:B------:R-:W-:-:S07]  /*3170*/  IADD3 R48, PT, PT, R51, R3, RZ ;  /* 0x0000000333307210 */ /* 0x000fce0007ffe0ff */
.L_x_1783:
[----:B------:R-:W1:Y:S01]  /*3180*/  LDCU.64 UR6, c[0x0][0x580] ;  /* 0x0000b000ff0677ac */ /* 0x000e620008000a00 */
[----:B------:R-:W-:Y:S01]  /*3190*/  IMAD.MOV.U32 R51, RZ, RZ, R48 ;  /* 0x000000ffff337224 */ /* 0x000fe200078e0030 */
        /* <DEDUP_REMOVED lines=15> */
.L_x_1791:
[----:B------:R1:W-:Y:S01]  /*3290*/  STG.E.U8 desc[UR36][R2.64], R50 ;  /* 0x0000003202007986 */ /* 0x0003e2000c101124 */
[----:B------:R-:W-:Y:S05]  /*32a0*/  BRA `(.L_x_1793) ;  /* 0x0000000c00387947 */ /* 0x000fea0003800000 */
.L_x_1790:
        /* <DEDUP_REMOVED lines=8> */
.L_x_1795:
[----:B------:R1:W-:Y:S01]  /*3330*/  STG.E desc[UR36][R2.64], R50 ;  /* 0x0000003202007986 */ /* 0x0003e2000c101924 */
[----:B------:R-:W-:Y:S05]  /*3340*/  BRA `(.L_x_1793) ;  /* 0x0000000c00107947 */ /* 0x000fea0003800000 */
.L_x_1794:
[----:B------:R1:W-:Y:S01]  /*3350*/  STG.E.U16 desc[UR36][R2.64], R50 ;  /* 0x0000003202007986 */ /* 0x0003e2000c101524 */
[----:B------:R-:W-:Y:S05]  /*3360*/  BRA `(.L_x_1793) ;  /* 0x0000000c00087947 */ /* 0x000fea0003800000 */
.L_x_1789:
        /* <DEDUP_REMOVED lines=9> */
.L_x_1797:
[----:B------:R-:W1:Y:S02]  /*3400*/  I2F.S64 R0, R50 ;  /* 0x0000003200007312 */ /* 0x000e640000301400 */
[----:B-1----:R-:W-:-:S05]  /*3410*/  F2FP.F16.F32.PACK_AB R0, RZ, R0 ;  /* 0x00000000ff00723e */ /* 0x002fca00000000ff */
[----:B------:R1:W-:Y:S01]  /*3420*/  STG.E.U16 desc[UR36][R2.64], R0 ;  /* 0x0000000002007986 */ /* 0x0003e2000c101524 */
[----:B------:R-:W-:Y:S05]  /*3430*/  BRA `(.L_x_1793) ;  /* 0x0000000800d47947 */ /* 0x000fea0003800000 */
.L_x_1796:
        /* <DEDUP_REMOVED lines=10> */
.L_x_1799:
[----:B------:R-:W1:Y:S02]  /*34e0*/  I2F.S64 R50, R50 ;  /* 0x0000003200327312 */ /* 0x000e640000301400 */
[----:B-1----:R-:W-:-:S04]  /*34f0*/  F2FP.F16.F32.PACK_AB R5, RZ, R50 ;  /* 0x00000032ff05723e */ /* 0x002fc800000000ff */
[----:B------:R-:W-:-:S05]  /*3500*/  PRMT R5, R5, 0x5410, RZ ;  /* 0x0000541005057816 */ /* 0x000fca00000000ff */
[----:B------:R1:W-:Y:S01]  /*3510*/  STG.E desc[UR36][R2.64], R5 ;  /* 0x0000000502007986 */ /* 0x0003e2000c101924 */
[----:B------:R-:W-:Y:S05]  /*3520*/  BRA `(.L_x_1793) ;  /* 0x0000000800987947 */ /* 0x000fea0003800000 */
.L_x_1798:
[----:B------:R-:W1:Y:S02]  /*3530*/  I2F.F64.S64 R4, R50 ;  /* 0x0000003200047312 */ /* 0x000e640000301c00 */
[----:B-1----:R1:W-:Y:S01]  /*3540*/  STG.E.64 desc[UR36][R2.64], R4 ;  /* 0x0000000402007986 */ /* 0x0023e2000c101b24 */
[----:B------:R-:W-:Y:S05]  /*3550*/  BRA `(.L_x_1793) ;  /* 0x00000008008c7947 */ /* 0x000fea0003800000 */
.L_x_1788:
        /* <DEDUP_REMOVED lines=13> */
.L_x_1802:
[----:B------:R-:W-:Y:S01]  /*3630*/  CS2R R6, SRZ ;  /* 0x0000000000067805 */ /* 0x000fe2000001ff00 */
[----:B------:R-:W1:Y:S04]  /*3640*/  I2F.F64.S64 R4, R50 ;  /* 0x0000003200047312 */ /* 0x000e680000301c00 */
[----:B-1----:R1:W-:Y:S01]  /*3650*/  STG.E.128 desc[UR36][R2.64], R4 ;  /* 0x0000000402007986 */ /* 0x0023e2000c101d24 */
[----:B------:R-:W-:Y:S05]  /*3660*/  BRA `(.L_x_1793) ;  /* 0x0000000800487947 */ /* 0x000fea0003800000 */
.L_x_1801:
        /* <DEDUP_REMOVED lines=19> */
.L_x_1806:
[----:B------:R-:W-:Y:S05]  /*37a0*/  BSYNC.RECONVERGENT B0 ;  /* 0x0000000000007941 */ /* 0x000fea0003800200 */
.L_x_1805:
[----:B------:R-:W-:-:S05]  /*37b0*/  LOP3.LUT R5, R0, 0x80, R5, 0xf8, !PT ;  /* 0x0000008000057812 */ /* 0x000fca00078ef805 */
[----:B------:R1:W-:Y:S01]  /*37c0*/  STG.E.U8 desc[UR36][R2.64], R5 ;  /* 0x0000000502007986 */ /* 0x0003e2000c101124 */
[----:B------:R-:W-:Y:S05]  /*37d0*/  BRA `(.L_x_1793) ;  /* 0x0000000400ec7947 */ /* 0x000fea0003800000 */
.L_x_1804:
        /* <DEDUP_REMOVED lines=15> */
.L_x_1808:
[----:B------:R-:W-:Y:S05]  /*38d0*/  BSYNC.RECONVERGENT B0 ;  /* 0x0000000000007941 */ /* 0x000fea0003800200 */
.L_x_1807:
[----:B------:R-:W-:-:S05]  /*38e0*/  LOP3.LUT R5, R0, 0x80, R5, 0xf8, !PT ;  /* 0x0000008000057812 */ /* 0x000fca00078ef805 */
[----:B------:R1:W-:Y:S01]  /*38f0*/  STG.E.U8 desc[UR36][R2.64], R5 ;  /* 0x0000000502007986 */ /* 0x0003e2000c101124 */
[----:B------:R-:W-:Y:S05]  /*3900*/  BRA `(.L_x_1793) ;  /* 0x0000000400a07947 */ /* 0x000fea0003800000 */
.L_x_1803:
[----:B------:R-:W1:Y:S02]  /*3910*/  I2F.S64 R0, R50 ;  /* 0x0000003200007312 */ /* 0x000e640000301400 */
[----:B-1----:R-:W-:-:S05]  /*3920*/  F2FP.BF16.F32.PACK_AB R0, RZ, R0 ;  /* 0x00000000ff00723e */ /* 0x002fca00000010ff */
[----:B------:R1:W-:Y:S01]  /*3930*/  STG.E.U16 desc[UR36][R2.64], R0 ;  /* 0x0000000002007986 */ /* 0x0003e2000c101524 */
[----:B------:R-:W-:Y:S05]  /*3940*/  BRA `(.L_x_1793) ;  /* 0x0000000400907947 */ /* 0x000fea0003800000 */
.L_x_1800:
        /* <DEDUP_REMOVED lines=10> */
.L_x_1811:
        /* <DEDUP_REMOVED lines=13> */
.L_x_1814:
[----:B------:R-:W-:-:S04]  /*3ac0*/  SHF.R.U32.HI R0, RZ, 0x14, R5 ;  /* 0x00000014ff007819 */ /* 0x000fc80000011605 */
[----:B------:R-:W-:-:S04]  /*3ad0*/  LOP3.LUT R0, R0, 0x1, RZ, 0xc0, !PT ;  /* 0x0000000100007812 */ /* 0x000fc800078ec0ff */
[----:B------:R-:W-:-:S04]  /*3ae0*/  IADD3 R0, PT, PT, R5, 0x487ffff, R0 ;  /* 0x0487ffff05007810 */ /* 0x000fc80007ffe000 */
[----:B------:R-:W-:-:S04]  /*3af0*/  SHF.R.U32.HI R0, RZ, 0x14, R0 ;  /* 0x00000014ff007819 */ /* 0x000fc80000011600 */
[----:B------:R-:W-:-:S07]  /*3b00*/  LOP3.LUT R4, R0, 0xff, RZ, 0xc0, !PT ;  /* 0x000000ff00047812 */ /* 0x000fce00078ec0ff */
.L_x_1815:
[----:B------:R-:W-:-:S04]  /*3b10*/  SHF.R.U32.HI R5, RZ, 0x18, R5 ;  /* 0x00000018ff057819 */ /* 0x000fc80000011605 */
[----:B------:R-:W-:-:S04]  /*3b20*/  LOP3.LUT R4, R4, 0x80, R5, 0xf8, !PT ;  /* 0x0000008004047812 */ /* 0x000fc800078ef805 */
[----:B------:R-:W-:-:S07]  /*3b30*/  PRMT R0, R4, 0x7610, R0 ;  /* 0x0000761004007816 */ /* 0x000fce0000000000 */
.L_x_1813:
[----:B------:R-:W-:Y:S05]  /*3b40*/  BSYNC.RECONVERGENT B0 ;  /* 0x0000000000007941 */ /* 0x000fea0003800200 */
.L_x_1812:
[----:B------:R2:W-:Y:S01]  /*3b50*/  STG.E.U8 desc[UR36][R2.64], R0 ;  /* 0x0000000002007986 */ /* 0x0005e2000c101124 */
[----:B------:R-:W-:Y:S05]  /*3b60*/  BRA `(.L_x_1793) ;  /* 0x0000000400087947 */ /* 0x000fea0003800000 */
.L_x_1810:
        /* <DEDUP_REMOVED lines=13> */
.L_x_1818:
[----:B------:R-:W-:-:S04]  /*3c40*/  SHF.R.U32.HI R0, RZ, 0x15, R5 ;  /* 0x00000015ff007819 */ /* 0x000fc80000011605 */
[----:B------:R-:W-:-:S04]  /*3c50*/  LOP3.LUT R0, R0, 0x1, RZ, 0xc0, !PT ;  /* 0x0000000100007812 */ /* 0x000fc800078ec0ff */
[----:B------:R-:W-:-:S04]  /*3c60*/  IADD3 R0, PT, PT, R5, 0x88fffff, R0 ;  /* 0x088fffff05007810 */ /* 0x000fc80007ffe000 */
[----:B------:R-:W-:-:S04]  /*3c70*/  SHF.R.U32.HI R0, RZ, 0x15, R0 ;  /* 0x00000015ff007819 */ /* 0x000fc80000011600 */
[----:B------:R-:W-:-:S07]  /*3c80*/  LOP3.LUT R4, R0, 0xff, RZ, 0xc0, !PT ;  /* 0x000000ff00047812 */ /* 0x000fce00078ec0ff */
.L_x_1819:
[----:B------:R-:W-:-:S04]  /*3c90*/  SHF.R.U32.HI R5, RZ, 0x18, R5 ;  /* 0x00000018ff057819 */ /* 0x000fc80000011605 */
[----:B------:R-:W-:-:S04]  /*3ca0*/  LOP3.LUT R4, R4, 0x80, R5, 0xf8, !PT ;  /* 0x0000008004047812 */ /* 0x000fc800078ef805 */
[----:B------:R-:W-:-:S07]  /*3cb0*/  PRMT R0, R4, 0x7610, R0 ;  /* 0x0000761004007816 */ /* 0x000fce0000000000 */
.L_x_1817:
[----:B------:R-:W-:Y:S05]  /*3cc0*/  BSYNC.RECONVERGENT B0 ;  /* 0x0000000000007941 */ /* 0x000fea0003800200 */
.L_x_1816:
[----:B------:R3:W-:Y:S01]  /*3cd0*/  STG.E.U8 desc[UR36][R2.64], R0 ;  /* 0x0000000002007986 */ /* 0x0007e2000c101124 */
[----:B------:R-:W-:Y:S05]  /*3ce0*/  BRA `(.L_x_1793) ;  /* 0x0000000000a87947 */ /* 0x000fea0003800000 */
.L_x_1809:
[----:B------:R-:W-:-:S09]  /*3cf0*/  UISETP.NE.AND UP0, UPT, UR4, 0x1c, UPT ;  /* 0x0000001c0400788c */ /* 0x000fd2000bf05270 */
[----:B------:R-:W-:Y:S05]  /*3d00*/  BRA.U !UP0, `(.L_x_1820) ;  /* 0x00000001089c7547 */ /* 0x000fea000b800000 */
[----:B------:R-:W-:-:S09]  /*3d10*/  UISETP.NE.AND UP0, UPT, UR4, 0x1d, UPT ;  /* 0x0000001d0400788c */ /* 0x000fd2000bf05270 */
[----:B------:R-:W-:Y:S05]  /*3d20*/  BRA.U !UP0, `(.L_x_1821) ;  /* 0x00000001088c7547 */ /* 0x000fea000b800000 */
[----:B------:R-:W-:-:S09]  /*3d30*/  UISETP.NE.AND UP0, UPT, UR4, 0x2c, UPT ;  /* 0x0000002c0400788c */ /* 0x000fd2000bf05270 */
[----:B------:R-:W-:Y:S05]  /*3d40*/  BRA.U !UP0, `(.L_x_1822) ;  /* 0x0000000108447547 */ /* 0x000fea000b800000 */
.L_x_1792:
        /* <DEDUP_REMOVED lines=16> */
.L_x_1823:
[----:B------:R-:W-:Y:S05]  /*3e50*/  BRA `(.L_x_1793) ;  /* 0x00000000004c7947 */ /* 0x000fea0003800000 */
.L_x_1822:
        /* <DEDUP_REMOVED lines=16> */
.L_x_1821:
[----:B------:R1:W-:Y:S01]  /*3f60*/  STG.E.64 desc[UR36][R2.64], R50 ;  /* 0x0000003202007986 */ /* 0x0003e2000c101b24 */
[----:B------:R-:W-:Y:S05]  /*3f70*/  BRA `(.L_x_1793) ;  /* 0x0000000000047947 */ /* 0x000fea0003800000 */
.L_x_1820:
[----:B------:R4:W-:Y:S02]  /*3f80*/  STG.E desc[UR36][R2.64], R50 ;  /* 0x0000003202007986 */ /* 0x0009e4000c101924 */
.L_x_1793:
[----:B------:R-:W-:-:S07]  /*3f90*/  IADD3 R17, PT, PT, R17, 0x80, RZ ;  /* 0x0000008011117810 */ /* 0x000fce0007ffe0ff */
.L_x_1747:
[----:B------:R-:W-:Y:S05]  /*3fa0*/  BSYNC.RECONVERGENT B6 ;  /* 0x0000000000067941 */ /* 0x000fea0003800200 */
.L_x_1746:
        /* <DEDUP_REMOVED lines=307> */
.L_x_1826:
        /* <DEDUP_REMOVED lines=17> */
.L_x_1830:
[----:B------:R1:W5:Y:S01]  /*53f0*/  LDG.E.U8 R4, desc[UR36][R6.64] ;  /* 0x0000002406047981 */ /* 0x000362000c1e1100 */
[----:B------:R-:W-:Y:S01]  /*5400*/  MOV R5, RZ ;  /* 0x000000ff00057202 */ /* 0x000fe20000000f00 */
[----:B------:R-:W-:Y:S06]  /*5410*/  BRA `(.L_x_1832) ;  /* 0x0000000c00447947 */ /* 0x000fec0003800000 */
.L_x_1829:
        /* <DEDUP_REMOVED lines=8> */
.L_x_1834:
[----:B------:R-:W2:Y:S02]  /*54a0*/  LDG.E R4, desc[UR36][R6.64] ;  /* 0x0000002406047981 */ /* 0x000ea4000c1e1900 */
[----:B--2---:R-:W-:Y:S01]  /*54b0*/  SHF.R.S32.HI R5, RZ, 0x1f, R4 ;  /* 0x0000001fff057819 */ /* 0x004fe20000011404 */
[----:B------:R-:W-:Y:S06]  /*54c0*/  BRA `(.L_x_1832) ;  /* 0x0000000c00187947 */ /* 0x000fec0003800000 */
.L_x_1833:
[----:B------:R-:W2:Y:S02]  /*54d0*/  LDG.E.S16 R4, desc[UR36][R6.64] ;  /* 0x0000002406047981 */ /* 0x000ea4000c1e1700 */
[----:B--2---:R-:W-:Y:S01]  /*54e0*/  SHF.R.S32.HI R5, RZ, 0x1f, R4 ;  /* 0x0000001fff057819 */ /* 0x004fe20000011404 */
[----:B------:R-:W-:Y:S06]  /*54f0*/  BRA `(.L_x_1832) ;  /* 0x0000000c000c7947 */ /* 0x000fec0003800000 */
.L_x_1828:
        /* <DEDUP_REMOVED lines=9> */
.L_x_1836:
[----:B------:R-:W2:Y:S02]  /*5590*/  LDG.E.U16 R6, desc[UR36][R6.64] ;  /* 0x0000002406067981 */ /* 0x000ea4000c1e1500 */
[----:B--2---:R-:W-:-:S06]  /*55a0*/  HADD2.F32 R4, -RZ, R6.H0_H0 ;  /* 0x20000006ff047230 */ /* 0x004fcc0000004100 */
[----:B------:R-:W4:Y:S02]  /*55b0*/  F2I.S64.TRUNC R4, R4 ;  /* 0x0000000400047311 */ /* 0x000f24000020d900 */
[----:B----4-:R-:W-:Y:S05]  /*55c0*/  BRA `(.L_x_1832) ;  /* 0x0000000800d87947 */ /* 0x010fea0003800000 */
.L_x_1835:
        /* <DEDUP_REMOVED lines=9> */
.L_x_1838:
[----:B------:R-:W2:Y:S02]  /*5660*/  LDG.E.U16 R6, desc[UR36][R6.64] ;  /* 0x0000002406067981 */ /* 0x000ea4000c1e1500 */
[----:B--2---:R-:W-:-:S06]  /*5670*/  HADD2.F32 R4, -RZ, R6.H0_H0 ;  /* 0x20000006ff047230 */ /* 0x004fcc0000004100 */
[----:B------:R-:W4:Y:S02]  /*5680*/  F2I.S64.TRUNC R4, R4 ;  /* 0x0000000400047311 */ /* 0x000f24000020d900 */
[----:B----4-:R-:W-:Y:S05]  /*5690*/  BRA `(.L_x_1832) ;  /* 0x0000000800a47947 */ /* 0x010fea0003800000 */
.L_x_1837:
[----:B------:R-:W2:Y:S02]  /*56a0*/  LDG.E.64 R4, desc[UR36][R6.64] ;  /* 0x0000002406047981 */ /* 0x000ea4000c1e1b00 */
[----:B--2---:R-:W4:Y:S02]  /*56b0*/  F2I.S64.F64.TRUNC R4, R4 ;  /* 0x0000000400047311 */ /* 0x004f24000030d900 */
[----:B----4-:R-:W-:Y:S05]  /*56c0*/  BRA `(.L_x_1832) ;  /* 0x0000000800987947 */ /* 0x010fea0003800000 */
.L_x_1827:
        /* <DEDUP_REMOVED lines=13> */
.L_x_1841:
[----:B------:R-:W2:Y:S02]  /*57a0*/  LDG.E.64 R4, desc[UR36][R6.64] ;  /* 0x0000002406047981 */ /* 0x000ea4000c1e1b00 */
[----:B--2---:R-:W4:Y:S02]  /*57b0*/  F2I.S64.F64.TRUNC R4, R4 ;  /* 0x0000000400047311 */ /* 0x004f24000030d900 */
[----:B----4-:R-:W-:Y:S05]  /*57c0*/  BRA `(.L_x_1832) ;  /* 0x0000000800587947 */ /* 0x010fea0003800000 */
.L_x_1840:
        /* <DEDUP_REMOVED lines=26> */
.L_x_1843:
        /* <DEDUP_REMOVED lines=14> */
.L_x_1842:
[----:B------:R-:W2:Y:S02]  /*5a50*/  LDG.E.U16 R4, desc[UR36][R6.64] ;  /* 0x0000002406047981 */ /* 0x000ea4000c1e1500 */
[----:B--2---:R-:W-:-:S06]  /*5a60*/  SHF.L.U32 R4, R4, 0x10, RZ ;  /* 0x0000001004047819 */ /* 0x004fcc00000006ff */
[----:B------:R-:W4:Y:S02]  /*5a70*/  F2I.S64.TRUNC R4, R4 ;  /* 0x0000000400047311 */ /* 0x000f24000020d900 */
[----:B----4-:R-:W-:Y:S05]  /*5a80*/  BRA `(.L_x_1832) ;  /* 0x0000000400a87947 */ /* 0x010fea0003800000 */
.L_x_1839:
        /* <DEDUP_REMOVED lines=11> */
.L_x_1846:
        /* <DEDUP_REMOVED lines=21> */
.L_x_1850:
[----:B------:R-:W-:Y:S05]  /*5c90*/  BSYNC.RECONVERGENT B1 ;  /* 0x0000000000017941 */ /* 0x000fea0003800200 */
.L_x_1849:
[----:B------:R-:W-:Y:S02]  /*5ca0*/  SHF.L.U32 R0, R0, 0x14, RZ ;  /* 0x0000001400007819 */ /* 0x000fe400000006ff */
[----:B------:R-:W-:-:S04]  /*5cb0*/  LEA R3, R3, 0x3b800000, 0x17 ;  /* 0x3b80000003037811 */ /* 0x000fc800078eb8ff */
[----:B------:R-:W-:-:S07]  /*5cc0*/  LOP3.LUT R4, R3, R0, R7, 0xfe, !PT ;  /* 0x0000000003047212 */ /* 0x000fce00078efe07 */
.L_x_1848:
[----:B------:R-:W-:Y:S05]  /*5cd0*/  BSYNC.RECONVERGENT B0 ;  /* 0x0000000000007941 */ /* 0x000fea0003800200 */
.L_x_1847:
[----:B------:R-:W2:Y:S02]  /*5ce0*/  F2I.S64.TRUNC R4, R4 ;  /* 0x0000000400047311 */ /* 0x000ea4000020d900 */
[----:B--2---:R-:W-:Y:S05]  /*5cf0*/  BRA `(.L_x_1832) ;  /* 0x00000004000c7947 */ /* 0x004fea0003800000 */
.L_x_1845:
        /* <DEDUP_REMOVED lines=21> */
.L_x_1854:
[----:B------:R-:W-:Y:S05]  /*5e50*/  BSYNC.RECONVERGENT B1 ;  /* 0x0000000000017941 */ /* 0x000fea0003800200 */
.L_x_1853:
[----:B------:R-:W-:Y:S01]  /*5e60*/  IMAD.SHL.U32 R0, R0, 0x200000, RZ ;  /* 0x0020000000007824 */ /* 0x000fe200078e00ff */
[----:B------:R-:W-:-:S04]  /*5e70*/  LEA R3, R3, 0x37800000, 0x17 ;  /* 0x3780000003037811 */ /* 0x000fc800078eb8ff */
[----:B------:R-:W-:-:S07]  /*5e80*/  LOP3.LUT R4, R3, R0, R7, 0xfe, !PT ;  /* 0x0000000003047212 */ /* 0x000fce00078efe07 */
.L_x_1852:
[----:B------:R-:W-:Y:S05]  /*5e90*/  BSYNC.RECONVERGENT B0 ;  /* 0x0000000000007941 */ /* 0x000fea0003800200 */
.L_x_1851:
[----:B------:R-:W2:Y:S02]  /*5ea0*/  F2I.S64.TRUNC R4, R4 ;  /* 0x0000000400047311 */ /* 0x000ea4000020d900 */
[----:B--2---:R-:W-:Y:S05]  /*5eb0*/  BRA `(.L_x_1832) ;  /* 0x00000000009c7947 */ /* 0x004fea0003800000 */
.L_x_1844:
        /* <DEDUP_REMOVED lines=14> */
.L_x_1858:
[----:B------:R-:W-:Y:S05]  /*5fa0*/  BSYNC.RECONVERGENT B0 ;  /* 0x0000000000007941 */ /* 0x000fea0003800200 */
.L_x_1857:
[----:B------:R-:W3:Y:S02]  /*5fb0*/  F2I.S64.TRUNC R4, R4 ;  /* 0x0000000400047311 */ /* 0x000ee4000020d900 */
[----:B---3--:R-:W-:Y:S05]  /*5fc0*/  BRA `(.L_x_1832) ;  /* 0x0000000000587947 */ /* 0x008fea0003800000 */
.L_x_1831:
[----:B------:R-:W-:Y:S01]  /*5fd0*/  MOV R0, 0x0 ;  /* 0x0000000000007802 */ /* 0x000fe20000000f00 */
[----:B------:R-:W1:Y:S01]  /*5fe0*/  LDCU.64 UR4, c[0x4][0xf8] ;  /* 0x01001f00ff0477ac */ /* 0x000e620008000a00 */
[----:B------:R-:W-:Y:S02]  /*5ff0*/  HFMA2 R8, -RZ, RZ, 0, 4.64916229248046875e-06 ;  /* 0x0000004eff087431 */ /* 0x000fe400000001ff */
[----:B------:R-:W-:Y:S01]  /*6000*/  IMAD.MOV.U32 R12, RZ, RZ, 0x1 ;  /* 0x00000001ff0c7424 */ /* 0x000fe200078e00ff */
[----:B------:R2:W3:Y:S01]  /*6010*/  LDC.64 R14, c[0x4][R0] ;  /* 0x01000000000e7b82 */ /* 0x0004e20000000a00 */
[----:B------:R-:W4:Y:S01]  /*6020*/  LDCU.64 UR6, c[0x4][0x100] ;  /* 0x01002000ff0677ac */ /* 0x000f220008000a00 */
[----:B------:R-:W-:Y:S01]  /*6030*/  IMAD.MOV.U32 R13, RZ, RZ, RZ ;  /* 0x000000ffff0d7224 */ /* 0x000fe200078e00ff */
[----:B------:R-:W5:Y:S01]  /*6040*/  LDCU.64 UR8, c[0x4][0x8] ;  /* 0x01000100ff0877ac */ /* 0x000f620008000a00 */
[----:B-1----:R-:W-:Y:S01]  /*6050*/  MOV R4, UR4 ;  /* 0x0000000400047c02 */ /* 0x002fe20008000f00 */
[----:B------:R-:W-:-:S02]  /*6060*/  IMAD.U32 R5, RZ, RZ, UR5 ;  /* 0x00000005ff057e24 */ /* 0x000fc4000f8e00ff */
[----:B----4-:R-:W-:Y:S01]  /*6070*/  IMAD.U32 R6, RZ, RZ, UR6 ;  /* 0x00000006ff067e24 */ /* 0x010fe2000f8e00ff */
[----:B------:R-:W-:Y:S01]  /*6080*/  MOV R7, UR7 ;  /* 0x0000000700077c02 */ /* 0x000fe20008000f00 */
[----:B-----5:R-:W-:Y:S02]  /*6090*/  IMAD.U32 R10, RZ, RZ, UR8 ;  /* 0x00000008ff0a7e24 */ /* 0x020fe4000f8e00ff */
[----:B--2---:R-:W-:-:S07]  /*60a0*/  IMAD.U32 R11, RZ, RZ, UR9 ;  /* 0x00000009ff0b7e24 */ /* 0x004fce000f8e00ff */
[----:B------:R-:W-:-:S07]  /*60b0*/  LEPC R20, `(.L_x_1859) ;  /* 0x000000001014794e */ /* 0x000fce0000000000 */
[----:B0--3--:R-:W-:Y:S05]  /*60c0*/  CALL.ABS.NOINC R14 ;  /* 0x000000000e007343 */ /* 0x009fea0003c00000 */
.L_x_1859:
[----:B------:R-:W-:Y:S01]  /*60d0*/  CS2R R4, SRZ ;  /* 0x0000000000047805 */ /* 0x000fe2000001ff00 */
[----:B------:R-:W-:Y:S06]  /*60e0*/  BRA `(.L_x_1832) ;  /* 0x0000000000107947 */ /* 0x000fec0003800000 */
.L_x_1856:
[----:B------:R3:W5:Y:S01]  /*60f0*/  LDG.E.64 R4, desc[UR36][R6.64] ;  /* 0x0000002406047981 */ /* 0x000762000c1e1b00 */
[----:B------:R-:W-:Y:S05]  /*6100*/  BRA `(.L_x_1832) ;  /* 0x0000000000087947 */ /* 0x000fea0003800000 */
.L_x_1855:
[----:B------:R2:W5:Y:S01]  /*6110*/  LDG.E R4, desc[UR36][R6.64] ;  /* 0x0000002406047981 */ /* 0x000562000c1e1900 */
[----:B------:R-:W-:-:S07]  /*6120*/  MOV R5, RZ ;  /* 0x000000ff00057202 */ /* 0x000fce0000000f00 */
.L_x_1832:
[----:B-1234-:R-:W1:Y:S01]  /*6130*/  LDC.64 R6, c[0x0][0x5a0] ;  /* 0x00016800ff067b82 */ /* 0x01ee620000000a00 */
[----:B------:R-:W2:Y:S01]  /*6140*/  LDCU.64 UR4, c[0x0][0x598] ;  /* 0x0000b300ff0477ac */ /* 0x000ea20008000a00 */
[----:B------:R-:W-:Y:S02]  /*6150*/  IMAD.MOV.U32 R50, RZ, RZ, RZ ;  /* 0x000000ffff327224 */ /* 0x000fe400078e00ff */
[----:B------:R-:W-:Y:S02]  /*6160*/  IMAD.MOV.U32 R48, RZ, RZ, RZ ;  /* 0x000000ffff307224 */ /* 0x000fe400078e00ff */
        /* <DEDUP_REMOVED lines=11> */
[----:B------:R-:W-:Y:S01]  /*6220*/  ISETP.GE.U32.AND.EX P0, PT, R7, RZ, PT, P0 ;  /* 0x000000ff0700720c */ /* 0x000fe20003f06100 */
[----:B------:R-:W-:Y:S02]  /*6230*/  IMAD.MOV.U32 R4, RZ, RZ, RZ ;  /* 0x000000ffff047224 */ /* 0x000fe400078e00ff */
[----:B------:R-:W-:-:S10]  /*6240*/  IMAD.MOV.U32 R48, RZ, RZ, RZ ;  /* 0x000000ffff307224 */ /* 0x000fd400078e00ff */
        /* <DEDUP_REMOVED lines=9> */
[----:B------:R-:W-:Y:S01]  /*62e0*/  IMAD.IADD R10, R23, 0x1, R7 ;  /* 0x00000001170a7824 */ /* 0x000fe200078e0207 */
[----:B------:R-:W-:Y:S01]  /*62f0*/  MOV R50, RZ ;  /* 0x000000ff00327202 */ /* 0x000fe20000000f00 */
[----:B------:R-:W-:Y:S01]  /*6300*/  IMAD.MOV.U32 R48, RZ, RZ, RZ ;  /* 0x000000ffff307224 */ /* 0x000fe200078e00ff */
        /* <DEDUP_REMOVED lines=8> */
.L_x_1862:
        /* <DEDUP_REMOVED lines=84> */
.L_x_1861:
        /* <DEDUP_REMOVED lines=14> */
[----:B------:R-:W-:Y:S01]  /*69b0*/  IMAD.IADD R5, R9, 0x1, R5 ;  /* 0x0000000109057824 */ /* 0x000fe200078e0205 */
[----:B------:R-:W-:Y:S02]  /*69c0*/  SHF.L.U32 R9, R18, 0x2, RZ ;  /* 0x0000000212097819 */ /* 0x000fe400000006ff */
[C---:B-1----:R-:W-:Y:S02]  /*69d0*/  LEA R10, P1, R8.reuse, UR6, 0x2 ;  /* 0x00000006080a7c11 */ /* 0x042fe4000f8210ff */
[C---:B0-----:R-:W-:Y:S02]  /*69e0*/  LEA R24, P0, R3.reuse, UR4, 0x3 ;  /* 0x0000000403187c11 */ /* 0x041fe4000f8018ff */
[----:B------:R-:W-:Y:S02]  /*69f0*/  LEA.HI.X R11, R8, UR7, R5, 0x2, P1 ;  /* 0x00000007080b7c11 */ /* 0x000fe400088f1405 */
[----:B------:R-:W-:Y:S02]  /*6a00*/  LEA.HI.X R25, R3, UR5, R4, 0x3, P0 ;  /* 0x0000000503197c11 */ /* 0x000fe400080f1c04 */
[----:B------:R-:W-:Y:S01]  /*6a10*/  SHF.L.U64.HI R31, R18, 0x2, R19 ;  /* 0x00000002121f7819 */ /* 0x000fe20000010213 */
[----:B------:R-:W2:Y:S01]  /*6a20*/  LDG.E R5, desc[UR36][R10.64] ;  /* 0x000000240a057981 */ /* 0x000ea2000c1e1900 */
[----:B------:R-:W-:-:S03]  /*6a30*/  IADD3 R26, P0, PT, R10, R9, RZ ;  /* 0x000000090a1a7210 */ /* 0x000fc60007f1e0ff */
[----:B------:R-:W3:Y:S02]  /*6a40*/  LDG.E.64 R22, desc[UR36][R24.64] ;  /* 0x0000002418167981 */ /* 0x000ee4000c1e1b00 */
[--C-:B------:R-:W-:Y:S01]  /*6a50*/  IMAD.X R27, R11, 0x1, R31.reuse, P0 ;  /* 0x000000010b1b7824 */ /* 0x100fe200000e061f */
[-C--:B------:R-:W-:Y:S01]  /*6a60*/  IADD3 R28, P0, PT, R26, R9.reuse, RZ ;  /* 0x000000091a1c7210 */ /* 0x080fe20007f1e0ff */
[----:B------:R-:W4:Y:S04]  /*6a70*/  LDG.E.64 R20, desc[UR36][R24.64+0x8] ;  /* 0x0000082418147981 */ /* 0x000f28000c1e1b00 */
[----:B------:R0:W5:Y:S01]  /*6a80*/  LDG.E R7, desc[UR36][R26.64] ;  /* 0x000000241a077981 */ /* 0x000162000c1e1900 */
[----:B------:R-:W-:Y:S01]  /*6a90*/  IMAD.X R29, R27, 0x1, R31, P0 ;  /* 0x000000011b1d7824 */ /* 0x000fe200000e061f */
[----:B------:R-:W-:-:S02]  /*6aa0*/  IADD3 R30, P0, PT, R28, R9, RZ ;  /* 0x000000091c1e7210 */ /* 0x000fc40007f1e0ff */
        /* <DEDUP_REMOVED lines=28> */
.L_x_1863:
        /* <DEDUP_REMOVED lines=38> */
.L_x_1864:
        /* <DEDUP_REMOVED lines=21> */
.L_x_1860:
        /* <DEDUP_REMOVED lines=17> */
.L_x_1868:
[----:B------:R1:W-:Y:S01]  /*7130*/  STG.E.U8 desc[UR36][R2.64], R50 ;  /* 0x0000003202007986 */ /* 0x0003e2000c101124 */
[----:B------:R-:W-:Y:S05]  /*7140*/  BRA `(.L_x_1870) ;  /* 0x0000000c00347947 */ /* 0x000fea0003800000 */
.L_x_1867:
        /* <DEDUP_REMOVED lines=8> */
.L_x_1872:
[----:B------:R1:W-:Y:S01]  /*71d0*/  STG.E desc[UR36][R2.64], R50 ;  /* 0x0000003202007986 */ /* 0x0003e2000c101924 */
[----:B------:R-:W-:Y:S05]  /*71e0*/  BRA `(.L_x_1870) ;  /* 0x0000000c000c7947 */ /* 0x000fea0003800000 */
.L_x_1871:
[----:B------:R1:W-:Y:S01]  /*71f0*/  STG.E.U16 desc[UR36][R2.64], R50 ;  /* 0x0000003202007986 */ /* 0x0003e2000c101524 */
[----:B------:R-:W-:Y:S05]  /*7200*/  BRA `(.L_x_1870) ;  /* 0x0000000c00047947 */ /* 0x000fea0003800000 */
.L_x_1866:
        /* <DEDUP_REMOVED lines=9> */
.L_x_1874:
[----:B------:R-:W1:Y:S02]  /*72a0*/  I2F.S64 R0, R50 ;  /* 0x0000003200007312 */ /* 0x000e640000301400 */
[----:B-1----:R-:W-:-:S05]  /*72b0*/  F2FP.F16.F32.PACK_AB R0, RZ, R0 ;  /* 0x00000000ff00723e */ /* 0x002fca00000000ff */
[----:B------:R1:W-:Y:S01]  /*72c0*/  STG.E.U16 desc[UR36][R2.64], R0 ;  /* 0x0000000002007986 */ /* 0x0003e2000c101524 */
[----:B------:R-:W-:Y:S05]  /*72d0*/  BRA `(.L_x_1870) ;  /* 0x0000000800d07947 */ /* 0x000fea0003800000 */
.L_x_1873:
        /* <DEDUP_REMOVED lines=10> */
.L_x_1876:
[----:B------:R-:W1:Y:S02]  /*7380*/  I2F.S64 R50, R50 ;  /* 0x0000003200327312 */ /* 0x000e640000301400 */
[----:B-1----:R-:W-:-:S04]  /*7390*/  F2FP.F16.F32.PACK_AB R5, RZ, R50 ;  /* 0x00000032ff05723e */ /* 0x002fc800000000ff */
[----:B------:R-:W-:-:S05]  /*73a0*/  PRMT R5, R5, 0x5410, RZ ;  /* 0x0000541005057816 */ /* 0x000fca00000000ff */
[----:B------:R1:W-:Y:S01]  /*73b0*/  STG.E desc[UR36][R2.64], R5 ;  /* 0x0000000502007986 */ /* 0x0003e2000c101924 */
[----:B------:R-:W-:Y:S05]  /*73c0*/  BRA `(.L_x_1870) ;  /* 0x0000000800947947 */ /* 0x000fea0003800000 */
.L_x_1875:
[----:B------:R-:W1:Y:S02]  /*73d0*/  I2F.F64.S64 R4, R50 ;  /* 0x0000003200047312 */ /* 0x000e640000301c00 */
[----:B-1----:R1:W-:Y:S01]  /*73e0*/  STG.E.64 desc[UR36][R2.64], R4 ;  /* 0x0000000402007986 */ /* 0x0023e2000c101b24 */
[----:B------:R-:W-:Y:S05]  /*73f0*/  BRA `(.L_x_1870) ;  /* 0x0000000800887947 */ /* 0x000fea0003800000 */
.L_x_1865:
        /* <DEDUP_REMOVED lines=12> */
.L_x_1880:
        /* <DEDUP_REMOVED lines=18> */
.L_x_1883:
[----:B------:R-:W-:-:S04]  /*75e0*/  SHF.R.U32.HI R5, RZ, 0x18, R5 ;  /* 0x00000018ff057819 */ /* 0x000fc80000011605 */
[----:B------:R-:W-:-:S07]  /*75f0*/  LOP3.LUT R0, R0, 0x80, R5, 0xf8, !PT ;  /* 0x0000008000007812 */ /* 0x000fce00078ef805 */
.L_x_1882:
[----:B------:R-:W-:Y:S05]  /*7600*/  BSYNC.RECONVERGENT B0 ;  /* 0x0000000000007941 */ /* 0x000fea0003800200 */
.L_x_1881:
[----:B------:R1:W-:Y:S01]  /*7610*/  STG.E.U8 desc[UR36][R2.64], R0 ;  /* 0x0000000002007986 */ /* 0x0003e2000c101124 */
[----:B------:R-:W-:Y:S05]  /*7620*/  BRA `(.L_x_1870) ;  /* 0x0000000400fc7947 */ /* 0x000fea0003800000 */
.L_x_1879:
        /* <DEDUP_REMOVED lines=18> */
.L_x_1886:
[----:B------:R-:W-:-:S04]  /*7750*/  SHF.R.U32.HI R5, RZ, 0x18, R5 ;  /* 0x00000018ff057819 */ /* 0x000fc80000011605 */
[----:B------:R-:W-:-:S07]  /*7760*/  LOP3.LUT R0, R0, 0x80, R5, 0xf8, !PT ;  /* 0x0000008000007812 */ /* 0x000fce00078ef805 */
.L_x_1885:
[----:B------:R-:W-:Y:S05]  /*7770*/  BSYNC.RECONVERGENT B0 ;  /* 0x0000000000007941 */ /* 0x000fea0003800200 */
.L_x_1884:
[----:B------:R1:W-:Y:S01]  /*7780*/  STG.E.U8 desc[UR36][R2.64], R0 ;  /* 0x0000000002007986 */ /* 0x0003e2000c101124 */
[----:B------:R-:W-:Y:S05]  /*7790*/  BRA `(.L_x_1870) ;  /* 0x0000000400a07947 */ /* 0x000fea0003800000 */
.L_x_1878:
        /* <DEDUP_REMOVED lines=22> */
.L_x_1888:
[----:B------:R1:W-:Y:S01]  /*7900*/  STG.E.64 desc[UR36][R2.64], R50 ;  /* 0x0000003202007986 */ /* 0x0003e2000c101b24 */
[----:B------:R-:W-:Y:S05]  /*7910*/  BRA `(.L_x_1870) ;  /* 0x0000000400407947 */ /* 0x000fea0003800000 */
.L_x_1887:
[----:B------:R1:W-:Y:S01]  /*7920*/  STG.E desc[UR36][R2.64], R50 ;  /* 0x0000003202007986 */ /* 0x0003e2000c101924 */
[----:B------:R-:W-:Y:S05]  /*7930*/  BRA `(.L_x_1870) ;  /* 0x0000000400387947 */ /* 0x000fea0003800000 */
.L_x_1877:
        /* <DEDUP_REMOVED lines=11> */
.L_x_1890:
[----:B------:R-:W-:Y:S01]  /*79f0*/  CS2R R6, SRZ ;  /* 0x0000000000067805 */ /* 0x000fe2000001ff00 */
[----:B------:R-:W1:Y:S04]  /*7a00*/  I2F.F64.S64 R4, R50 ;  /* 0x0000003200047312 */ /* 0x000e680000301c00 */
[----:B-1----:R1:W-:Y:S01]  /*7a10*/  STG.E.128 desc[UR36][R2.64], R4 ;  /* 0x0000000402007986 */ /* 0x0023e2000c101d24 */
[----:B------:R-:W-:Y:S05]  /*7a20*/  BRA `(.L_x_1870) ;  /* 0x0000000000fc7947 */ /* 0x000fea0003800000 */
.L_x_1889:
[----:B------:R-:W-:-:S09]  /*7a30*/  UISETP.NE.AND UP0, UPT, UR4, 0xf, UPT ;  /* 0x0000000f0400788c */ /* 0x000fd2000bf05270 */
[----:B------:R-:W-:Y:S05]  /*7a40*/  BRA.U !UP0, `(.L_x_1891) ;  /* 0x0000000108e87547 */ /* 0x000fea000b800000 */
[----:B------:R-:W-:-:S09]  /*7a50*/  UISETP.NE.AND UP0, UPT, UR4, 0x17, UPT ;  /* 0x000000170400788c */ /* 0x000fd2000bf05270 */
[----:B------:R-:W-:Y:S05]  /*7a60*/  BRA.U !UP0, `(.L_x_1892) ;  /* 0x0000000108907547 */ /* 0x000fea000b800000 */
[----:B------:R-:W-:-:S09]  /*7a70*/  UISETP.NE.AND UP0, UPT, UR4, 0x18, UPT ;  /* 0x000000180400788c */ /* 0x000fd2000bf05270 */
[----:B------:R-:W-:Y:S05]  /*7a80*/  BRA.U !UP0, `(.L_x_1893) ;  /* 0x0000000108447547 */ /* 0x000fea000b800000 */
.L_x_1869:
[----:B------:R-:W-:Y:S01]  /*7a90*/  MOV R0, 0x0 ;  /* 0x0000000000007802 */ /* 0x000fe20000000f00 */
[----:B------:R-:W1:Y:S01]  /*7aa0*/  LDCU.64 UR4, c[0x4][0xf8] ;  /* 0x01001f00ff0477ac */ /* 0x000e620008000a00 */
[----:B------:R-:W-:Y:S02]  /*7ab0*/  HFMA2 R8, -RZ, RZ, 0, 6.020069122314453125e-06 ;  /* 0x00000065ff087431 */ /* 0x000fe400000001ff */
        /* <DEDUP_REMOVED lines=13> */
.L_x_1894:
[----:B------:R-:W-:Y:S05]  /*7b90*/  BRA `(.L_x_1870) ;  /* 0x0000000000a07947 */ /* 0x000fea0003800000 */
.L_x_1893:
        /* <DEDUP_REMOVED lines=13> */
.L_x_1896:
[----:B------:R-:W-:Y:S05]  /*7c70*/  BSYNC.RECONVERGENT B0 ;  /* 0x0000000000007941 */ /* 0x000fea0003800200 */
.L_x_1895:
[----:B------:R-:W-:-:S05]  /*7c80*/  LOP3.LUT R5, R0, 0x80, R5, 0xf8, !PT ;  /* 0x0000008000057812 */ /* 0x000fca00078ef805 */
[----:B------:R4:W-:Y:S01]  /*7c90*/  STG.E.U8 desc[UR36][R2.64], R5 ;  /* 0x0000000502007986 */ /* 0x0009e2000c101124 */
[----:B------:R-:W-:Y:S05]  /*7ca0*/  BRA `(.L_x_1870) ;  /* 0x00000000005c7947 */ /* 0x000fea0003800000 */
.L_x_1892:
        /* <DEDUP_REMOVED lines=12> */
.L_x_1898:
[----:B------:R-:W-:Y:S01]  /*7d70*/  IMAD.MOV.U32 R0, RZ, RZ, 0x7f ;  /* 0x0000007fff007424 */ /* 0x000fe200078e00ff */
[----:B------:R-:W-:-:S04]  /*7d80*/  ISETP.GT.U32.AND P0, PT, R4, 0x7f800000, PT ;  /* 0x7f8000000400780c */ /* 0x000fc80003f04070 */
[----:B------:R-:W-:-:S09]  /*7d90*/  SEL R0, R0, 0x7c, P0 ;  /* 0x0000007c00007807 */ /* 0x000fd20000000000 */
.L_x_1899:
[----:B------:R-:W-:Y:S05]  /*7da0*/  BSYNC.RECONVERGENT B0 ;  /* 0x0000000000007941 */ /* 0x000fea0003800200 */
.L_x_1897:
[----:B------:R-:W-:-:S04]  /*7db0*/  SHF.R.U32.HI R5, RZ, 0x18, R5 ;  /* 0x00000018ff057819 */ /* 0x000fc80000011605 */
[----:B------:R-:W-:-:S05]  /*7dc0*/  LOP3.LUT R5, R0, 0x80, R5, 0xf8, !PT ;  /* 0x0000008000057812 */ /* 0x000fca00078ef805 */
[----:B------:R3:W-:Y:S01]  /*7dd0*/  STG.E.U8 desc[UR36][R2.64], R5 ;  /* 0x0000000502007986 */ /* 0x0007e2000c101124 */
[----:B------:R-:W-:Y:S05]  /*7de0*/  BRA `(.L_x_1870) ;  /* 0x00000000000c7947 */ /* 0x000fea0003800000 */
.L_x_1891:
[----:B------:R-:W1:Y:S02]  /*7df0*/  I2F.S64 R0, R50 ;  /* 0x0000003200007312 */ /* 0x000e640000301400 */
[----:B-1----:R-:W-:-:S05]  /*7e00*/  F2FP.BF16.F32.PACK_AB R0, RZ, R0 ;  /* 0x00000000ff00723e */ /* 0x002fca00000010ff */
[----:B------:R1:W-:Y:S02]  /*7e10*/  STG.E.U16 desc[UR36][R2.64], R0 ;  /* 0x0000000002007986 */ /* 0x0003e4000c101524 */
.L_x_1870:
[----:B------:R-:W-:-:S07]  /*7e20*/  VIADD R17, R17, 0x80 ;  /* 0x0000008011117836 */ /* 0x000fce0000000000 */
.L_x_1825:
[----:B------:R-:W-:Y:S05]  /*7e30*/  BSYNC.RECONVERGENT B6 ;  /* 0x0000000000067941 */ /* 0x000fea0003800200 */
.L_x_1824:
        /* <DEDUP_REMOVED lines=307> */
.L_x_1902:
        /* <DEDUP_REMOVED lines=17> */
.L_x_1906:
[----:B------:R4:W5:Y:S01]  /*9280*/  LDG.E.U8 R4, desc[UR36][R6.64] ;  /* 0x0000002406047981 */ /* 0x000962000c1e1100 */
[----:B------:R-:W-:Y:S01]  /*9290*/  IMAD.MOV.U32 R5, RZ, RZ, RZ ;  /* 0x000000ffff057224 */ /* 0x000fe200078e00ff */
[----:B------:R-:W-:Y:S06]  /*92a0*/  BRA `(.L_x_1908) ;  /* 0x0000000c00447947 */ /* 0x000fec0003800000 */
.L_x_1905:
        /* <DEDUP_REMOVED lines=8> */
.L_x_1910:
[----:B------:R-:W2:Y:S02]  /*9330*/  LDG.E R4, desc[UR36][R6.64] ;  /* 0x0000002406047981 */ /* 0x000ea4000c1e1900 */
[----:B--2---:R-:W-:Y:S01]  /*9340*/  SHF.R.S32.HI R5, RZ, 0x1f, R4 ;  /* 0x0000001fff057819 */ /* 0x004fe20000011404 */
[----:B------:R-:W-:Y:S06]  /*9350*/  BRA `(.L_x_1908) ;  /* 0x0000000c00187947 */ /* 0x000fec0003800000 */
.L_x_1909:
[----:B------:R-:W2:Y:S02]  /*9360*/  LDG.E.S16 R4, desc[UR36][R6.64] ;  /* 0x0000002406047981 */ /* 0x000ea4000c1e1700 */
[----:B--2---:R-:W-:Y:S01]  /*9370*/  SHF.R.S32.HI R5, RZ, 0x1f, R4 ;  /* 0x0000001fff057819 */ /* 0x004fe20000011404 */
[----:B------:R-:W-:Y:S06]  /*9380*/  BRA `(.L_x_1908) ;  /* 0x0000000c000c7947 */ /* 0x000fec0003800000 */
.L_x_1904:
        /* <DEDUP_REMOVED lines=9> */
.L_x_1912:
[----:B------:R-:W2:Y:S02]  /*9420*/  LDG.E.U16 R6, desc[UR36][R6.64] ;  /* 0x0000002406067981 */ /* 0x000ea4000c1e1500 */
[----:B--2---:R-:W-:-:S06]  /*9430*/  HADD2.F32 R4, -RZ, R6.H0_H0 ;  /* 0x20000006ff047230 */ /* 0x004fcc0000004100 */
[----:B------:R-:W4:Y:S02]  /*9440*/  F2I.S64.TRUNC R4, R4 ;  /* 0x0000000400047311 */ /* 0x000f24000020d900 */
[----:B----4-:R-:W-:Y:S05]  /*9450*/  BRA `(.L_x_1908) ;  /* 0x0000000800d87947 */ /* 0x010fea0003800000 */
.L_x_1911:
        /* <DEDUP_REMOVED lines=9> */
.L_x_1914:
[----:B------:R-:W2:Y:S02]  /*94f0*/  LDG.E.U16 R6, desc[UR36][R6.64] ;  /* 0x0000002406067981 */ /* 0x000ea4000c1e1500 */
[----:B--2---:R-:W-:-:S06]  /*9500*/  HADD2.F32 R4, -RZ, R6.H0_H0 ;  /* 0x20000006ff047230 */ /* 0x004fcc0000004100 */
[----:B------:R-:W4:Y:S02]  /*9510*/  F2I.S64.TRUNC R4, R4 ;  /* 0x0000000400047311 */ /* 0x000f24000020d900 */
[----:B----4-:R-:W-:Y:S05]  /*9520*/  BRA `(.L_x_1908) ;  /* 0x0000000800a47947 */ /* 0x010fea0003800000 */
.L_x_1913:
[----:B------:R-:W2:Y:S02]  /*9530*/  LDG.E.64 R4, desc[UR36][R6.64] ;  /* 0x0000002406047981 */ /* 0x000ea4000c1e1b00 */
[----:B--2---:R-:W4:Y:S02]  /*9540*/  F2I.S64.F64.TRUNC R4, R4 ;  /* 0x0000000400047311 */ /* 0x004f24000030d900 */
[----:B----4-:R-:W-:Y:S05]  /*9550*/  BRA `(.L_x_1908) ;  /* 0x0000000800987947 */ /* 0x010fea0003800000 */
.L_x_1903:
        /* <DEDUP_REMOVED lines=13> */
.L_x_1917:
[----:B------:R-:W2:Y:S02]  /*9630*/  LDG.E.64 R4, desc[UR36][R6.64] ;  /* 0x0000002406047981 */ /* 0x000ea4000c1e1b00 */
[----:B--2---:R-:W1:Y:S02]  /*9640*/  F2I.S64.F64.TRUNC R4, R4 ;  /* 0x0000000400047311 */ /* 0x004e64000030d900 */
[----:B-1----:R-:W-:Y:S05]  /*9650*/  BRA `(.L_x_1908) ;  /* 0x0000000800587947 */ /* 0x002fea0003800000 */
.L_x_1916:
        /* <DEDUP_REMOVED lines=11> */
[----:B------:R-:W1:Y:S02]  /*9710*/  FLO.U32 R4, R3 ;  /* 0x0000000300047300 */ /* 0x000e6400000e0000 */
[----:B-1----:R-:W-:-:S04]  /*9720*/  IADD3 R4, PT, PT, -R4, RZ, RZ ;  /* 0x000000ff04047210 */ /* 0x002fc80007ffe1ff */
[----:B------:R-:W-:-:S05]  /*9730*/  VIADDMNMX.U32 R4, R4, R5, 0x4, !PT ;  /* 0x0000000404047446 */ /* 0x000fca0007800005 */
[----:B------:R-:W-:-:S04]  /*9740*/  VIADD R4, R4, 0xfffffffc ;  /* 0xfffffffc04047836 */ /* 0x000fc80000000000 */
[----:B------:R-:W-:Y:S01]  /*9750*/  IMAD.SHL.U32 R8, R4, 0x800000, RZ ;  /* 0x0080000004087824 */ /* 0x000fe200078e00ff */
[C---:B------:R-:W-:Y:S02]  /*9760*/  SHF.L.U32 R5, R3.reuse, R4, RZ ;  /* 0x0000000403057219 */ /* 0x040fe400000006ff */
[----:B------:R-:W-:Y:S02]  /*9770*/  IADD3 R4, PT, PT, R3, 0x1000000, RZ ;  /* 0x0100000003047810 */ /* 0x000fe40007ffe0ff */
        /* <DEDUP_REMOVED lines=8> */
.L_x_1919:
        /* <DEDUP_REMOVED lines=14> */
.L_x_1918:
[----:B------:R-:W2:Y:S02]  /*98e0*/  LDG.E.U16 R4, desc[UR36][R6.64] ;  /* 0x0000002406047981 */ /* 0x000ea4000c1e1500 */
[----:B--2---:R-:W-:-:S06]  /*98f0*/  IMAD.U32 R4, R4, 0x10000, RZ ;  /* 0x0001000004047824 */ /* 0x004fcc00078e00ff */
[----:B------:R-:W1:Y:S02]  /*9900*/  F2I.S64.TRUNC R4, R4 ;  /* 0x0000000400047311 */ /* 0x000e64000020d900 */
[----:B-1----:R-:W-:Y:S05]  /*9910*/  BRA `(.L_x_1908) ;  /* 0x0000000400a87947 */ /* 0x002fea0003800000 */
.L_x_1915:
        /* <DEDUP_REMOVED lines=11> */
.L_x_1922:
        /* <DEDUP_REMOVED lines=21> */
.L_x_1926:
[----:B------:R-:W-:Y:S05]  /*9b20*/  BSYNC.RECONVERGENT B1 ;  /* 0x0000000000017941 */ /* 0x000fea0003800200 */
.L_x_1925:
[----:B------:R-:W-:Y:S02]  /*9b30*/  SHF.L.U32 R0, R0, 0x14, RZ ;  /* 0x0000001400007819 */ /* 0x000fe400000006ff */
[----:B------:R-:W-:-:S04]  /*9b40*/  LEA R3, R3, 0x3b800000, 0x17 ;  /* 0x3b80000003037811 */ /* 0x000fc800078eb8ff */
[----:B------:R-:W-:-:S07]  /*9b50*/  LOP3.LUT R4, R3, R0, R7, 0xfe, !PT ;  /* 0x0000000003047212 */ /* 0x000fce00078efe07 */
.L_x_1924:
[----:B------:R-:W-:Y:S05]  /*9b60*/  BSYNC.RECONVERGENT B0 ;  /* 0x0000000000007941 */ /* 0x000fea0003800200 */
.L_x_1923:
[----:B------:R-:W1:Y:S02]  /*9b70*/  F2I.S64.TRUNC R4, R4 ;  /* 0x0000000400047311 */ /* 0x000e64000020d900 */
[----:B-1----:R-:W-:Y:S05]  /*9b80*/  BRA `(.L_x_1908) ;  /* 0x00000004000c7947 */ /* 0x002fea0003800000 */
.L_x_1921:
        /* <DEDUP_REMOVED lines=21> */
.L_x_1930:
[----:B------:R-:W-:Y:S05]  /*9ce0*/  BSYNC.RECONVERGENT B1 ;  /* 0x0000000000017941 */ /* 0x000fea0003800200 */
.L_x_1929:
[----:B------:R-:W-:Y:S01]  /*9cf0*/  IMAD.SHL.U32 R0, R0, 0x200000, RZ ;  /* 0x0020000000007824 */ /* 0x000fe200078e00ff */
[----:B------:R-:W-:-:S04]  /*9d00*/  LEA R3, R3, 0x37800000, 0x17 ;  /* 0x3780000003037811 */ /* 0x000fc800078eb8ff */
[----:B------:R-:W-:-:S07]  /*9d10*/  LOP3.LUT R4, R3, R0, R7, 0xfe, !PT ;  /* 0x0000000003047212 */ /* 0x000fce00078efe07 */
.L_x_1928:
[----:B------:R-:W-:Y:S05]  /*9d20*/  BSYNC.RECONVERGENT B0 ;  /* 0x0000000000007941 */ /* 0x000fea0003800200 */
.L_x_1927:
[----:B------:R-:W2:Y:S02]  /*9d30*/  F2I.S64.TRUNC R4, R4 ;  /* 0x0000000400047311 */ /* 0x000ea4000020d900 */
[----:B--2---:R-:W-:Y:S05]  /*9d40*/  BRA `(.L_x_1908) ;  /* 0x00000000009c7947 */ /* 0x004fea0003800000 */
.L_x_1920:
        /* <DEDUP_REMOVED lines=14> */
.L_x_1934:
[----:B------:R-:W-:Y:S05]  /*9e30*/  BSYNC.RECONVERGENT B0 ;  /* 0x0000000000007941 */ /* 0x000fea0003800200 */
.L_x_1933:
[----:B------:R-:W3:Y:S02]  /*9e40*/  F2I.S64.TRUNC R4, R4 ;  /* 0x0000000400047311 */ /* 0x000ee4000020d900 */
[----:B---3--:R-:W-:Y:S05]  /*9e50*/  BRA `(.L_x_1908) ;  /* 0x0000000000587947 */ /* 0x008fea0003800000 */
.L_x_1907:
        /* <DEDUP_REMOVED lines=16> */
.L_x_1935:
[----:B------:R-:W-:Y:S01]  /*9f60*/  CS2R R4, SRZ ;  /* 0x0000000000047805 */ /* 0x000fe2000001ff00 */
[----:B------:R-:W-:Y:S06]  /*9f70*/  BRA `(.L_x_1908) ;  /* 0x0000000000107947 */ /* 0x000fec0003800000 */
.L_x_1932:
[----:B------:R3:W5:Y:S01]  /*9f80*/  LDG.E.64 R4, desc[UR36][R6.64] ;  /* 0x0000002406047981 */ /* 0x000762000c1e1b00 */
[----:B------:R-:W-:Y:S05]  /*9f90*/  BRA `(.L_x_1908) ;  /* 0x0000000000087947 */ /* 0x000fea0003800000 */
.L_x_1931:
[----:B------:R2:W5:Y:S01]  /*9fa0*/  LDG.E R4, desc[UR36][R6.64] ;  /* 0x0000002406047981 */ /* 0x000562000c1e1900 */
[----:B------:R-:W-:-:S07]  /*9fb0*/  MOV R5, RZ ;  /* 0x000000ff00057202 */ /* 0x000fce0000000f00 */
.L_x_1908:
[----:B-1234-:R-:W1:Y:S01]  /*9fc0*/  LDC.64 R6, c[0x0][0x5a0] ;  /* 0x00016800ff067b82 */ /* 0x01ee620000000a00 */
[----:B------:R-:W2:Y:S01]  /*9fd0*/  LDCU.64 UR4, c[0x0][0x598] ;  /* 0x0000b300ff0477ac */ /* 0x000ea20008000a00 */
[----:B------:R-:W-:Y:S01]  /*9fe0*/  IMAD.MOV.U32 R50, RZ, RZ, RZ ;  /* 0x000000ffff327224 */ /* 0x000fe200078e00ff */
[----:B------:R-:W-:Y:S01]  /*9ff0*/  MOV R48, RZ ;  /* 0x000000ff00307202 */ /* 0x000fe20000000f00 */
        /* <DEDUP_REMOVED lines=11> */
[----:B------:R-:W-:Y:S01]  /*a0b0*/  ISETP.GE.U32.AND.EX P0, PT, R7, RZ, PT, P0 ;  /* 0x000000ff0700720c */ /* 0x000fe20003f06100 */
[----:B------:R-:W-:Y:S01]  /*a0c0*/  IMAD.MOV.U32 R48, RZ, RZ, RZ ;  /* 0x000000ffff307224 */ /* 0x000fe200078e00ff */
[----:B------:R-:W-:-:S11]  /*a0d0*/  MOV R50, RZ ;  /* 0x000000ff00327202 */ /* 0x000fd60000000f00 */
[----:B------:R-:W-:Y:S05]  /*a0e0*/  @!P0 BRA `(.L_x_1937) ;  /* 0x00000004009c8947 */ /* 0x000fea0003800000 */
[----:B------:R-:W1:Y:S01]  /*a0f0*/  LDCU.64 UR4, c[0x0][0x5a8] ;  /* 0x0000b500ff0477ac */ /* 0x000e620008000a00 */
[----:B------:R-:W-:Y:S01]  /*a100*/  LOP3.LUT R4, R7, 0x7fffffff, RZ, 0xc0, !PT ;  /* 0x7fffffff07047812 */ /* 0x000fe200078ec0ff */
[----:B0-----:R-:W-:Y:S01]  /*a110*/  IMAD.WIDE.U32 R22, R18, 0x4, RZ ;  /* 0x0000000412167825 */ /* 0x001fe200078e00ff */
[----:B------:R-:W-:Y:S01]  /*a120*/  SHF.L.U32 R7, R19, 0x2, RZ ;  /* 0x0000000213077819 */ /* 0x000fe200000006ff */
[----:B------:R-:W0:Y:S01]  /*a130*/  LDCU.64 UR6, c[0x0][0x590] ;  /* 0x0000b200ff0677ac */ /* 0x000e220008000a00 */
[----:B------:R-:W-:Y:S01]  /*a140*/  LOP3.LUT R3, R6, 0xfffffff8, RZ, 0xc0, !PT ;  /* 0xfffffff806037812 */ /* 0x000fe200078ec0ff */
[----:B------:R-:W-:Y:S01]  /*a150*/  BSSY.RECONVERGENT B0, `(.L_x_1937) ;  /* 0x0000060000007945 */ /* 0x000fe20003800200 */
[----:B------:R-:W-:Y:S01]  /*a160*/  SHF.L.U64.HI R8, R18, 0x5, R19 ;  /* 0x0000000512087819 */ /* 0x000fe20000010213 */
[----:B------:R-:W-:Y:S01]  /*a170*/  IMAD.IADD R10, R23, 0x1, R7 ;  /* 0x00000001170a7824 */ /* 0x000fe200078e0207 */
[----:B------:R-:W-:Y:S01]  /*a180*/  MOV R48, RZ ;  /* 0x000000ff00307202 */ /* 0x000fe20000000f00 */
[----:B------:R-:W-:Y:S01]  /*a190*/  IMAD.MOV.U32 R50, RZ, RZ, RZ ;  /* 0x000000ffff327224 */ /* 0x000fe200078e00ff */
        /* <DEDUP_REMOVED lines=8> */
.L_x_1938:
[----:B------:R-:W-:Y:S01]  /*a220*/  MOV R26, R0 ;  /* 0x00000000001a7202 */ /* 0x000fe20000000f00 */
[----:B------:R-:W-:Y:S01]  /*a230*/  IMAD.MOV.U32 R27, RZ, RZ, R5 ;  /* 0x000000ffff1b7224 */ /* 0x000fe200078e0005 */
[----:B------:R-:W-:Y:S01]  /*a240*/  IADD3 R28, P0, PT, R0, R22, RZ ;  /* 0x00000016001c7210 */ /* 0x000fe20007f1e0ff */
[----:B------:R-:W2:Y:S04]  /*a250*/  LDG.E.64 R36, desc[UR36][R20.64+-0x20] ;  /* 0xffffe02414247981 */ /* 0x000ea8000c1e1b00 */
[----:B------:R-:W3:Y:S01]  /*a260*/  LDG.E R46, desc[UR36][R26.64] ;  /* 0x000000241a2e7981 */ /* 0x000ee2000c1e1900 */
[----:B------:R-:W-:Y:S02]  /*a270*/  IADD3.X R29, PT, PT, R5, R10, RZ, P0, !PT ;  /* 0x0000000a051d7210 */ /* 0x000fe400007fe4ff */
[-C--:B------:R-:W-:Y:S01]  /*a280*/  IADD3 R38, P0, PT, R28, R22.reuse, RZ ;  /* 0x000000161c267210 */ /* 0x080fe20007f1e0ff */
[----:B------:R-:W4:Y:S04]  /*a290*/  LDG.E.64 R34, desc[UR36][R20.64+-0x18] ;  /* 0xffffe82414227981 */ /* 0x000f28000c1e1b00 */
[----:B------:R-:W4:Y:S01]  /*a2a0*/  LDG.E R11, desc[UR36][R28.64] ;  /* 0x000000241c0b7981 */ /* 0x000f22000c1e1900 */
[----:B------:R-:W-:Y:S01]  /*a2b0*/  IMAD.X R39, R29, 0x1, R10, P0 ;  /* 0x000000011d277824 */ /* 0x000fe200000e060a */
[----:B------:R-:W-:-:S02]  /*a2c0*/  IADD3 R24, P0, PT, R38, R22, RZ ;  /* 0x0000001626187210 */ /* 0x000fc40007f1e0ff */
[----:B------:R-:W5:Y:S04]  /*a2d0*/  LDG.E.64 R32, desc[UR36][R20.64+-0x10] ;  /* 0xfffff02414207981 */ /* 0x000f68000c1e1b00 */
[----:B------:R0:W5:Y:S01]  /*a2e0*/  LDG.E R51, desc[UR36][R38.64] ;  /* 0x0000002426337981 */ /* 0x000162000c1e1900 */
[----:B------:R-:W-:Y:S02]  /*a2f0*/  IADD3.X R25, PT, PT, R39, R10, RZ, P0, !PT ;  /* 0x0000000a27197210 */ /* 0x000fe400007fe4ff */
[-C--:B------:R-:W-:Y:S01]  /*a300*/  IADD3 R42, P0, PT, R24, R22.reuse, RZ ;  /* 0x00000016182a7210 */ /* 0x080fe20007f1e0ff */
[----:B------:R-:W5:Y:S04]  /*a310*/  LDG.E.64 R30, desc[UR36][R20.64+-0x8] ;  /* 0xfffff824141e7981 */ /* 0x000f68000c1e1b00 */
[----:B------:R-:W5:Y:S01]  /*a320*/  LDG.E R49, desc[UR36][R24.64] ;  /* 0x0000002418317981 */ /* 0x000f62000c1e1900 */
[----:B------:R-:W-:Y:S01]  /*a330*/  IMAD.X R43, R25, 0x1, R10, P0 ;  /* 0x00000001192b7824 */ /* 0x000fe200000e060a */
[----:B------:R-:W-:-:S02]  /*a340*/  IADD3 R44, P0, PT, R42, R22, RZ ;  /* 0x000000162a2c7210 */ /* 0x000fc40007f1e0ff */
[----:B------:R-:W5:Y:S04]  /*a350*/  LDG.E.64 R28, desc[UR36][R20.64] ;  /* 0x00000024141c7981 */ /* 0x000f68000c1e1b00 */
[----:B------:R-:W5:Y:S01]  /*a360*/  LDG.E R47, desc[UR36][R42.64] ;  /* 0x000000242a2f7981 */ /* 0x000f62000c1e1900 */
[----:B------:R-:W-:Y:S02]  /*a370*/  IADD3.X R45, PT, PT, R43, R10, RZ, P0, !PT ;  /* 0x0000000a2b2d7210 */ /* 0x000fe400007fe4ff */
[-C--:B0-----:R-:W-:Y:S01]  /*a380*/  IADD3 R38, P0, PT, R44, R22.reuse, RZ ;  /* 0x000000162c267210 */ /* 0x081fe20007f1e0ff */
[----:B------:R-:W5:Y:S04]  /*a390*/  LDG.E.64 R26, desc[UR36][R20.64+0x8] ;  /* 0x00000824141a7981 */ /* 0x000f68000c1e1b00 */
[----:B------:R-:W5:Y:S01]  /*a3a0*/  LDG.E R53, desc[UR36][R44.64] ;  /* 0x000000242c357981 */ /* 0x000f62000c1e1900 */
[----:B------:R-:W-:Y:S01]  /*a3b0*/  IMAD.X R39, R45, 0x1, R10, P0 ;  /* 0x000000012d277824 */ /* 0x000fe200000e060a */
[----:B------:R-:W-:-:S02]  /*a3c0*/  IADD3 R40, P0, PT, R38, R22, RZ ;  /* 0x0000001626287210 */ /* 0x000fc40007f1e0ff */
[----:B------:R-:W5:Y:S04]  /*a3d0*/  LDG.E.64 R24, desc[UR36][R20.64+0x10] ;  /* 0x0000102414187981 */ /* 0x000f68000c1e1b00 */
[----:B------:R0:W5:Y:S01]  /*a3e0*/  LDG.E R16, desc[UR36][R38.64] ;  /* 0x0000002426107981 */ /* 0x000162000c1e1900 */
[----:B------:R-:W-:-:S03]  /*a3f0*/  IADD3.X R41, PT, PT, R39, R10, RZ, P0, !PT ;  /* 0x0000000a27297210 */ /* 0x000fc600007fe4ff */
[----:B------:R1:W5:Y:S04]  /*a400*/  LDG.E.64 R42, desc[UR36][R20.64+0x18] ;  /* 0x00001824142a7981 */ /* 0x000368000c1e1b00 */
[----:B------:R-:W5:Y:S01]  /*a410*/  LDG.E R41, desc[UR36][R40.64] ;  /* 0x0000002428297981 */ /* 0x000f62000c1e1900 */
[----:B0-----:R-:W-:Y:S01]  /*a420*/  MOV R39, R48 ;  /* 0x0000003000277202 */ /* 0x001fe20000000f00 */
[----:B------:R-:W-:Y:S01]  /*a430*/  IMAD.MOV.U32 R38, RZ, RZ, R50 ;  /* 0x000000ffff267224 */ /* 0x000fe200078e0032 */
[----:B------:R-:W-:-:S04]  /*a440*/  IADD3 R9, P0, PT, R9, -0x8, RZ ;  /* 0xfffffff809097810 */ /* 0x000fc80007f1e0ff */
[----:B------:R-:W-:Y:S02]  /*a450*/  IADD3.X R7, PT, PT, R7, -0x1, RZ, P0, !PT ;  /* 0xffffffff07077810 */ /* 0x000fe400007fe4ff */
[----:B------:R-:W-:-:S04]  /*a460*/  ISETP.NE.U32.AND P0, PT, R9, RZ, PT ;  /* 0x000000ff0900720c */ /* 0x000fc80003f05070 */
[----:B------:R-:W-:Y:S02]  /*a470*/  ISETP.NE.AND.EX P0, PT, R7, RZ, PT, P0 ;  /* 0x000000ff0700720c */ /* 0x000fe40003f05300 */
[----:B------:R-:W-:Y:S02]  /*a480*/  LEA R0, P1, R18, R0, 0x5 ;  /* 0x0000000012007211 */ /* 0x000fe400078228ff */
[----:B-1----:R-:W-:Y:S02]  /*a490*/  IADD3 R20, P2, PT, R20, 0x40, RZ ;  /* 0x0000004014147810 */ /* 0x002fe40007f5e0ff */
[----:B------:R-:W-:Y:S02]  /*a4a0*/  IADD3.X R5, PT, PT, R5, R8, RZ, P1, !PT ;  /* 0x0000000805057210 */ /* 0x000fe40000ffe4ff */
[----:B------:R-:W-:Y:S02]  /*a4b0*/  IADD3.X R21, PT, PT, RZ, R21, RZ, P2, !PT ;  /* 0x00000015ff157210 */ /* 0x000fe400017fe4ff */
[----:B---3--:R-:W-:Y:S01]  /*a4c0*/  SHF.R.S32.HI R52, RZ, 0x1f, R46 ;  /* 0x0000001fff347819 */ /* 0x008fe2000001142e */
[----:B--2---:R-:W-:-:S02]  /*a4d0*/  IMAD R37, R37, R46, RZ ;  /* 0x0000002e25257224 */ /* 0x004fc400078e02ff */
[----:B------:R-:W-:-:S04]  /*a4e0*/  IMAD.WIDE.U32 R44, R36, R46, R38 ;  /* 0x0000002e242c7225 */ /* 0x000fc800078e0026 */
[----:B------:R-:W-:Y:S02]  /*a4f0*/  IMAD R37, R36, R52, R37 ;  /* 0x0000003424257224 */ /* 0x000fe400078e0225 */
[----:B----4-:R-:W-:Y:S02]  /*a500*/  IMAD R35, R35, R11, RZ ;  /* 0x0000000b23237224 */ /* 0x010fe400078e02ff */
[----:B------:R-:W-:Y:S01]  /*a510*/  IMAD.IADD R45, R45, 0x1, R37 ;  /* 0x000000012d2d7824 */ /* 0x000fe200078e0225 */
[----:B------:R-:W-:-:S05]  /*a520*/  SHF.R.S32.HI R37, RZ, 0x1f, R11 ;  /* 0x0000001fff257819 */ /* 0x000fca000001140b */
[C---:B------:R-:W-:Y:S02]  /*a530*/  IMAD R37, R34.reuse, R37, R35 ;  /* 0x0000002522257224 */ /* 0x040fe400078e0223 */
[----:B------:R-:W-:Y:S01]  /*a540*/  IMAD.WIDE.U32 R34, R34, R11, R44 ;  /* 0x0000000b22227225 */ /* 0x000fe200078e002c */
[----:B-----5:R-:W-:-:S03]  /*a550*/  SHF.R.S32.HI R11, RZ, 0x1f, R51 ;  /* 0x0000001fff0b7819 */ /* 0x020fc60000011433 */
[----:B------:R-:W-:Y:S01]  /*a560*/  IMAD R33, R33, R51, RZ ;  /* 0x0000003321217224 */ /* 0x000fe200078e02ff */
[----:B------:R-:W-:-:S03]  /*a570*/  IADD3 R35, PT, PT, R35, R37, RZ ;  /* 0x0000002523237210 */ /* 0x000fc60007ffe0ff */
        /* <DEDUP_REMOVED lines=26> */
[----:B------:R-:W-:-:S04]  /*a720*/  IMAD.WIDE.U32 R50, R42, R41, R24 ;  /* 0x000000292a327225 */ /* 0x000fc800078e0018 */
[----:B------:R-:W-:Y:S01]  /*a730*/  IMAD.IADD R48, R51, 0x1, R11 ;  /* 0x0000000133307824 */ /* 0x000fe200078e020b */
[----:B------:R-:W-:Y:S06]  /*a740*/  @P0 BRA `(.L_x_1938) ;  /* 0xfffffff800b40947 */ /* 0x000fec000383ffff */
[----:B------:R-:W-:Y:S05]  /*a750*/  BSYNC.RECONVERGENT B0 ;  /* 0x0000000000007941 */ /* 0x000fea0003800200 */
.L_x_1937:
        /* <DEDUP_REMOVED lines=13> */
[----:B------:R-:W-:-:S05]  /*a830*/  IMAD.WIDE.U32 R8, R3, R18, R14 ;  /* 0x0000001203087225 */ /* 0x000fca00078e000e */
[----:B------:R-:W-:Y:S01]  /*a840*/  IADD3 R5, PT, PT, R9, R5, RZ ;  /* 0x0000000509057210 */ /* 0x000fe20007ffe0ff */
[----:B------:R-:W-:Y:S01]  /*a850*/  IMAD.SHL.U32 R9, R18, 0x4, RZ ;  /* 0x0000000412097824 */ /* 0x000fe200078e00ff */
[C---:B-1----:R-:W-:Y:S02]  /*a860*/  LEA R10, P1, R8.reuse, UR6, 0x2 ;  /* 0x00000006080a7c11 */ /* 0x042fe4000f8210ff */
[C---:B0-----:R-:W-:Y:S02]  /*a870*/  LEA R24, P0, R3.reuse, UR4, 0x3 ;  /* 0x0000000403187c11 */ /* 0x041fe4000f8018ff */
[----:B------:R-:W-:Y:S02]  /*a880*/  LEA.HI.X R11, R8, UR7, R5, 0x2, P1 ;  /* 0x00000007080b7c11 */ /* 0x000fe400088f1405 */
[----:B------:R-:W-:Y:S02]  /*a890*/  LEA.HI.X R25, R3, UR5, R4, 0x3, P0 ;  /* 0x0000000503197c11 */ /* 0x000fe400080f1c04 */
[----:B------:R-:W-:Y:S01]  /*a8a0*/  SHF.L.U64.HI R31, R18, 0x2, R19 ;  /* 0x00000002121f7819 */ /* 0x000fe20000010213 */
[----:B------:R-:W2:Y:S01]  /*a8b0*/  LDG.E R5, desc[UR36][R10.64] ;  /* 0x000000240a057981 */ /* 0x000ea2000c1e1900 */
[----:B------:R-:W-:-:S03]  /*a8c0*/  IADD3 R26, P0, PT, R10, R9, RZ ;  /* 0x000000090a1a7210 */ /* 0x000fc60007f1e0ff */
[----:B------:R-:W3:Y:S01]  /*a8d0*/  LDG.E.64 R22, desc[UR36][R24.64] ;  /* 0x0000002418167981 */ /* 0x000ee2000c1e1b00 */
[----:B------:R-:W-:Y:S02]  /*a8e0*/  IADD3.X R27, PT, PT, R11, R31, RZ, P0, !PT ;  /* 0x0000001f0b1b7210 */ /* 0x000fe400007fe4ff */
        /* <DEDUP_REMOVED lines=18> */
[----:B----4-:R-:W-:-:S03]  /*aa10*/  IMAD R0, R21, R7, RZ ;  /* 0x0000000715007224 */ /* 0x010fc600078e02ff */
[----:B------:R-:W-:Y:S01]  /*aa20*/  IADD3 R27, PT, PT, R27, R35, RZ ;  /* 0x000000231b1b7210 */ /* 0x000fe20007ffe0ff */
        /* <DEDUP_REMOVED lines=11> */
[----:B------:R-:W-:-:S05]  /*aae0*/  IMAD.WIDE.U32 R50, R10, R31, R8 ;  /* 0x0000001f0a327225 */ /* 0x000fca00078e0008 */
[----:B------:R-:W-:-:S07]  /*aaf0*/  IADD3 R48, PT, PT, R51, R5, RZ ;  /* 0x0000000533307210 */ /* 0x000fce0007ffe0ff */
.L_x_1939:
        /* <DEDUP_REMOVED lines=20> */
[----:B------:R-:W2:Y:S03]  /*ac40*/  LDG.E R5, desc[UR36][R20.64] ;  /* 0x0000002414057981 */ /* 0x000ea6000c1e1900 */
[----:B------:R-:W-:Y:S01]  /*ac50*/  LEA.HI.X R7, R18, R21, R19, 0x2, P1 ;  /* 0x0000001512077211 */ /* 0x000fe200008f1413 */
[----:B------:R-:W3:Y:S04]  /*ac60*/  LDG.E.64 R10, desc[UR36][R8.64] ;  /* 0x00000024080a7981 */ /* 0x000ee8000c1e1b00 */
[----:B------:R-:W4:Y:S04]  /*ac70*/  LDG.E.64 R22, desc[UR36][R8.64+0x8] ;  /* 0x0000082408167981 */ /* 0x000f28000c1e1b00 */
[----:B------:R-:W5:Y:S01]  /*ac80*/  LDG.E R7, desc[UR36][R6.64] ;  /* 0x0000002406077981 */ /* 0x000f62000c1e1900 */
[----:B------:R-:W-:-:S02]  /*ac90*/  MOV R51, R48 ;  /* 0x0000003000337202 */ /* 0x000fc40000000f00 */
        /* <DEDUP_REMOVED lines=12> */
.L_x_1940:
        /* <DEDUP_REMOVED lines=21> */
.L_x_1936:
[----:B------:R-:W1:Y:S01]  /*aeb0*/  LDCU.64 UR6, c[0x0][0x580] ;  /* 0x0000b000ff0677ac */ /* 0x000e620008000a00 */
[----:B------:R-:W-:Y:S01]  /*aec0*/  MOV R51, R48 ;  /* 0x0000003000337202 */ /* 0x000fe20000000f00 */
        /* <DEDUP_REMOVED lines=15> */
.L_x_1944:
[----:B------:R1:W-:Y:S01]  /*afc0*/  STG.E.U8 desc[UR36][R2.64], R50 ;  /* 0x0000003202007986 */ /* 0x0003e2000c101124 */
[----:B------:R-:W-:Y:S05]  /*afd0*/  BRA `(.L_x_1946) ;  /* 0x0000000c00347947 */ /* 0x000fea0003800000 */
.L_x_1943:
        /* <DEDUP_REMOVED lines=8> */
.L_x_1948:
[----:B------:R1:W-:Y:S01]  /*b060*/  STG.E desc[UR36][R2.64], R50 ;  /* 0x0000003202007986 */ /* 0x0003e2000c101924 */
[----:B------:R-:W-:Y:S05]  /*b070*/  BRA `(.L_x_1946) ;  /* 0x0000000c000c7947 */ /* 0x000fea0003800000 */
.L_x_1947:
[----:B------:R1:W-:Y:S01]  /*b080*/  STG.E.U16 desc[UR36][R2.64], R50 ;  /* 0x0000003202007986 */ /* 0x0003e2000c101524 */
[----:B------:R-:W-:Y:S05]  /*b090*/  BRA `(.L_x_1946) ;  /* 0x0000000c00047947 */ /* 0x000fea0003800000 */
.L_x_1942:
        /* <DEDUP_REMOVED lines=9> */
.L_x_1950:
[----:B------:R-:W1:Y:S02]  /*b130*/  I2F.S64 R0, R50 ;  /* 0x0000003200007312 */ /* 0x000e640000301400 */
[----:B-1----:R-:W-:-:S05]  /*b140*/  F2FP.F16.F32.PACK_AB R0, RZ, R0 ;  /* 0x00000000ff00723e */ /* 0x002fca00000000ff */
[----:B------:R1:W-:Y:S01]  /*b150*/  STG.E.U16 desc[UR36][R2.64], R0 ;  /* 0x0000000002007986 */ /* 0x0003e2000c101524 */
[----:B------:R-:W-:Y:S05]  /*b160*/  BRA `(.L_x_1946) ;  /* 0x0000000800d07947 */ /* 0x000fea0003800000 */
.L_x_1949:
        /* <DEDUP_REMOVED lines=10> */
.L_x_1952:
[----:B------:R-:W1:Y:S02]  /*b210*/  I2F.S64 R50, R50 ;  /* 0x0000003200327312 */ /* 0x000e640000301400 */
[----:B-1----:R-:W-:-:S04]  /*b220*/  F2FP.F16.F32.PACK_AB R5, RZ, R50 ;  /* 0x00000032ff05723e */ /* 0x002fc800000000ff */
[----:B------:R-:W-:-:S05]  /*b230*/  PRMT R5, R5, 0x5410, RZ ;  /* 0x0000541005057816 */ /* 0x000fca00000000ff */
[----:B------:R1:W-:Y:S01]  /*b240*/  STG.E desc[UR36][R2.64], R5 ;  /* 0x0000000502007986 */ /* 0x0003e2000c101924 */
[----:B------:R-:W-:Y:S05]  /*b250*/  BRA `(.L_x_1946) ;  /* 0x0000000800947947 */ /* 0x000fea0003800000 */
.L_x_1951:
[----:B------:R-:W1:Y:S02]  /*b260*/  I2F.F64.S64 R4, R50 ;  /* 0x0000003200047312 */ /* 0x000e640000301c00 */
[----:B-1----:R1:W-:Y:S01]  /*b270*/  STG.E.64 desc[UR36][R2.64], R4 ;  /* 0x0000000402007986 */ /* 0x0023e2000c101b24 */
[----:B------:R-:W-:Y:S05]  /*b280*/  BRA `(.L_x_1946) ;  /* 0x0000000800887947 */ /* 0x000fea0003800000 */
.L_x_1941:
        /* <DEDUP_REMOVED lines=12> */
.L_x_1956:
        /* <DEDUP_REMOVED lines=18> */
.L_x_1959:
[----:B------:R-:W-:-:S04]  /*b470*/  SHF.R.U32.HI R5, RZ, 0x18, R5 ;  /* 0x00000018ff057819 */ /* 0x000fc80000011605 */
[----:B------:R-:W-:-:S07]  /*b480*/  LOP3.LUT R0, R0, 0x80, R5, 0xf8, !PT ;  /* 0x0000008000007812 */ /* 0x000fce00078ef805 */
.L_x_1958:
[----:B------:R-:W-:Y:S05]  /*b490*/  BSYNC.RECONVERGENT B0 ;  /* 0x0000000000007941 */ /* 0x000fea0003800200 */
.L_x_1957:
[----:B------:R1:W-:Y:S01]  /*b4a0*/  STG.E.U8 desc[UR36][R2.64], R0 ;  /* 0x0000000002007986 */ /* 0x0003e2000c101124 */
[----:B------:R-:W-:Y:S05]  /*b4b0*/  BRA `(.L_x_1946) ;  /* 0x0000000400fc7947 */ /* 0x000fea0003800000 */
.L_x_1955:
        /* <DEDUP_REMOVED lines=18> */
.L_x_1962:
[----:B------:R-:W-:-:S04]  /*b5e0*/  SHF.R.U32.HI R5, RZ, 0x18, R5 ;  /* 0x00000018ff057819 */ /* 0x000fc80000011605 */
[----:B------:R-:W-:-:S07]  /*b5f0*/  LOP3.LUT R0, R0, 0x80, R5, 0xf8, !PT ;  /* 0x0000008000007812 */ /* 0x000fce00078ef805 */
.L_x_1961:
[----:B------:R-:W-:Y:S05]  /*b600*/  BSYNC.RECONVERGENT B0 ;  /* 0x0000000000007941 */ /* 0x000fea0003800200 */
.L_x_1960:
[----:B------:R1:W-:Y:S01]  /*b610*/  STG.E.U8 desc[UR36][R2.64], R0 ;  /* 0x0000000002007986 */ /* 0x0003e2000c101124 */
[----:B------:R-:W-:Y:S05]  /*b620*/  BRA `(.L_x_1946) ;  /* 0x0000000400a07947 */ /* 0x000fea0003800000 */
.L_x_1954:
        /* <DEDUP_REMOVED lines=22> */
.L_x_1964:
[----:B------:R1:W-:Y:S01]  /*b790*/  STG.E.64 desc[UR36][R2.64], R50 ;  /* 0x0000003202007986 */ /* 0x0003e2000c101b24 */
[----:B------:R-:W-:Y:S05]  /*b7a0*/  BRA `(.L_x_1946) ;  /* 0x0000000400407947 */ /* 0x000fea0003800000 */
.L_x_1963:
[----:B------:R1:W-:Y:S01]  /*b7b0*/  STG.E desc[UR36][R2.64], R50 ;  /* 0x0000003202007986 */ /* 0x0003e2000c101924 */
[----:B------:R-:W-:Y:S05]  /*b7c0*/  BRA `(.L_x_1946) ;  /* 0x0000000400387947 */ /* 0x000fea0003800000 */
.L_x_1953:
        /* <DEDUP_REMOVED lines=11> */
.L_x_1966:
[----:B------:R-:W-:Y:S01]  /*b880*/  CS2R R6, SRZ ;  /* 0x0000000000067805 */ /* 0x000fe2000001ff00 */
[----:B------:R-:W1:Y:S04]  /*b890*/  I2F.F64.S64 R4, R50 ;  /* 0x0000003200047312 */ /* 0x000e680000301c00 */
[----:B-1----:R1:W-:Y:S01]  /*b8a0*/  STG.E.128 desc[UR36][R2.64], R4 ;  /* 0x0000000402007986 */ /* 0x0023e2000c101d24 */
[----:B------:R-:W-:Y:S05]  /*b8b0*/  BRA `(.L_x_1946) ;  /* 0x0000000000fc7947 */ /* 0x000fea0003800000 */
.L_x_1965:
[----:B------:R-:W-:-:S09]  /*b8c0*/  UISETP.NE.AND UP0, UPT, UR4, 0xf, UPT ;  /* 0x0000000f0400788c */ /* 0x000fd2000bf05270 */
[----:B------:R-:W-:Y:S05]  /*b8d0*/  BRA.U !UP0, `(.L_x_1967) ;  /* 0x0000000108e87547 */ /* 0x000fea000b800000 */
[----:B------:R-:W-:-:S09]  /*b8e0*/  UISETP.NE.AND UP0, UPT, UR4, 0x17, UPT ;  /* 0x000000170400788c */ /* 0x000fd2000bf05270 */
[----:B------:R-:W-:Y:S05]  /*b8f0*/  BRA.U !UP0, `(.L_x_1968) ;  /* 0x0000000108907547 */ /* 0x000fea000b800000 */
[----:B------:R-:W-:-:S09]  /*b900*/  UISETP.NE.AND UP0, UPT, UR4, 0x18, UPT ;  /* 0x000000180400788c */ /* 0x000fd2000bf05270 */
[----:B------:R-:W-:Y:S05]  /*b910*/  BRA.U !UP0, `(.L_x_1969) ;  /* 0x0000000108447547 */ /* 0x000fea000b800000 */
.L_x_1945:
        /* <DEDUP_REMOVED lines=16> */
.L_x_1970:
[----:B------:R-:W-:Y:S05]  /*ba20*/  BRA `(.L_x_1946) ;  /* 0x0000000000a07947 */ /* 0x000fea0003800000 */
.L_x_1969:
        /* <DEDUP_REMOVED lines=13> */
.L_x_1972:
[----:B------:R-:W-:Y:S05]  /*bb00*/  BSYNC.RECONVERGENT B0 ;  /* 0x0000000000007941 */ /* 0x000fea0003800200 */
.L_x_1971:
[----:B------:R-:W-:-:S05]  /*bb10*/  LOP3.LUT R5, R0, 0x80, R5, 0xf8, !PT ;  /* 0x0000008000057812 */ /* 0x000fca00078ef805 */
[----:B------:R3:W-:Y:S01]  /*bb20*/  STG.E.U8 desc[UR36][R2.64], R5 ;  /* 0x0000000502007986 */ /* 0x0007e2000c101124 */
[----:B------:R-:W-:Y:S05]  /*bb30*/  BRA `(.L_x_1946) ;  /* 0x00000000005c7947 */ /* 0x000fea0003800000 */
.L_x_1968:
        /* <DEDUP_REMOVED lines=12> */
.L_x_1974:
[----:B------:R-:W-:Y:S01]  /*bc00*/  HFMA2 R0, -RZ, RZ, 0, 7.569789886474609375e-06 ;  /* 0x0000007fff007431 */ /* 0x000fe200000001ff */
[----:B------:R-:W-:-:S04]  /*bc10*/  ISETP.GT.U32.AND P0, PT, R4, 0x7f800000, PT ;  /* 0x7f8000000400780c */ /* 0x000fc80003f04070 */
[----:B------:R-:W-:-:S09]  /*bc20*/  SEL R0, R0, 0x7c, P0 ;  /* 0x0000007c00007807 */ /* 0x000fd20000000000 */
.L_x_1975:
[----:B------:R-:W-:Y:S05]  /*bc30*/  BSYNC.RECONVERGENT B0 ;  /* 0x0000000000007941 */ /* 0x000fea0003800200 */
.L_x_1973:
[----:B------:R-:W-:-:S04]  /*bc40*/  SHF.R.U32.HI R5, RZ, 0x18, R5 ;  /* 0x00000018ff057819 */ /* 0x000fc80000011605 */
[----:B------:R-:W-:-:S05]  /*bc50*/  LOP3.LUT R5, R0, 0x80, R5, 0xf8, !PT ;  /* 0x0000008000057812 */ /* 0x000fca00078ef805 */
[----:B------:R4:W-:Y:S01]  /*bc60*/  STG.E.U8 desc[UR36][R2.64], R5 ;  /* 0x0000000502007986 */ /* 0x0009e2000c101124 */
[----:B------:R-:W-:Y:S05]  /*bc70*/  BRA `(.L_x_1946) ;  /* 0x00000000000c7947 */ /* 0x000fea0003800000 */
.L_x_1967:
[----:B------:R-:W1:Y:S02]  /*bc80*/  I2F.S64 R0, R50 ;  /* 0x0000003200007312 */ /* 0x000e640000301400 */
[----:B-1----:R-:W-:-:S05]  /*bc90*/  F2FP.BF16.F32.PACK_AB R0, RZ, R0 ;  /* 0x00000000ff00723e */ /* 0x002fca00000010ff */
[----:B------:R1:W-:Y:S02]  /*bca0*/  STG.E.U16 desc[UR36][R2.64], R0 ;  /* 0x0000000002007986 */ /* 0x0003e4000c101524 */
.L_x_1946:
[----:B------:R-:W-:-:S07]  /*bcb0*/  VIADD R17, R17, 0x80 ;  /* 0x0000008011117836 */ /* 0x000fce0000000000 */
.L_x_1901:
[----:B------:R-:W-:Y:S05]  /*bcc0*/  BSYNC.RECONVERGENT B6 ;  /* 0x0000000000067941 */ /* 0x000fea0003800200 */
.L_x_1900:
        /* <DEDUP_REMOVED lines=306> */
.L_x_1976:
        /* <DEDUP_REMOVED lines=19> */
.L_x_1980:
[----:B------:R1:W5:Y:S01]  /*d120*/  LDG.E.U8 R2, desc[UR36][R4.64] ;  /* 0x0000002404027981 */ /* 0x000362000c1e1100 */
[----:B------:R-:W-:Y:S01]  /*d130*/  MOV R3, RZ ;  /* 0x000000ff00037202 */ /* 0x000fe20000000f00 */
[----:B------:R-:W-:Y:S06]  /*d140*/  BRA `(.L_x_1982) ;  /* 0x0000000c00407947 */ /* 0x000fec0003800000 */
.L_x_1979:
        /* <DEDUP_REMOVED lines=8> */
.L_x_1984:
[----:B------:R-:W2:Y:S02]  /*d1d0*/  LDG.E R2, desc[UR36][R4.64] ;  /* 0x0000002404027981 */ /* 0x000ea4000c1e1900 */
[----:B--2---:R-:W-:Y:S01]  /*d1e0*/  SHF.R.S32.HI R3, RZ, 0x1f, R2 ;  /* 0x0000001fff037819 */ /* 0x004fe20000011402 */
[----:B------:R-:W-:Y:S06]  /*d1f0*/  BRA `(.L_x_1982) ;  /* 0x0000000c00147947 */ /* 0x000fec0003800000 */
.L_x_1983:
[----:B------:R-:W2:Y:S02]  /*d200*/  LDG.E.S16 R2, desc[UR36][R4.64] ;  /* 0x0000002404027981 */ /* 0x000ea4000c1e1700 */
[----:B--2---:R-:W-:Y:S01]  /*d210*/  SHF.R.S32.HI R3, RZ, 0x1f, R2 ;  /* 0x0000001fff037819 */ /* 0x004fe20000011402 */
[----:B------:R-:W-:Y:S06]  /*d220*/  BRA `(.L_x_1982) ;  /* 0x0000000c00087947 */ /* 0x000fec0003800000 */
.L_x_1978:
        /* <DEDUP_REMOVED lines=9> */
.L_x_1986:
[----:B------:R-:W2:Y:S02]  /*d2c0*/  LDG.E.U16 R4, desc[UR36][R4.64] ;  /* 0x0000002404047981 */ /* 0x000ea4000c1e1500 */
[----:B--2---:R-:W-:-:S06]  /*d2d0*/  HADD2.F32 R2, -RZ, R4.H0_H0 ;  /* 0x20000004ff027230 */ /* 0x004fcc0000004100 */
[----:B------:R-:W1:Y:S02]  /*d2e0*/  F2I.S64.TRUNC R2, R2 ;  /* 0x0000000200027311 */ /* 0x000e64000020d900 */
[----:B-1----:R-:W-:Y:S05]  /*d2f0*/  BRA `(.L_x_1982) ;  /* 0x0000000800d47947 */ /* 0x002fea0003800000 */
.L_x_1985:
        /* <DEDUP_REMOVED lines=9> */
.L_x_1988:
[----:B------:R-:W2:Y:S02]  /*d390*/  LDG.E.U16 R4, desc[UR36][R4.64] ;  /* 0x0000002404047981 */ /* 0x000ea4000c1e1500 */
[----:B--2---:R-:W-:-:S06]  /*d3a0*/  HADD2.F32 R2, -RZ, R4.H0_H0 ;  /* 0x20000004ff027230 */ /* 0x004fcc0000004100 */
[----:B------:R-:W1:Y:S02]  /*d3b0*/  F2I.S64.TRUNC R2, R2 ;  /* 0x0000000200027311 */ /* 0x000e64000020d900 */
[----:B-1----:R-:W-:Y:S05]  /*d3c0*/  BRA `(.L_x_1982) ;  /* 0x0000000800a07947 */ /* 0x002fea0003800000 */
.L_x_1987:
[----:B------:R-:W2:Y:S02]  /*d3d0*/  LDG.E.64 R2, desc[UR36][R4.64] ;  /* 0x0000002404027981 */ /* 0x000ea4000c1e1b00 */
[----:B--2---:R-:W1:Y:S02]  /*d3e0*/  F2I.S64.F64.TRUNC R2, R2 ;  /* 0x0000000200027311 */ /* 0x004e64000030d900 */
[----:B-1----:R-:W-:Y:S05]  /*d3f0*/  BRA `(.L_x_1982) ;  /* 0x0000000800947947 */ /* 0x002fea0003800000 */
.L_x_1977:
        /* <DEDUP_REMOVED lines=13> */
.L_x_1991:
[----:B------:R-:W2:Y:S02]  /*d4d0*/  LDG.E.64 R2, desc[UR36][R4.64] ;  /* 0x0000002404027981 */ /* 0x000ea4000c1e1b00 */
[----:B--2---:R-:W1:Y:S02]  /*d4e0*/  F2I.S64.F64.TRUNC R2, R2 ;  /* 0x0000000200027311 */ /* 0x004e64000030d900 */
[----:B-1----:R-:W-:Y:S05]  /*d4f0*/  BRA `(.L_x_1982) ;  /* 0x0000000800547947 */ /* 0x002fea0003800000 */
.L_x_1990:
        /* <DEDUP_REMOVED lines=26> */
.L_x_1993:
        /* <DEDUP_REMOVED lines=13> */
.L_x_1992:
[----:B------:R-:W2:Y:S02]  /*d770*/  LDG.E.U16 R2, desc[UR36][R4.64] ;  /* 0x0000002404027981 */ /* 0x000ea4000c1e1500 */
[----:B--2---:R-:W-:-:S06]  /*d780*/  IMAD.U32 R2, R2, 0x10000, RZ ;  /* 0x0001000002027824 */ /* 0x004fcc00078e00ff */
[----:B------:R-:W1:Y:S02]  /*d790*/  F2I.S64.TRUNC R2, R2 ;  /* 0x0000000200027311 */ /* 0x000e64000020d900 */
[----:B-1----:R-:W-:Y:S05]  /*d7a0*/  BRA `(.L_x_1982) ;  /* 0x0000000400a87947 */ /* 0x002fea0003800000 */
.L_x_1989:
        /* <DEDUP_REMOVED lines=11> */
.L_x_1996:
        /* <DEDUP_REMOVED lines=21> */
.L_x_2000:
[----:B------:R-:W-:Y:S05]  /*d9b0*/  BSYNC.RECONVERGENT B1 ;  /* 0x0000000000017941 */ /* 0x000fea0003800200 */
.L_x_1999:
[----:B------:R-:W-:Y:S01]  /*d9c0*/  IMAD.SHL.U32 R0, R0, 0x100000, RZ ;  /* 0x0010000000007824 */ /* 0x000fe200078e00ff */
[----:B------:R-:W-:-:S04]  /*d9d0*/  LEA R2, R2, 0x3b800000, 0x17 ;  /* 0x3b80000002027811 */ /* 0x000fc800078eb8ff */
[----:B------:R-:W-:-:S07]  /*d9e0*/  LOP3.LUT R2, R2, R0, R7, 0xfe, !PT ;  /* 0x0000000002027212 */ /* 0x000fce00078efe07 */
.L_x_1998:
[----:B------:R-:W-:Y:S05]  /*d9f0*/  BSYNC.RECONVERGENT B0 ;  /* 0x0000000000007941 */ /* 0x000fea0003800200 */
.L_x_1997:
[----:B------:R-:W1:Y:S02]  /*da00*/  F2I.S64.TRUNC R2, R2 ;  /* 0x0000000200027311 */ /* 0x000e64000020d900 */
[----:B-1----:R-:W-:Y:S05]  /*da10*/  BRA `(.L_x_1982) ;  /* 0x00000004000c7947 */ /* 0x002fea0003800000 */
.L_x_1995:
        /* <DEDUP_REMOVED lines=21> */
.L_x_2004:
[----:B------:R-:W-:Y:S05]  /*db70*/  BSYNC.RECONVERGENT B1 ;  /* 0x0000000000017941 */ /* 0x000fea0003800200 */
.L_x_2003:
[----:B------:R-:W-:Y:S02]  /*db80*/  SHF.L.U32 R0, R0, 0x15, RZ ;  /* 0x0000001500007819 */ /* 0x000fe400000006ff */
[----:B------:R-:W-:-:S04]  /*db90*/  LEA R2, R2, 0x37800000, 0x17 ;  /* 0x3780000002027811 */ /* 0x000fc800078eb8ff */
[----:B------:R-:W-:-:S07]  /*dba0*/  LOP3.LUT R2, R2, R0, R7, 0xfe, !PT ;  /* 0x0000000002027212 */ /* 0x000fce00078efe07 */
.L_x_2002:
[----:B------:R-:W-:Y:S05]  /*dbb0*/  BSYNC.RECONVERGENT B0 ;  /* 0x0000000000007941 */ /* 0x000fea0003800200 */
.L_x_2001:
[----:B------:R-:W1:Y:S02]  /*dbc0*/  F2I.S64.TRUNC R2, R2 ;  /* 0x0000000200027311 */ /* 0x000e64000020d900 */
[----:B-1----:R-:W-:Y:S05]  /*dbd0*/  BRA `(.L_x_1982) ;  /* 0x00000000009c7947 */ /* 0x002fea0003800000 */
.L_x_1994:
        /* <DEDUP_REMOVED lines=14> */
.L_x_2008:
[----:B------:R-:W-:Y:S05]  /*dcc0*/  BSYNC.RECONVERGENT B0 ;  /* 0x0000000000007941 */ /* 0x000fea0003800200 */
.L_x_2007:
[----:B------:R-:W1:Y:S02]  /*dcd0*/  F2I.S64.TRUNC R2, R2 ;  /* 0x0000000200027311 */ /* 0x000e64000020d900 */
[----:B-1----:R-:W-:Y:S05]  /*dce0*/  BRA `(.L_x_1982) ;  /* 0x0000000000587947 */ /* 0x002fea0003800000 */
.L_x_1981:
[----:B------:R-:W-:Y:S01]  /*dcf0*/  MOV R0, 0x0 ;  /* 0x0000000000007802 */ /* 0x000fe20000000f00 */
[----:B------:R-:W1:Y:S01]  /*dd00*/  LDCU.64 UR4, c[0x4][0xf8] ;  /* 0x01001f00ff0477ac */ /* 0x000e620008000a00 */
[----:B------:R-:W-:Y:S02]  /*dd10*/  HFMA2 R8, -RZ, RZ, 0, 4.64916229248046875e-06 ;  /* 0x0000004eff087431 */ /* 0x000fe400000001ff */
        /* <DEDUP_REMOVED lines=13> */
.L_x_2009:
[----:B------:R-:W-:Y:S01]  /*ddf0*/  CS2R R2, SRZ ;  /* 0x0000000000027805 */ /* 0x000fe2000001ff00 */
[----:B------:R-:W-:Y:S06]  /*de00*/  BRA `(.L_x_1982) ;  /* 0x0000000000107947 */ /* 0x000fec0003800000 */
.L_x_2006:
[----:B------:R4:W5:Y:S01]  /*de10*/  LDG.E.64 R2, desc[UR36][R4.64] ;  /* 0x0000002404027981 */ /* 0x000962000c1e1b00 */
[----:B------:R-:W-:Y:S05]  /*de20*/  BRA `(.L_x_1982) ;  /* 0x0000000000087947 */ /* 0x000fea0003800000 */
.L_x_2005:
[----:B------:R3:W5:Y:S01]  /*de30*/  LDG.E R2, desc[UR36][R4.64] ;  /* 0x0000002404027981 */ /* 0x000762000c1e1900 */
[----:B------:R-:W-:-:S07]  /*de40*/  IMAD.MOV.U32 R3, RZ, RZ, RZ ;  /* 0x000000ffff037224 */ /* 0x000fce00078e00ff */
.L_x_1982:
[----:B------:R-:W0:Y:S01]  /*de50*/  LDC.64 R12, c[0x0][0x5a0] ;  /* 0x00016800ff0c7b82 */ /* 0x000e220000000a00 */
[----:B------:R-:W1:Y:S01]  /*de60*/  LDCU.64 UR4, c[0x0][0x598] ;  /* 0x0000b300ff0477ac */ /* 0x000e620008000a00 */
[----:B------:R-:W-:Y:S01]  /*de70*/  MOV R50, RZ ;  /* 0x000000ff00327202 */ /* 0x000fe20000000f00 */
        /* <DEDUP_REMOVED lines=12> */
[----:B------:R-:W-:Y:S01]  /*df40*/  ISETP.GE.U32.AND.EX P0, PT, R13, RZ, PT, P0 ;  /* 0x000000ff0d00720c */ /* 0x000fe20003f06100 */
[----:B------:R-:W-:Y:S01]  /*df50*/  IMAD.MOV.U32 R50, RZ, RZ, RZ ;  /* 0x000000ffff327224 */ /* 0x000fe200078e00ff */
[----:B------:R-:W-:-:S11]  /*df60*/  MOV R48, RZ ;  /* 0x000000ff00307202 */ /* 0x000fd60000000f00 */
[----:B------:R-:W-:Y:S05]  /*df70*/  @!P0 BRA `(.L_x_2011) ;  /* 0x0000000400948947 */ /* 0x000fea0003800000 */
[----:B------:R-:W1:Y:S01]  /*df80*/  LDCU.64 UR4, c[0x0][0x5a8] ;  /* 0x0000b500ff0477ac */ /* 0x000e620008000a00 */
[----:B0-----:R-:W-:Y:S01]  /*df90*/  IMAD.SHL.U32 R7, R21, 0x4, RZ ;  /* 0x0000000415077824 */ /* 0x001fe200078e00ff */
[----:B------:R-:W-:Y:S01]  /*dfa0*/  LOP3.LUT R0, R12, 0xfffffff8, RZ, 0xc0, !PT ;  /* 0xfffffff80c007812 */ /* 0x000fe200078ec0ff */
[C---:B------:R-:W-:Y:S01]  /*dfb0*/  IMAD.WIDE.U32 R24, R20.reuse, 0x4, RZ ;  /* 0x0000000414187825 */ /* 0x040fe200078e00ff */
[----:B------:R-:W0:Y:S01]  /*dfc0*/  LDCU.64 UR6, c[0x0][0x590] ;  /* 0x0000b200ff0677ac */ /* 0x000e220008000a00 */
[----:B------:R-:W-:Y:S01]  /*dfd0*/  LOP3.LUT R5, R13, 0x7fffffff, RZ, 0xc0, !PT ;  /* 0x7fffffff0d057812 */ /* 0x000fe200078ec0ff */
[----:B------:R-:W-:Y:S01]  /*dfe0*/  BSSY.RECONVERGENT B0, `(.L_x_2011) ;  /* 0x000005e000007945 */ /* 0x000fe20003800200 */
[----:B------:R-:W-:Y:S01]  /*dff0*/  SHF.L.U64.HI R6, R20, 0x5, R21 ;  /* 0x0000000514067819 */ /* 0x000fe20000010215 */
[----:B------:R-:W-:Y:S01]  /*e000*/  IMAD.MOV.U32 R48, RZ, RZ, RZ ;  /* 0x000000ffff307224 */ /* 0x000fe200078e00ff */
[----:B------:R-:W-:Y:S01]  /*e010*/  IADD3 R8, PT, PT, R25, R7, RZ ;  /* 0x0000000719087210 */ /* 0x000fe20007ffe0ff */
[----:B------:R-:W-:Y:S01]  /*e020*/  IMAD.MOV.U32 R7, RZ, RZ, R0 ;  /* 0x000000ffff077224 */ /* 0x000fe200078e0000 */
[----:B------:R-:W-:-:S02]  /*e030*/  MOV R50, RZ ;  /* 0x000000ff00327202 */ /* 0x000fc40000000f00 */
[----:B------:R-:W-:Y:S01]  /*e040*/  MOV R4, R5 ;  /* 0x0000000500047202 */ /* 0x000fe20000000f00 */
[----:B-1----:R-:W-:-:S04]  /*e050*/  UIADD3 UR4, UP0, UPT, UR4, 0x20, URZ ;  /* 0x0000002004047890 */ /* 0x002fc8000ff1e0ff */
[----:B------:R-:W-:Y:S01]  /*e060*/  UIADD3.X UR5, UPT, UPT, URZ, UR5, URZ, UP0, !UPT ;  /* 0x00000005ff057290 */ /* 0x000fe200087fe4ff */
[----:B0-----:R-:W-:Y:S01]  /*e070*/  LEA R2, P0, R14, UR6, 0x2 ;  /* 0x000000060e027c11 */ /* 0x001fe2000f8010ff */
[----:B------:R-:W-:-:S03]  /*e080*/  IMAD.U32 R22, RZ, RZ, UR4 ;  /* 0x00000004ff167e24 */ /* 0x000fc6000f8e00ff */
[----:B------:R-:W-:Y:S02]  /*e090*/  LEA.HI.X R3, R14, UR7, R19, 0x2, P0 ;  /* 0x000000070e037c11 */ /* 0x000fe400080f1413 */
[----:B------:R-:W-:-:S07]  /*e0a0*/  MOV R23, UR5 ;  /* 0x0000000500177c02 */ /* 0x000fce0008000f00 */
.L_x_2012:
[----:B------:R-:W2:Y:S01]  /*e0b0*/  LDG.E R53, desc[UR36][R2.64] ;  /* 0x0000002402357981 */ /* 0x000ea2000c1e1900 */
[----:B------:R-:W-:-:S03]  /*e0c0*/  IADD3 R26, P0, PT, R2, R24, RZ ;  /* 0x00000018021a7210 */ /* 0x000fc60007f1e0ff */
[----:B------:R-:W3:Y:S02]  /*e0d0*/  LDG.E.64 R38, desc[UR36][R22.64+-0x20] ;  /* 0xffffe02416267981 */ /* 0x000ee4000c1e1b00 */
[--C-:B------:R-:W-:Y:S01]  /*e0e0*/  IMAD.X R27, R3, 0x1, R8.reuse, P0 ;  /* 0x00000001031b7824 */ /* 0x100fe200000e0608 */
[----:B------:R-:W-:Y:S01]  /*e0f0*/  IADD3 R28, P0, PT, R26, R24, RZ ;  /* 0x000000181a1c7210 */ /* 0x000fe20007f1e0ff */
[----:B------:R-:W4:Y:S04]  /*e100*/  LDG.E.64 R36, desc[UR36][R22.64+-0x18] ;  /* 0xffffe82416247981 */ /* 0x000f28000c1e1b00 */
[----:B------:R-:W4:Y:S01]  /*e110*/  LDG.E R9, desc[UR36][R26.64] ;  /* 0x000000241a097981 */ /* 0x000f22000c1e1900 */
[----:B------:R-:W-:Y:S02]  /*e120*/  IADD3.X R29, PT, PT, R27, R8, RZ, P0, !PT ;  /* 0x000000081b1d7210 */ /* 0x000fe400007fe4ff */
[-C--:B------:R-:W-:Y:S01]  /*e130*/  IADD3 R42, P0, PT, R28, R24.reuse, RZ ;  /* 0x000000181c2a7210 */ /* 0x080fe20007f1e0ff */
[----:B------:R-:W5:Y:S04]  /*e140*/  LDG.E.64 R34, desc[UR36][R22.64+-0x10] ;  /* 0xfffff02416227981 */ /* 0x000f68000c1e1b00 */
[----:B------:R-:W5:Y:S01]  /*e150*/  LDG.E R13, desc[UR36][R28.64] ;  /* 0x000000241c0d7981 */ /* 0x000f62000c1e1900 */
        /* <DEDUP_REMOVED lines=13> */
[----:B0-----:R-:W-:Y:S01]  /*e230*/  IADD3 R42, P0, PT, R40, R24, RZ ;  /* 0x00000018282a7210 */ /* 0x001fe20007f1e0ff */
[----:B------:R-:W5:Y:S04]  /*e240*/  LDG.E.64 R26, desc[UR36][R22.64+0x10] ;  /* 0x00001024161a7981 */ /* 0x000f68000c1e1b00 */
[----:B------:R0:W5:Y:S01]  /*e250*/  LDG.E R51, desc[UR36][R40.64] ;  /* 0x0000002428337981 */ /* 0x000162000c1e1900 */
[----:B------:R-:W-:-:S03]  /*e260*/  IMAD.X R43, R41, 0x1, R8, P0 ;  /* 0x00000001292b7824 */ /* 0x000fc600000e0608 */
        /* <DEDUP_REMOVED lines=9> */
[----:B-1----:R-:W-:-:S03]  /*e300*/  IADD3 R22, P2, PT, R22, 0x40, RZ ;  /* 0x0000004016167810 */ /* 0x002fc60007f5e0ff */
[----:B------:R-:W-:Y:S02]  /*e310*/  IMAD.X R3, R3, 0x1, R6, P1 ;  /* 0x0000000103037824 */ /* 0x000fe400008e0606 */
[----:B------:R-:W-:Y:S01]  /*e320*/  IMAD.X R23, RZ, RZ, R23, P2 ;  /* 0x000000ffff177224 */ /* 0x000fe200010e0617 */
[----:B--2---:R-:W-:Y:S01]  /*e330*/  SHF.R.S32.HI R52, RZ, 0x1f, R53 ;  /* 0x0000001fff347819 */ /* 0x004fe20000011435 */
[-C--:B---3--:R-:W-:Y:S02]  /*e340*/  IMAD R39, R39, R53.reuse, RZ ;  /* 0x0000003527277224 */ /* 0x088fe400078e02ff */
[----:B------:R-:W-:-:S04]  /*e350*/  IMAD.WIDE.U32 R46, R38, R53, R40 ;  /* 0x00000035262e7225 */ /* 0x000fc800078e0028 */
[----:B------:R-:W-:Y:S02]  /*e360*/  IMAD R39, R38, R52, R39 ;  /* 0x0000003426277224 */ /* 0x000fe400078e0227 */
[----:B----4-:R-:W-:-:S03]  /*e370*/  IMAD R37, R37, R9, RZ ;  /* 0x0000000925257224 */ /* 0x010fc600078e02ff */
        /* <DEDUP_REMOVED lines=34> */
[----:B------:R-:W-:Y:S01]  /*e5a0*/  IADD3 R48, PT, PT, R51, R9, RZ ;  /* 0x0000000933307210 */ /* 0x000fe20007ffe0ff */
[----:B------:R-:W-:Y:S06]  /*e5b0*/  @P0 BRA `(.L_x_2012) ;  /* 0xfffffff800bc0947 */ /* 0x000fec000383ffff */
[----:B------:R-:W-:Y:S05]  /*e5c0*/  BSYNC.RECONVERGENT B0 ;  /* 0x0000000000007941 */ /* 0x000fea0003800200 */
.L_x_2011:
        /* <DEDUP_REMOVED lines=11> */
[----:B------:R-:W0:Y:S03]  /*e680*/  LDCU.64 UR4, c[0x0][0x5a8] ;  /* 0x0000b500ff0477ac */ /* 0x000e260008000a00 */
[----:B------:R-:W-:-:S04]  /*e690*/  IMAD.WIDE.U32 R2, R0, R20, R18 ;  /* 0x0000001400027225 */ /* 0x000fc800078e0012 */
[----:B------:R-:W-:-:S04]  /*e6a0*/  IMAD R7, R0, R21, R4 ;  /* 0x0000001500077224 */ /* 0x000fc800078e0204 */
[----:B------:R-:W-:Y:S01]  /*e6b0*/  IMAD.IADD R3, R3, 0x1, R7 ;  /* 0x0000000103037824 */ /* 0x000fe200078e0207 */
[----:B-1----:R-:W-:Y:S02]  /*e6c0*/  LEA R6, P1, R2, UR6, 0x2 ;  /* 0x0000000602067c11 */ /* 0x002fe4000f8210ff */
[----:B0-----:R-:W-:Y:S02]  /*e6d0*/  LEA R22, P0, R0, UR4, 0x3 ;  /* 0x0000000400167c11 */ /* 0x001fe4000f8018ff */
[----:B------:R-:W-:Y:S02]  /*e6e0*/  LEA.HI.X R7, R2, UR7, R3, 0x2, P1 ;  /* 0x0000000702077c11 */ /* 0x000fe400088f1403 */
[----:B------:R-:W-:Y:S02]  /*e6f0*/  SHF.L.U32 R3, R20, 0x2, RZ ;  /* 0x0000000214037819 */ /* 0x000fe400000006ff */
[----:B------:R-:W-:Y:S01]  /*e700*/  LEA.HI.X R23, R0, UR5, R5, 0x3, P0 ;  /* 0x0000000500177c11 */ /* 0x000fe200080f1c05 */
[----:B------:R-:W2:Y:S01]  /*e710*/  LDG.E R13, desc[UR36][R6.64] ;  /* 0x00000024060d7981 */ /* 0x000ea2000c1e1900 */
[----:B------:R-:W-:-:S02]  /*e720*/  SHF.L.U64.HI R29, R20, 0x2, R21 ;  /* 0x00000002141d7819 */ /* 0x000fc40000010215 */
[-C--:B------:R-:W-:Y:S01]  /*e730*/  IADD3 R24, P0, PT, R6, R3.reuse, RZ ;  /* 0x0000000306187210 */ /* 0x080fe20007f1e0ff */
[----:B------:R-:W3:Y:S04]  /*e740*/  LDG.E.64 R10, desc[UR36][R22.64] ;  /* 0x00000024160a7981 */ /* 0x000ee8000c1e1b00 */
[----:B------:R-:W-:Y:S01]  /*e750*/  IMAD.X R25, R7, 0x1, R29, P0 ;  /* 0x0000000107197824 */ /* 0x000fe200000e061d */
[----:B------:R-:W4:Y:S01]  /*e760*/  LDG.E.64 R8, desc[UR36][R22.64+0x8] ;  /* 0x0000082416087981 */ /* 0x000f22000c1e1b00 */
[----:B------:R-:W-:-:S03]  /*e770*/  IADD3 R26, P0, PT, R24, R3, RZ ;  /* 0x00000003181a7210 */ /* 0x000fc60007f1e0ff */
[----:B------:R0:W5:Y:S01]  /*e780*/  LDG.E R31, desc[UR36][R24.64] ;  /* 0x00000024181f7981 */ /* 0x000162000c1e1900 */
[----:B------:R-:W-:Y:S02]  /*e790*/  IADD3.X R27, PT, PT, R25, R29, RZ, P0, !PT ;  /* 0x0000001d191b7210 */ /* 0x000fe400007fe4ff */
[----:B------:R-:W-:Y:S01]  /*e7a0*/  IADD3 R28, P0, PT, R26, R3, RZ ;  /* 0x000000031a1c7210 */ /* 0x000fe20007f1e0ff */
[----:B------:R-:W4:Y:S04]  /*e7b0*/  LDG.E.64 R6, desc[UR36][R22.64+0x18] ;  /* 0x0000182416067981 */ /* 0x000f28000c1e1b00 */
[----:B------:R-:W4:Y:S01]  /*e7c0*/  LDG.E R33, desc[UR36][R26.64] ;  /* 0x000000241a217981 */ /* 0x000f22000c1e1900 */
[----:B------:R-:W-:-:S03]  /*e7d0*/  IMAD.X R29, R27, 0x1, R29, P0 ;  /* 0x000000011b1d7824 */ /* 0x000fc600000e061d */
[----:B------:R-:W4:Y:S04]  /*e7e0*/  LDG.E.64 R2, desc[UR36][R22.64+0x10] ;  /* 0x0000102416027981 */ /* 0x000f28000c1e1b00 */
[----:B------:R-:W4:Y:S01]  /*e7f0*/  LDG.E R29, desc[UR36][R28.64] ;  /* 0x000000241c1d7981 */ /* 0x000f22000c1e1900 */
[----:B------:R-:W-:Y:S02]  /*e800*/  MOV R51, R48 ;  /* 0x0000003000337202 */ /* 0x000fe40000000f00 */
[----:B------:R-:W-:-:S04]  /*e810*/  IADD3 R0, P0, PT, R0, 0x4, RZ ;  /* 0x0000000400007810 */ /* 0x000fc80007f1e0ff */
[----:B------:R-:W-:Y:S02]  /*e820*/  IADD3.X R5, PT, PT, RZ, R5, RZ, P0, !PT ;  /* 0x00000005ff057210 */ /* 0x000fe400007fe4ff */
        /* <DEDUP_REMOVED lines=19> */
[----:B------:R-:W-:-:S07]  /*e960*/  IMAD.IADD R48, R51, 0x1, R9 ;  /* 0x0000000133307824 */ /* 0x000fce00078e0209 */
.L_x_2013:
        /* <DEDUP_REMOVED lines=20> */
[----:B------:R-:W2:Y:S04]  /*eab0*/  LDG.E R23, desc[UR36][R10.64] ;  /* 0x000000240a177981 */ /* 0x000ea8000c1e1900 */
[----:B------:R-:W3:Y:S01]  /*eac0*/  LDG.E.64 R8, desc[UR36][R6.64] ;  /* 0x0000002406087981 */ /* 0x000ee2000c1e1b00 */
[----:B------:R-:W-:-:S03]  /*ead0*/  LEA.HI.X R3, R20, R11, R21, 0x2, P1 ;  /* 0x0000000b14037211 */ /* 0x000fc600008f1415 */
[----:B------:R-:W4:Y:S04]  /*eae0*/  LDG.E.64 R12, desc[UR36][R6.64+0x8] ;  /* 0x00000824060c7981 */ /* 0x000f28000c1e1b00 */
[----:B------:R-:W5:Y:S01]  /*eaf0*/  LDG.E R3, desc[UR36][R2.64] ;  /* 0x0000002402037981 */ /* 0x000f62000c1e1900 */
[----:B------:R-:W-:Y:S01]  /*eb00*/  IMAD.MOV.U32 R51, RZ, RZ, R48 ;  /* 0x000000ffff337224 */ /* 0x000fe200078e0030 */
[----:B------:R-:W-:-:S05]  /*eb10*/  IADD3 R0, P1, PT, R0, 0x2, RZ ;  /* 0x0000000200007810 */ /* 0x000fca0007f3e0ff */
[----:B------:R-:W-:Y:S01]  /*eb20*/  IMAD.X R5, RZ, RZ, R5, P1 ;  /* 0x000000ffff057224 */ /* 0x000fe200008e0605 */
[----:B--2---:R-:W-:Y:S01]  /*eb30*/  SHF.R.S32.HI R25, RZ, 0x1f, R23 ;  /* 0x0000001fff197819 */ /* 0x004fe20000011417 */
[-C--:B---3--:R-:W-:Y:S02]  /*eb40*/  IMAD R4, R9, R23.reuse, RZ ;  /* 0x0000001709047224 */ /* 0x088fe400078e02ff */
[----:B------:R-:W-:-:S04]  /*eb50*/  IMAD.WIDE.U32 R50, R8, R23, R50 ;  /* 0x0000001708327225 */ /* 0x000fc800078e0032 */
[----:B------:R-:W-:Y:S01]  /*eb60*/  IMAD R25, R8, R25, R4 ;  /* 0x0000001908197224 */ /* 0x000fe200078e0204 */
[----:B-----5:R-:W-:Y:S01]  /*eb70*/  SHF.R.S32.HI R9, RZ, 0x1f, R3 ;  /* 0x0000001fff097819 */ /* 0x020fe20000011403 */
[----:B----4-:R-:W-:-:S03]  /*eb80*/  IMAD R4, R13, R3, RZ ;  /* 0x000000030d047224 */ /* 0x010fc600078e02ff */
[----:B------:R-:W-:Y:S01]  /*eb90*/  IADD3 R51, PT, PT, R51, R25, RZ ;  /* 0x0000001933337210 */ /* 0x000fe20007ffe0ff */
[C---:B------:R-:W-:Y:S02]  /*eba0*/  IMAD R9, R12.reuse, R9, R4 ;  /* 0x000000090c097224 */ /* 0x040fe400078e0204 */
[----:B------:R-:W-:-:S05]  /*ebb0*/  IMAD.WIDE.U32 R50, R12, R3, R50 ;  /* 0x000000030c327225 */ /* 0x000fca00078e0032 */
[----:B------:R-:W-:-:S07]  /*ebc0*/  IADD3 R48, PT, PT, R51, R9, RZ ;  /* 0x0000000933307210 */ /* 0x000fce0007ffe0ff */
.L_x_2014:
        /* <DEDUP_REMOVED lines=14> */
[----:B------:R-:W3:Y:S01]  /*ecb0*/  LDG.E R5, desc[UR36][R4.64] ;  /* 0x0000002404057981 */ /* 0x000ee2000c1e1900 */
[----:B------:R-:W-:Y:S02]  /*ecc0*/  MOV R51, R48 ;  /* 0x0000003000337202 */ /* 0x000fe40000000f00 */
[----:B---3--:R-:W-:Y:S01]  /*ecd0*/  SHF.R.S32.HI R7, RZ, 0x1f, R5 ;  /* 0x0000001fff077819 */ /* 0x008fe20000011405 */
[-C--:B--2---:R-:W-:Y:S02]  /*ece0*/  IMAD R0, R3, R5.reuse, RZ ;  /* 0x0000000503007224 */ /* 0x084fe400078e02ff */
[----:B------:R-:W-:-:S04]  /*ecf0*/  IMAD.WIDE.U32 R50, R2, R5, R50 ;  /* 0x0000000502327225 */ /* 0x000fc800078e0032 */
[----:B------:R-:W-:-:S04]  /*ed00*/  IMAD R7, R2, R7, R0 ;  /* 0x0000000702077224 */ /* 0x000fc800078e0200 */
[----:B------:R-:W-:-:S07]  /*ed10*/  IMAD.IADD R48, R51, 0x1, R7 ;  /* 0x0000000133307824 */ /* 0x000fce00078e0207 */
.L_x_2010:
[----:B------:R-:W-:Y:S01]  /*ed20*/  UPRMT UR4, UR41, 0x9910, URZ ;  /* 0x0000991029047896 */ /* 0x000fe200080000ff */
[----:B------:R-:W-:-:S03]  /*ed30*/  MOV R51, R48 ;  /* 0x0000003000337202 */ /* 0x000fc60000000f00 */
        /* <DEDUP_REMOVED lines=12> */
.L_x_2018:
[----:B------:R-:W-:Y:S01]  /*ee00*/  STG.E.U8 desc[UR36][R16.64], R50 ;  /* 0x0000003210007986 */ /* 0x000fe2000c101124 */
[----:B------:R-:W-:Y:S05]  /*ee10*/  EXIT ;  /* 0x000000000000794d */ /* 0x000fea0003800000 */
.L_x_2017:
        /* <DEDUP_REMOVED lines=8> */
.L_x_2021:
[----:B------:R-:W-:Y:S01]  /*eea0*/  STG.E desc[UR36][R16.64], R50 ;  /* 0x0000003210007986 */ /* 0x000fe2000c101924 */
[----:B------:R-:W-:Y:S05]  /*eeb0*/  EXIT ;  /* 0x000000000000794d */ /* 0x000fea0003800000 */
.L_x_2020:
[----:B------:R-:W-:Y:S01]  /*eec0*/  STG.E.U16 desc[UR36][R16.64], R50 ;  /* 0x0000003210007986 */ /* 0x000fe2000c101524 */
[----:B------:R-:W-:Y:S05]  /*eed0*/  EXIT ;  /* 0x000000000000794d */ /* 0x000fea0003800000 */
.L_x_2016:
        /* <DEDUP_REMOVED lines=9> */
.L_x_2023:
[----:B------:R-:W1:Y:S02]  /*ef70*/  I2F.S64 R0, R50 ;  /* 0x0000003200007312 */ /* 0x000e640000301400 */
[----:B-1----:R-:W-:-:S05]  /*ef80*/  F2FP.F16.F32.PACK_AB R0, RZ, R0 ;  /* 0x00000000ff00723e */ /* 0x002fca00000000ff */
[----:B------:R-:W-:Y:S01]  /*ef90*/  STG.E.U16 desc[UR36][R16.64], R0 ;  /* 0x0000000010007986 */ /* 0x000fe2000c101524 */
[----:B------:R-:W-:Y:S05]  /*efa0*/  EXIT ;  /* 0x000000000000794d */ /* 0x000fea0003800000 */
.L_x_2022:
        /* <DEDUP_REMOVED lines=10> */
.L_x_2025:
[----:B------:R-:W1:Y:S02]  /*f050*/  I2F.S64 R50, R50 ;  /* 0x0000003200327312 */ /* 0x000e640000301400 */
[----:B-1----:R-:W-:-:S04]  /*f060*/  F2FP.F16.F32.PACK_AB R3, RZ, R50 ;  /* 0x00000032ff03723e */ /* 0x002fc800000000ff */
[----:B------:R-:W-:-:S05]  /*f070*/  PRMT R3, R3, 0x5410, RZ ;  /* 0x0000541003037816 */ /* 0x000fca00000000ff */
[----:B------:R-:W-:Y:S01]  /*f080*/  STG.E desc[UR36][R16.64], R3 ;  /* 0x0000000310007986 */ /* 0x000fe2000c101924 */
[----:B------:R-:W-:Y:S05]  /*f090*/  EXIT ;  /* 0x000000000000794d */ /* 0x000fea0003800000 */
.L_x_2024:
[----:B------:R-:W1:Y:S02]  /*f0a0*/  I2F.F64.S64 R2, R50 ;  /* 0x0000003200027312 */ /* 0x000e640000301c00 */
[----:B-1----:R-:W-:Y:S01]  /*f0b0*/  STG.E.64 desc[UR36][R16.64], R2 ;  /* 0x0000000210007986 */ /* 0x002fe2000c101b24 */
[----:B------:R-:W-:Y:S05]  /*f0c0*/  EXIT ;  /* 0x000000000000794d */ /* 0x000fea0003800000 */
.L_x_2015:
        /* <DEDUP_REMOVED lines=12> */
.L_x_2029:
        /* <DEDUP_REMOVED lines=17> */
.L_x_2032:
[----:B------:R-:W-:-:S04]  /*f2a0*/  SHF.R.U32.HI R3, RZ, 0x18, R3 ;  /* 0x00000018ff037819 */ /* 0x000fc80000011603 */
[----:B------:R-:W-:-:S04]  /*f2b0*/  LOP3.LUT R0, R0, 0x80, R3, 0xf8, !PT ;  /* 0x0000008000007812 */ /* 0x000fc800078ef803 */
[----:B------:R-:W-:-:S07]  /*f2c0*/  PRMT R8, R0, 0x7610, R8 ;  /* 0x0000761000087816 */ /* 0x000fce0000000008 */
.L_x_2031:
[----:B------:R-:W-:Y:S05]  /*f2d0*/  BSYNC.RECONVERGENT B0 ;  /* 0x0000000000007941 */ /* 0x000fea0003800200 */
.L_x_2030:
[----:B------:R-:W-:Y:S01]  /*f2e0*/  STG.E.U8 desc[UR36][R16.64], R8 ;  /* 0x0000000810007986 */ /* 0x000fe2000c101124 */
[----:B------:R-:W-:Y:S05]  /*f2f0*/  EXIT ;  /* 0x000000000000794d */ /* 0x000fea0003800000 */
.L_x_2028:
        /* <DEDUP_REMOVED lines=17> */
.L_x_2035:
[----:B------:R-:W-:-:S04]  /*f410*/  SHF.R.U32.HI R3, RZ, 0x18, R3 ;  /* 0x00000018ff037819 */ /* 0x000fc80000011603 */
[----:B------:R-:W-:-:S04]  /*f420*/  LOP3.LUT R0, R0, 0x80, R3, 0xf8, !PT ;  /* 0x0000008000007812 */ /* 0x000fc800078ef803 */
[----:B------:R-:W-:-:S07]  /*f430*/  PRMT R8, R0, 0x7610, R8 ;  /* 0x0000761000087816 */ /* 0x000fce0000000008 */
.L_x_2034:
[----:B------:R-:W-:Y:S05]  /*f440*/  BSYNC.RECONVERGENT B0 ;  /* 0x0000000000007941 */ /* 0x000fea0003800200 */
.L_x_2033:
[----:B------:R-:W-:Y:S01]  /*f450*/  STG.E.U8 desc[UR36][R16.64], R8 ;  /* 0x0000000810007986 */ /* 0x000fe2000c101124 */
[----:B------:R-:W-:Y:S05]  /*f460*/  EXIT ;  /* 0x000000000000794d */ /* 0x000fea0003800000 */
.L_x_2027:
        /* <DEDUP_REMOVED lines=22> */
.L_x_2037:
[----:B------:R-:W-:Y:S01]  /*f5d0*/  STG.E.64 desc[UR36][R16.64], R50 ;  /* 0x0000003210007986 */ /* 0x000fe2000c101b24 */
[----:B------:R-:W-:Y:S05]  /*f5e0*/  EXIT ;  /* 0x000000000000794d */ /* 0x000fea0003800000 */
.L_x_2036:
[----:B------:R-:W-:Y:S01]  /*f5f0*/  STG.E desc[UR36][R16.64], R50 ;  /* 0x0000003210007986 */ /* 0x000fe2000c101924 */
[----:B------:R-:W-:Y:S05]  /*f600*/  EXIT ;  /* 0x000000000000794d */ /* 0x000fea0003800000 */
.L_x_2026:
        /* <DEDUP_REMOVED lines=11> */
.L_x_2039:
[----:B------:R-:W-:Y:S01]  /*f6c0*/  CS2R R6, SRZ ;  /* 0x0000000000067805 */ /* 0x000fe2000001ff00 */
[----:B--234-:R-:W1:Y:S04]  /*f6d0*/  I2F.F64.S64 R4, R50 ;  /* 0x0000003200047312 */ /* 0x01ce680000301c00 */
[----:B-1----:R-:W-:Y:S01]  /*f6e0*/  STG.E.128 desc[UR36][R16.64], R4 ;  /* 0x0000000410007986 */ /* 0x002fe2000c101d24 */
[----:B------:R-:W-:Y:S05]  /*f6f0*/  EXIT ;  /* 0x000000000000794d */ /* 0x000fea0003800000 */
.L_x_2038:
[----:B------:R-:W-:-:S09]  /*f700*/  UISETP.NE.AND UP0, UPT, UR4, 0xf, UPT ;  /* 0x0000000f0400788c */ /* 0x000fd2000bf05270 */
[----:B------:R-:W-:Y:S05]  /*f710*/  BRA.U !UP0, `(.L_x_2040) ;  /* 0x0000000108e87547 */ /* 0x000fea000b800000 */
[----:B------:R-:W-:-:S09]  /*f720*/  UISETP.NE.AND UP0, UPT, UR4, 0x17, UPT ;  /* 0x000000170400788c */ /* 0x000fd2000bf05270 */
[----:B------:R-:W-:Y:S05]  /*f730*/  BRA.U !UP0, `(.L_x_2041) ;  /* 0x0000000108907547 */ /* 0x000fea000b800000 */
[----:B------:R-:W-:-:S09]  /*f740*/  UISETP.NE.AND UP0, UPT, UR4, 0x18, UPT ;  /* 0x000000180400788c */ /* 0x000fd2000bf05270 */
[----:B------:R-:W-:Y:S05]  /*f750*/  BRA.U !UP0, `(.L_x_2042) ;  /* 0x0000000108447547 */ /* 0x000fea000b800000 */
.L_x_2019:
        /* <DEDUP_REMOVED lines=14> */
[----:B0-----:R-:W-:-:S07]  /*f840*/  LEPC R20, `(.L_x_2043) ;  /* 0x000000001014794e */ /* 0x001fce0000000000 */
[----:B------:R-:W-:Y:S05]  /*f850*/  CALL.ABS.NOINC R2 ;  /* 0x0000000002007343 */ /* 0x000fea0003c00000 */
.L_x_2043:
[----:B------:R-:W-:Y:S05]  /*f860*/  EXIT ;  /* 0x000000000000794d */ /* 0x000fea0003800000 */
.L_x_2042:
        /* <DEDUP_REMOVED lines=13> */
.L_x_2045:
[----:B------:R-:W-:Y:S05]  /*f940*/  BSYNC.RECONVERGENT B0 ;  /* 0x0000000000007941 */ /* 0x000fea0003800200 */
.L_x_2044:
[----:B------:R-:W-:-:S05]  /*f950*/  LOP3.LUT R3, R0, 0x80, R3, 0xf8, !PT ;  /* 0x0000008000037812 */ /* 0x000fca00078ef803 */
[----:B------:R-:W-:Y:S01]  /*f960*/  STG.E.U8 desc[UR36][R16.64], R3 ;  /* 0x0000000310007986 */ /* 0x000fe2000c101124 */
[----:B------:R-:W-:Y:S05]  /*f970*/  EXIT ;  /* 0x000000000000794d */ /* 0x000fea0003800000 */
.L_x_2041:
        /* <DEDUP_REMOVED lines=12> */
.L_x_2047:
[----:B------:R-:W-:Y:S01]  /*fa40*/  HFMA2 R0, -RZ, RZ, 0, 7.569789886474609375e-06 ;  /* 0x0000007fff007431 */ /* 0x000fe200000001ff */
[----:B------:R-:W-:-:S04]  /*fa50*/  ISETP.GT.U32.AND P0, PT, R2, 0x7f800000, PT ;  /* 0x7f8000000200780c */ /* 0x000fc80003f04070 */
[----:B------:R-:W-:-:S09]  /*fa60*/  SEL R0, R0, 0x7c, P0 ;  /* 0x0000007c00007807 */ /* 0x000fd20000000000 */
.L_x_2048:
[----:B------:R-:W-:Y:S05]  /*fa70*/  BSYNC.RECONVERGENT B0 ;  /* 0x0000000000007941 */ /* 0x000fea0003800200 */
.L_x_2046:
[----:B------:R-:W-:-:S04]  /*fa80*/  SHF.R.U32.HI R3, RZ, 0x18, R3 ;  /* 0x00000018ff037819 */ /* 0x000fc80000011603 */
[----:B------:R-:W-:-:S05]  /*fa90*/  LOP3.LUT R3, R0, 0x80, R3, 0xf8, !PT ;  /* 0x0000008000037812 */ /* 0x000fca00078ef803 */
[----:B------:R-:W-:Y:S01]  /*faa0*/  STG.E.U8 desc[UR36][R16.64], R3 ;  /* 0x0000000310007986 */ /* 0x000fe2000c101124 */
[----:B------:R-:W-:Y:S05]  /*fab0*/  EXIT ;  /* 0x000000000000794d */ /* 0x000fea0003800000 */
.L_x_2040:
[----:B------:R-:W1:Y:S02]  /*fac0*/  I2F.S64 R0, R50 ;  /* 0x0000003200007312 */ /* 0x000e640000301400 */
[----:B-1----:R-:W-:-:S05]  /*fad0*/  F2FP.BF16.F32.PACK_AB R0, RZ, R0 ;  /* 0x00000000ff00723e */ /* 0x002fca00000010ff */
[----:B------:R-:W-:Y:S01]  /*fae0*/  STG.E.U16 desc[UR36][R16.64], R0 ;  /* 0x0000000010007986 */ /* 0x000fe2000c101524 */
[----:B------:R-:W-:Y:S05]  /*faf0*/  EXIT ;  /* 0x000000000000794d */ /* 0x000fea0003800000 */
.L_x_2049:
        /* <DEDUP_REMOVED lines=16> */
.L_x_3506:


//--------------------- .text._ZN2at6native27unrolled_elementwise_kernelIZZNS0_61_GLOBAL__N__ae8afa13_23_FlattenIndicesKernel_cu_7dd49032_311421_flatten_indices_implINS2_18CUDAKernelLauncherEiLl0EEENS_6TensorERKS5_N3c108ArrayRefIlEEENKUlvE0_clEvEUllE_St5arrayIPcLm2EELi4E23TrivialOffsetCalculatorILi1EjESH_NS0_6memory12LoadWithCastILi1EEENSI_13StoreWithCastILi1EEEEEviT_T0_T2_T3_T4_T5_ --------------------------
	.section	.text._ZN2at6native27unrolled_elementwise_kernelIZZNS0_61_GLOBAL__N__ae8afa13_23_FlattenIndicesKernel_cu_7dd49032_311421_flatten_indices_implINS2_18CUDAKernelLauncherEiLl0EEENS_6TensorERKS5_N3c108ArrayRefIlEEENKUlvE0_clEvEUllE_St5arrayIPcLm2EELi4E23TrivialOffsetCalculatorILi1EjESH_NS0_6memory12LoadWithCastILi1EEENSI_13StoreWithCastILi1EEEEEviT_T0_T2_T3_T4_T5_,"ax",@progbits
	.align	128
        .global         _ZN2at6native27unrolled_elementwise_kernelIZZNS0_61_GLOBAL__N__ae8afa13_23_FlattenIndicesKernel_cu_7dd49032_311421_flatten_indices_implINS2_18CUDAKernelLauncherEiLl0EEENS_6TensorERKS5_N3c108ArrayRefIlEEENKUlvE0_clEvEUllE_St5arrayIPcLm2EELi4E23TrivialOffsetCalculatorILi1EjESH_NS0_6memory12LoadWithCastILi1EEENSI_13StoreWithCastILi1EEEEEviT_T0_T2_T3_T4_T5_
        .type           _ZN2at6native27unrolled_elementwise_kernelIZZNS0_61_GLOBAL__N__ae8afa13_23_FlattenIndicesKernel_cu_7dd49032_311421_flatten_indices_implINS2_18CUDAKernelLauncherEiLl0EEENS_6TensorERKS5_N3c108ArrayRefIlEEENKUlvE0_clEvEUllE_St5arrayIPcLm2EELi4E23TrivialOffsetCalculatorILi1EjESH_NS0_6memory12LoadWithCastILi1EEENSI_13StoreWithCastILi1EEEEEviT_T0_T2_T3_T4_T5_,@function
        .size           _ZN2at6native27unrolled_elementwise_kernelIZZNS0_61_GLOBAL__N__ae8afa13_23_FlattenIndicesKernel_cu_7dd49032_311421_flatten_indices_implINS2_18CUDAKernelLauncherEiLl0EEENS_6TensorERKS5_N3c108ArrayRefIlEEENKUlvE0_clEvEUllE_St5arrayIPcLm2EELi4E23TrivialOffsetCalculatorILi1EjESH_NS0_6memory12LoadWithCastILi1EEENSI_13StoreWithCastILi1EEEEEviT_T0_T2_T3_T4_T5_,(.L_x_3507 - _ZN2at6native27unrolled_elementwise_kernelIZZNS0_61_GLOBAL__N__ae8afa13_23_FlattenIndicesKernel_cu_7dd49032_311421_flatten_indices_implINS2_18CUDAKernelLauncherEiLl0EEENS_6TensorERKS5_N3c108ArrayRefIlEEENKUlvE0_clEvEUllE_St5arrayIPcLm2EELi4E23TrivialOffsetCalculatorILi1EjESH_NS0_6memory12LoadWithCastILi1EEENSI_13StoreWithCastILi1EEEEEviT_T0_T2_T3_T4_T5_)
        .other          _ZN2at6native27unrolled_elementwise_kernelIZZNS0_61_GLOBAL__N__ae8afa13_23_FlattenIndicesKernel_cu_7dd49032_311421_flatten_indices_implINS2_18CUDAKernelLauncherEiLl0EEENS_6TensorERKS5_N3c108ArrayRefIlEEENKUlvE0_clEvEUllE_St5arrayIPcLm2EELi4E23TrivialOffsetCalculatorILi1EjESH_NS0_6memory12LoadWithCastILi1EEENSI_13StoreWithCastILi1EEEEEviT_T0_T2_T3_T4_T5_,@"STO_CUDA_ENTRY STV_DEFAULT"
_ZN2at6native27unrolled_elementwise_kernelIZZNS0_61_GLOBAL__N__ae8afa13_23_FlattenIndicesKernel_cu_7dd49032_311421_flatten_indices_implINS2_18CUDAKernelLauncherEiLl0EEENS_6TensorERKS5_N3c108ArrayRefIlEEENKUlvE0_clEvEUllE_St5arrayIPcLm2EELi4E23TrivialOffsetCalculatorILi1EjESH_NS0_6memory12LoadWithCastILi1EEENSI_13StoreWithCastILi1EEEEEviT_T0_T2_T3_T4_T5_:
.text._ZN2at6native27unrolled_elementwise_kernelIZZNS0_61_GLOBAL__N__ae8afa13_23_FlattenIndicesKernel_cu_7dd49032_311421_flatten_indices_implINS2_18CUDAKernelLauncherEiLl0EEENS_6TensorERKS5_N3c108ArrayRefIlEEENKUlvE0_clEvEUllE_St5arrayIPcLm2EELi4E23TrivialOffsetCalculatorILi1EjESH_NS0_6memory12LoadWithCastILi1EEENSI_13StoreWithCastILi1EEEEEviT_T0_T2_T3_T4_T5_:
        /* <DEDUP_REMOVED lines=32> */
.L_x_2055:
[----:B------:R1:W5:Y:S01]  /*0200*/  LDG.E.U8 R26, desc[UR36][R4.64] ;  /* 0x00000024041a7981 */ /* 0x000362000c1e1100 */
[----:B------:R-:W-:Y:S01]  /*0210*/  IMAD.MOV.U32 R27, RZ, RZ, RZ ;  /* 0x000000ffff1b7224 */ /* 0x000fe200078e00ff */
[----:B------:R-:W-:Y:S06]  /*0220*/  BRA `(.L_x_2057) ;  /* 0x0000000c00447947 */ /* 0x000fec0003800000 */
.L_x_2054:
        /* <DEDUP_REMOVED lines=8> */
.L_x_2059:
[----:B------:R-:W2:Y:S02]  /*02b0*/  LDG.E R26, desc[UR36][R4.64] ;  /* 0x00000024041a7981 */ /* 0x000ea4000c1e1900 */
[----:B--2---:R-:W-:Y:S01]  /*02c0*/  SHF.R.S32.HI R27, RZ, 0x1f, R26 ;  /* 0x0000001fff1b7819 */ /* 0x004fe2000001141a */
[----:B------:R-:W-:Y:S06]  /*02d0*/  BRA `(.L_x_2057) ;  /* 0x0000000c00187947 */ /* 0x000fec0003800000 */
.L_x_2058:
[----:B------:R-:W2:Y:S02]  /*02e0*/  LDG.E.S16 R26, desc[UR36][R4.64] ;  /* 0x00000024041a7981 */ /* 0x000ea4000c1e1700 */
[----:B--2---:R-:W-:Y:S01]  /*02f0*/  SHF.R.S32.HI R27, RZ, 0x1f, R26 ;  /* 0x0000001fff1b7819 */ /* 0x004fe2000001141a */
[----:B------:R-:W-:Y:S06]  /*0300*/  BRA `(.L_x_2057) ;  /* 0x0000000c000c7947 */ /* 0x000fec0003800000 */
.L_x_2053:
        /* <DEDUP_REMOVED lines=9> */
.L_x_2061:
[----:B------:R-:W2:Y:S02]  /*03a0*/  LDG.E.U16 R4, desc[UR36][R4.64] ;  /* 0x0000002404047981 */ /* 0x000ea4000c1e1500 */
[----:B--2---:R-:W-:-:S06]  /*03b0*/  HADD2.F32 R26, -RZ, R4.H0_H0 ;  /* 0x20000004ff1a7230 */ /* 0x004fcc0000004100 */
[----:B------:R-:W2:Y:S02]  /*03c0*/  F2I.S64.TRUNC R26, R26 ;  /* 0x0000001a001a7311 */ /* 0x000ea4000020d900 */
[----:B--2---:R-:W-:Y:S05]  /*03d0*/  BRA `(.L_x_2057) ;  /* 0x0000000800d87947 */ /* 0x004fea0003800000 */
.L_x_2060:
        /* <DEDUP_REMOVED lines=9> */
.L_x_2063:
[----:B------:R-:W2:Y:S02]  /*0470*/  LDG.E.U16 R4, desc[UR36][R4.64] ;  /* 0x0000002404047981 */ /* 0x000ea4000c1e1500 */
[----:B--2---:R-:W-:-:S06]  /*0480*/  HADD2.F32 R26, -RZ, R4.H0_H0 ;  /* 0x20000004ff1a7230 */ /* 0x004fcc0000004100 */
[----:B------:R-:W2:Y:S02]  /*0490*/  F2I.S64.TRUNC R26, R26 ;  /* 0x0000001a001a7311 */ /* 0x000ea4000020d900 */
[----:B--2---:R-:W-:Y:S05]  /*04a0*/  BRA `(.L_x_2057) ;  /* 0x0000000800a47947 */ /* 0x004fea0003800000 */
.L_x_2062:
[----:B------:R-:W2:Y:S02]  /*04b0*/  LDG.E.64 R4, desc[UR36][R4.64] ;  /* 0x0000002404047981 */ /* 0x000ea4000c1e1b00 */
[----:B--2---:R2:W3:Y:S02]  /*04c0*/  F2I.S64.F64.TRUNC R26, R4 ;  /* 0x00000004001a7311 */ /* 0x0044e4000030d900 */
[----:B--23--:R-:W-:Y:S05]  /*04d0*/  BRA `(.L_x_2057) ;  /* 0x0000000800987947 */ /* 0x00cfea0003800000 */
.L_x_2052:
        /* <DEDUP_REMOVED lines=13> */
.L_x_2066:
[----:B------:R-:W2:Y:S02]  /*05b0*/  LDG.E.64 R4, desc[UR36][R4.64] ;  /* 0x0000002404047981 */ /* 0x000ea4000c1e1b00 */
[----:B--2---:R2:W3:Y:S02]  /*05c0*/  F2I.S64.F64.TRUNC R26, R4 ;  /* 0x00000004001a7311 */ /* 0x0044e4000030d900 */
[----:B--23--:R-:W-:Y:S05]  /*05d0*/  BRA `(.L_x_2057) ;  /* 0x0000000800587947 */ /* 0x00cfea0003800000 */
.L_x_2065:
        /* <DEDUP_REMOVED lines=26> */
.L_x_2068:
        /* <DEDUP_REMOVED lines=14> */
.L_x_2067:
[----:B------:R-:W2:Y:S02]  /*0860*/  LDG.E.U16 R26, desc[UR36][R4.64] ;  /* 0x00000024041a7981 */ /* 0x000ea4000c1e1500 */
[----:B--2---:R-:W-:-:S06]  /*0870*/  IMAD.U32 R26, R26, 0x10000, RZ ;  /* 0x000100001a1a7824 */ /* 0x004fcc00078e00ff */
[----:B------:R-:W2:Y:S02]  /*0880*/  F2I.S64.TRUNC R26, R26 ;  /* 0x0000001a001a7311 */ /* 0x000ea4000020d900 */
[----:B--2---:R-:W-:Y:S05]  /*0890*/  BRA `(.L_x_2057) ;  /* 0x0000000400a87947 */ /* 0x004fea0003800000 */
.L_x_2064:
        /* <DEDUP_REMOVED lines=11> */
.L_x_2071:
        /* <DEDUP_REMOVED lines=21> */
.L_x_2075:
[----:B------:R-:W-:Y:S05]  /*0aa0*/  BSYNC.RECONVERGENT B1 ;  /* 0x0000000000017941 */ /* 0x000fea0003800200 */
.L_x_2074:
[----:B------:R-:W-:Y:S01]  /*0ab0*/  IMAD.SHL.U32 R0, R0, 0x100000, RZ ;  /* 0x0010000000007824 */ /* 0x000fe200078e00ff */
[----:B------:R-:W-:-:S04]  /*0ac0*/  LEA R3, R3, 0x3b800000, 0x17 ;  /* 0x3b80000003037811 */ /* 0x000fc800078eb8ff */
[----:B------:R-:W-:-:S07]  /*0ad0*/  LOP3.LUT R26, R3, R0, R7, 0xfe, !PT ;  /* 0x00000000031a7212 */ /* 0x000fce00078efe07 */
.L_x_2073:
[----:B------:R-:W-:Y:S05]  /*0ae0*/  BSYNC.RECONVERGENT B0 ;  /* 0x0000000000007941 */ /* 0x000fea0003800200 */
.L_x_2072:
[----:B------:R-:W4:Y:S02]  /*0af0*/  F2I.S64.TRUNC R26, R26 ;  /* 0x0000001a001a7311 */ /* 0x000f24000020d900 */
[----:B----4-:R-:W-:Y:S05]  /*0b00*/  BRA `(.L_x_2057) ;  /* 0x00000004000c7947 */ /* 0x010fea0003800000 */
.L_x_2070:
        /* <DEDUP_REMOVED lines=21> */
.L_x_2079:
[----:B------:R-:W-:Y:S05]  /*0c60*/  BSYNC.RECONVERGENT B1 ;  /* 0x0000000000017941 */ /* 0x000fea0003800200 */
.L_x_2078:
[----:B------:R-:W-:Y:S01]  /*0c70*/  IMAD.SHL.U32 R0, R0, 0x200000, RZ ;  /* 0x0020000000007824 */ /* 0x000fe200078e00ff */
[----:B------:R-:W-:-:S04]  /*0c80*/  LEA R3, R3, 0x37800000, 0x17 ;  /* 0x3780000003037811 */ /* 0x000fc800078eb8ff */
[----:B------:R-:W-:-:S07]  /*0c90*/  LOP3.LUT R26, R3, R0, R7, 0xfe, !PT ;  /* 0x00000000031a7212 */ /* 0x000fce00078efe07 */
.L_x_2077:
[----:B------:R-:W-:Y:S05]  /*0ca0*/  BSYNC.RECONVERGENT B0 ;  /* 0x0000000000007941 */ /* 0x000fea0003800200 */
.L_x_2076:
[----:B------:R-:W4:Y:S02]  /*0cb0*/  F2I.S64.TRUNC R26, R26 ;  /* 0x0000001a001a7311 */ /* 0x000f24000020d900 */
[----:B----4-:R-:W-:Y:S05]  /*0cc0*/  BRA `(.L_x_2057) ;  /* 0x00000000009c7947 */ /* 0x010fea0003800000 */
.L_x_2069:
[----:B------:R-:W-:-:S09]  /*0cd0*/  UISETP.NE.AND UP0, UPT, UR4, 0x1c, UPT ;  /* 0x0000001c0400788c */ /* 0x000fd2000bf05270 */
[----:B------:R-:W-:Y:S05]  /*0ce0*/  BRA.U !UP0, `(.L_x_2080) ;  /* 0x00000001088c7547 */ /* 0x000fea000b800000 */
[----:B------:R-:W-:-:S09]  /*0cf0*/  UISETP.NE.AND UP0, UPT, UR4, 0x1d, UPT ;  /* 0x0000001d0400788c */ /* 0x000fd2000bf05270 */
[----:B------:R-:W-:Y:S05]  /*0d00*/  BRA.U !UP0, `(.L_x_2081) ;  /* 0x00000001087c7547 */ /* 0x000fea000b800000 */
[----:B------:R-:W-:-:S09]  /*0d10*/  UISETP.NE.AND UP0, UPT, UR4, 0x2c, UPT ;  /* 0x0000002c0400788c */ /* 0x000fd2000bf05270 */
[----:B------:R-:W-:Y:S05]  /*0d20*/  BRA.U !UP0, `(.L_x_2082) ;  /* 0x0000000108487547 */ /* 0x000fea000b800000 */
.L_x_2056:
        /* <DEDUP_REMOVED lines=16> */
.L_x_2083:
[----:B------:R-:W-:Y:S01]  /*0e30*/  CS2R R26, SRZ ;  /* 0x00000000001a7805 */ /* 0x000fe2000001ff00 */
[----:B------:R-:W-:Y:S06]  /*0e40*/  BRA `(.L_x_2057) ;  /* 0x00000000003c7947 */ /* 0x000fec0003800000 */
.L_x_2082:
        /* <DEDUP_REMOVED lines=8> */
.L_x_2085:
[----:B------:R-:W-:Y:S05]  /*0ed0*/  BSYNC.RECONVERGENT B0 ;  /* 0x0000000000007941 */ /* 0x000fea0003800200 */
.L_x_2084:
[----:B------:R-:W2:Y:S02]  /*0ee0*/  F2I.S64.TRUNC R26, R26 ;  /* 0x0000001a001a7311 */ /* 0x000ea4000020d900 */
[----:B--2---:R-:W-:Y:S05]  /*0ef0*/  BRA `(.L_x_2057) ;  /* 0x0000000000107947 */ /* 0x004fea0003800000 */
.L_x_2081:
[----:B------:R2:W5:Y:S01]  /*0f00*/  LDG.E.64 R26, desc[UR36][R4.64] ;  /* 0x00000024041a7981 */ /* 0x000562000c1e1b00 */
[----:B------:R-:W-:Y:S05]  /*0f10*/  BRA `(.L_x_2057) ;  /* 0x0000000000087947 */ /* 0x000fea0003800000 */
.L_x_2080:
[----:B------:R3:W5:Y:S01]  /*0f20*/  LDG.E R26, desc[UR36][R4.64] ;  /* 0x00000024041a7981 */ /* 0x000762000c1e1900 */
[----:B------:R-:W-:-:S07]  /*0f30*/  IMAD.MOV.U32 R27, RZ, RZ, RZ ;  /* 0x000000ffff1b7224 */ /* 0x000fce00078e00ff */
.L_x_2057:
[----:B------:R-:W-:-:S07]  /*0f40*/  VIADD R29, R17, 0x80 ;  /* 0x00000080111d7836 */ /* 0x000fce0000000000 */
.L_x_2051:
[----:B------:R-:W-:Y:S05]  /*0f50*/  BSYNC.RECONVERGENT B6 ;  /* 0x0000000000067941 */ /* 0x000fea0003800200 */
.L_x_2050:
        /* <DEDUP_REMOVED lines=24> */
.L_x_2091:
[----:B------:R4:W5:Y:S01]  /*10e0*/  LDG.E.U8 R24, desc[UR36][R4.64] ;  /* 0x0000002404187981 */ /* 0x000962000c1e1100 */
[----:B------:R-:W-:Y:S01]  /*10f0*/  IMAD.MOV.U32 R25, RZ, RZ, RZ ;  /* 0x000000ffff197224 */ /* 0x000fe200078e00ff */
[----:B------:R-:W-:Y:S06]  /*1100*/  BRA `(.L_x_2093) ;  /* 0x0000000c00447947 */ /* 0x000fec0003800000 */
.L_x_2090:
        /* <DEDUP_REMOVED lines=8> */
.L_x_2095:
[----:B------:R-:W2:Y:S02]  /*1190*/  LDG.E R24, desc[UR36][R4.64] ;  /* 0x0000002404187981 */ /* 0x000ea4000c1e1900 */
[----:B--2---:R-:W-:Y:S01]  /*11a0*/  SHF.R.S32.HI R25, RZ, 0x1f, R24 ;  /* 0x0000001fff197819 */ /* 0x004fe20000011418 */
[----:B------:R-:W-:Y:S06]  /*11b0*/  BRA `(.L_x_2093) ;  /* 0x0000000c00187947 */ /* 0x000fec0003800000 */
.L_x_2094:
[----:B------:R-:W2:Y:S02]  /*11c0*/  LDG.E.S16 R24, desc[UR36][R4.64] ;  /* 0x0000002404187981 */ /* 0x000ea4000c1e1700 */
[----:B--2---:R-:W-:Y:S01]  /*11d0*/  SHF.R.S32.HI R25, RZ, 0x1f, R24 ;  /* 0x0000001fff197819 */ /* 0x004fe20000011418 */
[----:B------:R-:W-:Y:S06]  /*11e0*/  BRA `(.L_x_2093) ;  /* 0x0000000c000c7947 */ /* 0x000fec0003800000 */
.L_x_2089:
        /* <DEDUP_REMOVED lines=9> */
.L_x_2097:
[----:B------:R-:W2:Y:S02]  /*1280*/  LDG.E.U16 R4, desc[UR36][R4.64] ;  /* 0x0000002404047981 */ /* 0x000ea4000c1e1500 */
[----:B--2---:R-:W-:-:S06]  /*1290*/  HADD2.F32 R24, -RZ, R4.H0_H0 ;  /* 0x20000004ff187230 */ /* 0x004fcc0000004100 */
[----:B------:R-:W3:Y:S02]  /*12a0*/  F2I.S64.TRUNC R24, R24 ;  /* 0x0000001800187311 */ /* 0x000ee4000020d900 */
[----:B---3--:R-:W-:Y:S05]  /*12b0*/  BRA `(.L_x_2093) ;  /* 0x0000000800d87947 */ /* 0x008fea0003800000 */
.L_x_2096:
        /* <DEDUP_REMOVED lines=9> */
.L_x_2099:
[----:B------:R-:W2:Y:S02]  /*1350*/  LDG.E.U16 R4, desc[UR36][R4.64] ;  /* 0x0000002404047981 */ /* 0x000ea4000c1e1500 */
[----:B--2---:R-:W-:-:S06]  /*1360*/  HADD2.F32 R24, -RZ, R4.H0_H0 ;  /* 0x20000004ff187230 */ /* 0x004fcc0000004100 */
[----:B------:R-:W3:Y:S02]  /*1370*/  F2I.S64.TRUNC R24, R24 ;  /* 0x0000001800187311 */ /* 0x000ee4000020d900 */
[----:B---3--:R-:W-:Y:S05]  /*1380*/  BRA `(.L_x_2093) ;  /* 0x0000000800a47947 */ /* 0x008fea0003800000 */
.L_x_2098:
[----:B------:R-:W2:Y:S02]  /*1390*/  LDG.E.64 R4, desc[UR36][R4.64] ;  /* 0x0000002404047981 */ /* 0x000ea4000c1e1b00 */
[----:B--2---:R3:W4:Y:S02]  /*13a0*/  F2I.S64.F64.TRUNC R24, R4 ;  /* 0x0000000400187311 */ /* 0x004724000030d900 */
[----:B---34-:R-:W-:Y:S05]  /*13b0*/  BRA `(.L_x_2093) ;  /* 0x0000000800987947 */ /* 0x018fea0003800000 */
.L_x_2088:
        /* <DEDUP_REMOVED lines=13> */
.L_x_2102:
[----:B------:R-:W2:Y:S02]  /*1490*/  LDG.E.64 R4, desc[UR36][R4.64] ;  /* 0x0000002404047981 */ /* 0x000ea4000c1e1b00 */
[----:B--2---:R0:W1:Y:S02]  /*14a0*/  F2I.S64.F64.TRUNC R24, R4 ;  /* 0x0000000400187311 */ /* 0x004064000030d900 */
[----:B01----:R-:W-:Y:S05]  /*14b0*/  BRA `(.L_x_2093) ;  /* 0x0000000800587947 */ /* 0x003fea0003800000 */
.L_x_2101:
        /* <DEDUP_REMOVED lines=26> */
.L_x_2104:
        /* <DEDUP_REMOVED lines=14> */
.L_x_2103:
[----:B------:R-:W2:Y:S02]  /*1740*/  LDG.E.U16 R24, desc[UR36][R4.64] ;  /* 0x0000002404187981 */ /* 0x000ea4000c1e1500 */
[----:B--2---:R-:W-:-:S06]  /*1750*/  IMAD.U32 R24, R24, 0x10000, RZ ;  /* 0x0001000018187824 */ /* 0x004fcc00078e00ff */
[----:B------:R-:W0:Y:S02]  /*1760*/  F2I.S64.TRUNC R24, R24 ;  /* 0x0000001800187311 */ /* 0x000e24000020d900 */
[----:B0-----:R-:W-:Y:S05]  /*1770*/  BRA `(.L_x_2093) ;  /* 0x0000000400a87947 */ /* 0x001fea0003800000 */
.L_x_2100:
        /* <DEDUP_REMOVED lines=11> */
.L_x_2107:
        /* <DEDUP_REMOVED lines=21> */
.L_x_2111:
[----:B------:R-:W-:Y:S05]  /*1980*/  BSYNC.RECONVERGENT B1 ;  /* 0x0000000000017941 */ /* 0x000fea0003800200 */
.L_x_2110:
[----:B------:R-:W-:Y:S01]  /*1990*/  IMAD.SHL.U32 R0, R0, 0x100000, RZ ;  /* 0x0010000000007824 */ /* 0x000fe200078e00ff */
[----:B------:R-:W-:-:S04]  /*19a0*/  LEA R3, R3, 0x3b800000, 0x17 ;  /* 0x3b80000003037811 */ /* 0x000fc800078eb8ff */
[----:B------:R-:W-:-:S07]  /*19b0*/  LOP3.LUT R24, R3, R0, R7, 0xfe, !PT ;  /* 0x0000000003187212 */ /* 0x000fce00078efe07 */
.L_x_2109:
[----:B------:R-:W-:Y:S05]  /*19c0*/  BSYNC.RECONVERGENT B0 ;  /* 0x0000000000007941 */ /* 0x000fea0003800200 */
.L_x_2108:
[----:B------:R-:W2:Y:S02]  /*19d0*/  F2I.S64.TRUNC R24, R24 ;  /* 0x0000001800187311 */ /* 0x000ea4000020d900 */
[----:B--2---:R-:W-:Y:S05]  /*19e0*/  BRA `(.L_x_2093) ;  /* 0x00000004000c7947 */ /* 0x004fea0003800000 */
.L_x_2106:
        /* <DEDUP_REMOVED lines=21> */
.L_x_2115:
[----:B------:R-:W-:Y:S05]  /*1b40*/  BSYNC.RECONVERGENT B1 ;  /* 0x0000000000017941 */ /* 0x000fea0003800200 */
.L_x_2114:
[----:B------:R-:W-:Y:S01]  /*1b50*/  IMAD.SHL.U32 R0, R0, 0x200000, RZ ;  /* 0x0020000000007824 */ /* 0x000fe200078e00ff */
[----:B------:R-:W-:-:S04]  /*1b60*/  LEA R3, R3, 0x37800000, 0x17 ;  /* 0x3780000003037811 */ /* 0x000fc800078eb8ff */
[----:B------:R-:W-:-:S07]  /*1b70*/  LOP3.LUT R24, R3, R0, R7, 0xfe, !PT ;  /* 0x0000000003187212 */ /* 0x000fce00078efe07 */
.L_x_2113:
[----:B------:R-:W-:Y:S05]  /*1b80*/  BSYNC.RECONVERGENT B0 ;  /* 0x0000000000007941 */ /* 0x000fea0003800200 */
.L_x_2112:
[----:B------:R-:W2:Y:S02]  /*1b90*/  F2I.S64.TRUNC R24, R24 ;  /* 0x0000001800187311 */ /* 0x000ea4000020d900 */
[----:B--2---:R-:W-:Y:S05]  /*1ba0*/  BRA `(.L_x_2093) ;  /* 0x00000000009c7947 */ /* 0x004fea0003800000 */
.L_x_2105:
        /* <DEDUP_REMOVED lines=14> */
.L_x_2119:
[----:B------:R-:W-:Y:S05]  /*1c90*/  BSYNC.RECONVERGENT B0 ;  /* 0x0000000000007941 */ /* 0x000fea0003800200 */
.L_x_2118:
[----:B------:R-:W2:Y:S02]  /*1ca0*/  F2I.S64.TRUNC R24, R24 ;  /* 0x0000001800187311 */ /* 0x000ea4000020d900 */
[----:B--2---:R-:W-:Y:S05]  /*1cb0*/  BRA `(.L_x_2093) ;  /* 0x0000000000587947 */ /* 0x004fea0003800000 */
.L_x_2092:
        /* <DEDUP_REMOVED lines=16> */
.L_x_2120:
[----:B------:R-:W-:Y:S01]  /*1dc0*/  CS2R R24, SRZ ;  /* 0x0000000000187805 */ /* 0x000fe2000001ff00 */
[----:B------:R-:W-:Y:S06]  /*1dd0*/  BRA `(.L_x_2093) ;  /* 0x0000000000107947 */ /* 0x000fec0003800000 */
.L_x_2117:
[----:B------:R1:W5:Y:S01]  /*1de0*/  LDG.E.64 R24, desc[UR36][R4.64] ;  /* 0x0000002404187981 */ /* 0x000362000c1e1b00 */
[----:B------:R-:W-:Y:S05]  /*1df0*/  BRA `(.L_x_2093) ;  /* 0x0000000000087947 */ /* 0x000fea0003800000 */
.L_x_2116:
[----:B------:R0:W5:Y:S01]  /*1e00*/  LDG.E R24, desc[UR36][R4.64] ;  /* 0x0000002404187981 */ /* 0x000162000c1e1900 */
[----:B------:R-:W-:-:S07]  /*1e10*/  IMAD.MOV.U32 R25, RZ, RZ, RZ ;  /* 0x000000ffff197224 */ /* 0x000fce00078e00ff */
.L_x_2093:
[----:B------:R-:W-:-:S07]  /*1e20*/  VIADD R29, R29, 0x80 ;  /* 0x000000801d1d7836 */ /* 0x000fce0000000000 */
.L_x_2087:
[----:B------:R-:W-:Y:S05]  /*1e30*/  BSYNC.RECONVERGENT B6 ;  /* 0x0000000000067941 */ /* 0x000fea0003800200 */
.L_x_2086:
        /* <DEDUP_REMOVED lines=24> */
.L_x_2126:
[----:B------:R4:W5:Y:S01]  /*1fc0*/  LDG.E.U8 R22, desc[UR36][R4.64] ;  /* 0x0000002404167981 */ /* 0x000962000c1e1100 */
[----:B------:R-:W-:Y:S01]  /*1fd0*/  IMAD.MOV.U32 R23, RZ, RZ, RZ ;  /* 0x000000ffff177224 */ /* 0x000fe200078e00ff */
[----:B------:R-:W-:Y:S06]  /*1fe0*/  BRA `(.L_x_2128) ;  /* 0x0000000c00447947 */ /* 0x000fec0003800000 */
.L_x_2125:
        /* <DEDUP_REMOVED lines=8> */
.L_x_2130:
[----:B------:R-:W2:Y:S02]  /*2070*/  LDG.E R22, desc[UR36][R4.64] ;  /* 0x0000002404167981 */ /* 0x000ea4000c1e1900 */
[----:B--2---:R-:W-:Y:S01]  /*2080*/  SHF.R.S32.HI R23, RZ, 0x1f, R22 ;  /* 0x0000001fff177819 */ /* 0x004fe20000011416 */
[----:B------:R-:W-:Y:S06]  /*2090*/  BRA `(.L_x_2128) ;  /* 0x0000000c00187947 */ /* 0x000fec0003800000 */
.L_x_2129:
[----:B------:R-:W2:Y:S02]  /*20a0*/  LDG.E.S16 R22, desc[UR36][R4.64] ;  /* 0x0000002404167981 */ /* 0x000ea4000c1e1700 */
[----:B--2---:R-:W-:Y:S01]  /*20b0*/  SHF.R.S32.HI R23, RZ, 0x1f, R22 ;  /* 0x0000001fff177819 */ /* 0x004fe20000011416 */
[----:B------:R-:W-:Y:S06]  /*20c0*/  BRA `(.L_x_2128) ;  /* 0x0000000c000c7947 */ /* 0x000fec0003800000 */
.L_x_2124:
        /* <DEDUP_REMOVED lines=9> */
.L_x_2132:
[----:B------:R-:W2:Y:S02]  /*2160*/  LDG.E.U16 R4, desc[UR36][R4.64] ;  /* 0x0000002404047981 */ /* 0x000ea4000c1e1500 */
[----:B--2---:R-:W-:-:S06]  /*2170*/  HADD2.F32 R22, -RZ, R4.H0_H0 ;  /* 0x20000004ff167230 */ /* 0x004fcc0000004100 */
[----:B------:R-:W3:Y:S02]  /*2180*/  F2I.S64.TRUNC R22, R22 ;  /* 0x0000001600167311 */ /* 0x000ee4000020d900 */
[----:B---3--:R-:W-:Y:S05]  /*2190*/  BRA `(.L_x_2128) ;  /* 0x0000000800d87947 */ /* 0x008fea0003800000 */
.L_x_2131:
        /* <DEDUP_REMOVED lines=9> */
.L_x_2134:
[----:B------:R-:W2:Y:S02]  /*2230*/  LDG.E.U16 R4, desc[UR36][R4.64] ;  /* 0x0000002404047981 */ /* 0x000ea4000c1e1500 */
[----:B--2---:R-:W-:-:S06]  /*2240*/  HADD2.F32 R22, -RZ, R4.H0_H0 ;  /* 0x20000004ff167230 */ /* 0x004fcc0000004100 */
[----:B------:R-:W3:Y:S02]  /*2250*/  F2I.S64.TRUNC R22, R22 ;  /* 0x0000001600167311 */ /* 0x000ee4000020d900 */
[----:B---3--:R-:W-:Y:S05]  /*2260*/  BRA `(.L_x_2128) ;  /* 0x0000000800a47947 */ /* 0x008fea0003800000 */
.L_x_2133:
[----:B------:R-:W2:Y:S02]  /*2270*/  LDG.E.64 R4, desc[UR36][R4.64] ;  /* 0x0000002404047981 */ /* 0x000ea4000c1e1b00 */
[----:B--2---:R3:W4:Y:S02]  /*2280*/  F2I.S64.F64.TRUNC R22, R4 ;  /* 0x0000000400167311 */ /* 0x004724000030d900 */
[----:B---34-:R-:W-:Y:S05]  /*2290*/  BRA `(.L_x_2128) ;  /* 0x0000000800987947 */ /* 0x018fea0003800000 */
.L_x_2123:
        /* <DEDUP_REMOVED lines=13> */
.L_x_2137:
[----:B------:R-:W2:Y:S02]  /*2370*/  LDG.E.64 R4, desc[UR36][R4.64] ;  /* 0x0000002404047981 */ /* 0x000ea4000c1e1b00 */
[----:B--2---:R3:W4:Y:S02]  /*2380*/  F2I.S64.F64.TRUNC R22, R4 ;  /* 0x0000000400167311 */ /* 0x004724000030d900 */
[----:B---34-:R-:W-:Y:S05]  /*2390*/  BRA `(.L_x_2128) ;  /* 0x0000000800587947 */ /* 0x018fea0003800000 */
.L_x_2136:
        /* <DEDUP_REMOVED lines=26> */
.L_x_2139:
        /* <DEDUP_REMOVED lines=14> */
.L_x_2138:
[----:B------:R-:W2:Y:S02]  /*2620*/  LDG.E.U16 R22, desc[UR36][R4.64] ;  /* 0x0000002404167981 */ /* 0x000ea4000c1e1500 */
[----:B--2---:R-:W-:-:S06]  /*2630*/  IMAD.U32 R22, R22, 0x10000, RZ ;  /* 0x0001000016167824 */ /* 0x004fcc00078e00ff */
[----:B------:R-:W3:Y:S02]  /*2640*/  F2I.S64.TRUNC R22, R22 ;  /* 0x0000001600167311 */ /* 0x000ee4000020d900 */
[----:B---3--:R-:W-:Y:S05]  /*2650*/  BRA `(.L_x_2128) ;  /* 0x0000000400a87947 */ /* 0x008fea0003800000 */
.L_x_2135:
        /* <DEDUP_REMOVED lines=11> */
.L_x_2142:
        /* <DEDUP_REMOVED lines=21> */
.L_x_2146:
[----:B------:R-:W-:Y:S05]  /*2860*/  BSYNC.RECONVERGENT B1 ;  /* 0x0000000000017941 */ /* 0x000fea0003800200 */
.L_x_2145:
[----:B------:R-:W-:Y:S01]  /*2870*/  IMAD.SHL.U32 R0, R0, 0x100000, RZ ;  /* 0x0010000000007824 */ /* 0x000fe200078e00ff */
[----:B------:R-:W-:-:S04]  /*2880*/  LEA R3, R3, 0x3b800000, 0x17 ;  /* 0x3b80000003037811 */ /* 0x000fc800078eb8ff */
[----:B------:R-:W-:-:S07]  /*2890*/  LOP3.LUT R22, R3, R0, R7, 0xfe, !PT ;  /* 0x0000000003167212 */ /* 0x000fce00078efe07 */
.L_x_2144:
[----:B------:R-:W-:Y:S05]  /*28a0*/  BSYNC.RECONVERGENT B0 ;  /* 0x0000000000007941 */ /* 0x000fea0003800200 */
.L_x_2143:
[----:B------:R-:W1:Y:S02]  /*28b0*/  F2I.S64.TRUNC R22, R22 ;  /* 0x0000001600167311 */ /* 0x000e64000020d900 */
[----:B-1----:R-:W-:Y:S05]  /*28c0*/  BRA `(.L_x_2128) ;  /* 0x00000004000c7947 */ /* 0x002fea0003800000 */
.L_x_2141:
        /* <DEDUP_REMOVED lines=21> */
.L_x_2150:
[----:B------:R-:W-:Y:S05]  /*2a20*/  BSYNC.RECONVERGENT B1 ;  /* 0x0000000000017941 */ /* 0x000fea0003800200 */
.L_x_2149:
[----:B------:R-:W-:Y:S01]  /*2a30*/  IMAD.SHL.U32 R0, R0, 0x200000, RZ ;  /* 0x0020000000007824 */ /* 0x000fe200078e00ff */
[----:B------:R-:W-:-:S04]  /*2a40*/  LEA R3, R3, 0x37800000, 0x17 ;  /* 0x3780000003037811 */ /* 0x000fc800078eb8ff */
[----:B------:R-:W-:-:S07]  /*2a50*/  LOP3.LUT R22, R3, R0, R7, 0xfe, !PT ;  /* 0x0000000003167212 */ /* 0x000fce00078efe07 */
.L_x_2148:
[----:B------:R-:W-:Y:S05]  /*2a60*/  BSYNC.RECONVERGENT B0 ;  /* 0x0000000000007941 */ /* 0x000fea0003800200 */
.L_x_2147:
[----:B------:R-:W1:Y:S02]  /*2a70*/  F2I.S64.TRUNC R22, R22 ;  /* 0x0000001600167311 */ /* 0x000e64000020d900 */
[----:B-1----:R-:W-:Y:S05]  /*2a80*/  BRA `(.L_x_2128) ;  /* 0x00000000009c7947 */ /* 0x002fea0003800000 */
.L_x_2140:
        /* <DEDUP_REMOVED lines=14> */
.L_x_2154:
[----:B------:R-:W-:Y:S05]  /*2b70*/  BSYNC.RECONVERGENT B0 ;  /* 0x0000000000007941 */ /* 0x000fea0003800200 */
.L_x_2153:
[----:B------:R-:W2:Y:S02]  /*2b80*/  F2I.S64.TRUNC R22, R22 ;  /* 0x0000001600167311 */ /* 0x000ea4000020d900 */
[----:B--2---:R-:W-:Y:S05]  /*2b90*/  BRA `(.L_x_2128) ;  /* 0x0000000000587947 */ /* 0x004fea0003800000 */
.L_x_2127:
        /* <DEDUP_REMOVED lines=16> */
.L_x_2155:
[----:B------:R-:W-:Y:S01]  /*2ca0*/  CS2R R22, SRZ ;  /* 0x0000000000167805 */ /* 0x000fe2000001ff00 */
[----:B------:R-:W-:Y:S06]  /*2cb0*/  BRA `(.L_x_2128) ;  /* 0x0000000000107947 */ /* 0x000fec0003800000 */
.L_x_2152:
[----:B------:R2:W5:Y:S01]  /*2cc0*/  LDG.E.64 R22, desc[UR36][R4.64] ;  /* 0x0000002404167981 */ /* 0x000562000c1e1b00 */
[----:B------:R-:W-:Y:S05]  /*2cd0*/  BRA `(.L_x_2128) ;  /* 0x0000000000087947 */ /* 0x000fea0003800000 */
.L_x_2151:
[----:B------:R1:W5:Y:S01]  /*2ce0*/  LDG.E R22, desc[UR36][R4.64] ;  /* 0x0000002404167981 */ /* 0x000362000c1e1900 */
[----:B------:R-:W-:-:S07]  /*2cf0*/  IMAD.MOV.U32 R23, RZ, RZ, RZ ;  /* 0x000000ffff177224 */ /* 0x000fce00078e00ff */
.L_x_2128:
[----:B------:R-:W-:-:S07]  /*2d00*/  VIADD R29, R29, 0x80 ;  /* 0x000000801d1d7836 */ /* 0x000fce0000000000 */
.L_x_2122:
[----:B------:R-:W-:Y:S05]  /*2d10*/  BSYNC.RECONVERGENT B6 ;  /* 0x0000000000067941 */ /* 0x000fea0003800200 */
.L_x_2121:
        /* <DEDUP_REMOVED lines=24> */
.L_x_2161:
[----:B------:R0:W5:Y:S01]  /*2ea0*/  LDG.E.U8 R18, desc[UR36][R4.64] ;  /* 0x0000002404127981 */ /* 0x000162000c1e1100 */
[----:B------:R-:W-:Y:S01]  /*2eb0*/  IMAD.MOV.U32 R19, RZ, RZ, RZ ;  /* 0x000000ffff137224 */ /* 0x000fe200078e00ff */
[----:B------:R-:W-:Y:S06]  /*2ec0*/  BRA `(.L_x_2157) ;  /* 0x0000000c00407947 */ /* 0x000fec0003800000 */
.L_x_2160:
        /* <DEDUP_REMOVED lines=8> */
.L_x_2164:
[----:B------:R-:W2:Y:S02]  /*2f50*/  LDG.E R18, desc[UR36][R4.64] ;  /* 0x0000002404127981 */ /* 0x000ea4000c1e1900 */
[----:B--2---:R-:W-:Y:S01]  /*2f60*/  SHF.R.S32.HI R19, RZ, 0x1f, R18 ;  /* 0x0000001fff137819 */ /* 0x004fe20000011412 */
[----:B------:R-:W-:Y:S06]  /*2f70*/  BRA `(.L_x_2157) ;  /* 0x0000000c00147947 */ /* 0x000fec0003800000 */
.L_x_2163:
[----:B------:R-:W2:Y:S02]  /*2f80*/  LDG.E.S16 R18, desc[UR36][R4.64] ;  /* 0x0000002404127981 */ /* 0x000ea4000c1e1700 */
[----:B--2---:R-:W-:Y:S01]  /*2f90*/  SHF.R.S32.HI R19, RZ, 0x1f, R18 ;  /* 0x0000001fff137819 */ /* 0x004fe20000011412 */
[----:B------:R-:W-:Y:S06]  /*2fa0*/  BRA `(.L_x_2157) ;  /* 0x0000000c00087947 */ /* 0x000fec0003800000 */
.L_x_2159:
        /* <DEDUP_REMOVED lines=9> */
.L_x_2166:
[----:B------:R-:W2:Y:S02]  /*3040*/  LDG.E.U16 R4, desc[UR36][R4.64] ;  /* 0x0000002404047981 */ /* 0x000ea4000c1e1500 */
[----:B--2---:R-:W-:-:S06]  /*3050*/  HADD2.F32 R18, -RZ, R4.H0_H0 ;  /* 0x20000004ff127230 */ /* 0x004fcc0000004100 */
[----:B------:R-:W0:Y:S02]  /*3060*/  F2I.S64.TRUNC R18, R18 ;  /* 0x0000001200127311 */ /* 0x000e24000020d900 */
[----:B0-----:R-:W-:Y:S05]  /*3070*/  BRA `(.L_x_2157) ;  /* 0x0000000800d47947 */ /* 0x001fea0003800000 */
.L_x_2165:
        /* <DEDUP_REMOVED lines=9> */
.L_x_2168:
[----:B------:R-:W2:Y:S02]  /*3110*/  LDG.E.U16 R4, desc[UR36][R4.64] ;  /* 0x0000002404047981 */ /* 0x000ea4000c1e1500 */
[----:B--2---:R-:W-:-:S06]  /*3120*/  HADD2.F32 R18, -RZ, R4.H0_H0 ;  /* 0x20000004ff127230 */ /* 0x004fcc0000004100 */
[----:B------:R-:W0:Y:S02]  /*3130*/  F2I.S64.TRUNC R18, R18 ;  /* 0x0000001200127311 */ /* 0x000e24000020d900 */
[----:B0-----:R-:W-:Y:S05]  /*3140*/  BRA `(.L_x_2157) ;  /* 0x0000000800a07947 */ /* 0x001fea0003800000 */
.L_x_2167:
[----:B------:R-:W2:Y:S02]  /*3150*/  LDG.E.64 R4, desc[UR36][R4.64] ;  /* 0x0000002404047981 */ /* 0x000ea4000c1e1b00 */
[----:B--2---:R0:W1:Y:S02]  /*3160*/  F2I.S64.F64.TRUNC R18, R4 ;  /* 0x0000000400127311 */ /* 0x004064000030d900 */
[----:B01----:R-:W-:Y:S05]  /*3170*/  BRA `(.L_x_2157) ;  /* 0x0000000800947947 */ /* 0x003fea0003800000 */
.L_x_2158:
        /* <DEDUP_REMOVED lines=13> */
.L_x_2171:
[----:B------:R-:W2:Y:S02]  /*3250*/  LDG.E.64 R4, desc[UR36][R4.64] ;  /* 0x0000002404047981 */ /* 0x000ea4000c1e1b00 */
[----:B--2---:R0:W1:Y:S02]  /*3260*/  F2I.S64.F64.TRUNC R18, R4 ;  /* 0x0000000400127311 */ /* 0x004064000030d900 */
[----:B01----:R-:W-:Y:S05]  /*3270*/  BRA `(.L_x_2157) ;  /* 0x0000000800547947 */ /* 0x003fea0003800000 */
.L_x_2170:
        /* <DEDUP_REMOVED lines=26> */
.L_x_2173:
        /* <DEDUP_REMOVED lines=14> */
.L_x_2172:
[----:B------:R-:W2:Y:S02]  /*3500*/  LDG.E.U16 R18, desc[UR36][R4.64] ;  /* 0x0000002404127981 */ /* 0x000ea4000c1e1500 */
[----:B--2---:R-:W-:-:S06]  /*3510*/  IMAD.U32 R18, R18, 0x10000, RZ ;  /* 0x0001000012127824 */ /* 0x004fcc00078e00ff */
[----:B------:R-:W0:Y:S02]  /*3520*/  F2I.S64.TRUNC R18, R18 ;  /* 0x0000001200127311 */ /* 0x000e24000020d900 */
[----:B0-----:R-:W-:Y:S05]  /*3530*/  BRA `(.L_x_2157) ;  /* 0x0000000400a47947 */ /* 0x001fea0003800000 */
.L_x_2169:
        /* <DEDUP_REMOVED lines=11> */
.L_x_2176:
        /* <DEDUP_REMOVED lines=21> */
.L_x_2180:
[----:B------:R-:W-:Y:S05]  /*3740*/  BSYNC.RECONVERGENT B1 ;  /* 0x0000000000017941 */ /* 0x000fea0003800200 */
.L_x_2179:
[----:B------:R-:W-:Y:S01]  /*3750*/  IMAD.SHL.U32 R0, R0, 0x100000, RZ ;  /* 0x0010000000007824 */ /* 0x000fe200078e00ff */
[----:B------:R-:W-:-:S04]  /*3760*/  LEA R3, R3, 0x3b800000, 0x17 ;  /* 0x3b80000003037811 */ /* 0x000fc800078eb8ff */
[----:B------:R-:W-:-:S07]  /*3770*/  LOP3.LUT R18, R3, R0, R7, 0xfe, !PT ;  /* 0x0000000003127212 */ /* 0x000fce00078efe07 */
.L_x_2178:
[----:B------:R-:W-:Y:S05]  /*3780*/  BSYNC.RECONVERGENT B0 ;  /* 0x0000000000007941 */ /* 0x000fea0003800200 */
.L_x_2177:
[----:B------:R-:W0:Y:S02]  /*3790*/  F2I.S64.TRUNC R18, R18 ;  /* 0x0000001200127311 */ /* 0x000e24000020d900 */
[----:B0-----:R-:W-:Y:S05]  /*37a0*/  BRA `(.L_x_2157) ;  /* 0x0000000400087947 */ /* 0x001fea0003800000 */
.L_x_2175:
        /* <DEDUP_REMOVED lines=21> */
.L_x_2184:
[----:B------:R-:W-:Y:S05]  /*3900*/  BSYNC.RECONVERGENT B1 ;  /* 0x0000000000017941 */ /* 0x000fea0003800200 */
.L_x_2183:
[----:B------:R-:W-:Y:S01]  /*3910*/  IMAD.SHL.U32 R0, R0, 0x200000, RZ ;  /* 0x0020000000007824 */ /* 0x000fe200078e00ff */
[----:B------:R-:W-:-:S04]  /*3920*/  LEA R3, R3, 0x37800000, 0x17 ;  /* 0x3780000003037811 */ /* 0x000fc800078eb8ff */
[----:B------:R-:W-:-:S07]  /*3930*/  LOP3.LUT R18, R3, R0, R7, 0xfe, !PT ;  /* 0x0000000003127212 */ /* 0x000fce00078efe07 */
.L_x_2182:
[----:B------:R-:W-:Y:S05]  /*3940*/  BSYNC.RECONVERGENT B0 ;  /* 0x0000000000007941 */ /* 0x000fea0003800200 */
.L_x_2181:
[----:B------:R-:W0:Y:S02]  /*3950*/  F2I.S64.TRUNC R18, R18 ;  /* 0x0000001200127311 */ /* 0x000e24000020d900 */
[----:B0-----:R-:W-:Y:S05]  /*3960*/  BRA `(.L_x_2157) ;  /* 0x0000000000987947 */ /* 0x001fea0003800000 */
.L_x_2174:
        /* <DEDUP_REMOVED lines=14> */
.L_x_2188:
[----:B------:R-:W-:Y:S05]  /*3a50*/  BSYNC.RECONVERGENT B0 ;  /* 0x0000000000007941 */ /* 0x000fea0003800200 */
.L_x_2187:
[----:B------:R-:W0:Y:S02]  /*3a60*/  F2I.S64.TRUNC R18, R18 ;  /* 0x0000001200127311 */ /* 0x000e24000020d900 */
[----:B0-----:R-:W-:Y:S05]  /*3a70*/  BRA `(.L_x_2157) ;  /* 0x0000000000547947 */ /* 0x001fea0003800000 */
.L_x_2162:
        /* <DEDUP_REMOVED lines=16> */
.L_x_2189:
[----:B------:R-:W-:Y:S05]  /*3b80*/  BRA `(.L_x_2157) ;  /* 0x0000000000107947 */ /* 0x000fea0003800000 */
.L_x_2186:
[----:B------:R0:W5:Y:S01]  /*3b90*/  LDG.E.64 R18, desc[UR36][R4.64] ;  /* 0x0000002404127981 */ /* 0x000162000c1e1b00 */
[----:B------:R-:W-:Y:S05]  /*3ba0*/  BRA `(.L_x_2157) ;  /* 0x0000000000087947 */ /* 0x000fea0003800000 */
.L_x_2185:
[----:B------:R0:W5:Y:S01]  /*3bb0*/  LDG.E R18, desc[UR36][R4.64] ;  /* 0x0000002404127981 */ /* 0x000162000c1e1900 */
[----:B------:R-:W-:-:S07]  /*3bc0*/  IMAD.MOV.U32 R19, RZ, RZ, RZ ;  /* 0x000000ffff137224 */ /* 0x000fce00078e00ff */
.L_x_2157:
[----:B------:R-:W-:Y:S05]  /*3bd0*/  BSYNC.RECONVERGENT B6 ;  /* 0x0000000000067941 */ /* 0x000fea0003800200 */
.L_x_2156:
[----:B------:R-:W0:Y:S01]  /*3be0*/  LDC.64 R20, c[0x0][0x398] ;  /* 0x0000e600ff147b82 */ /* 0x000e220000000a00 */
[----:B------:R-:W-:Y:S02]  /*3bf0*/  CS2R R32, SRZ ;  /* 0x0000000000207805 */ /* 0x000fe4000001ff00 */
[----:B01234-:R-:W-:Y:S02]  /*3c00*/  CS2R R4, SRZ ;  /* 0x0000000000047805 */ /* 0x01ffe4000001ff00 */
[----:B------:R-:W-:Y:S02]  /*3c10*/  CS2R R6, SRZ ;  /* 0x0000000000067805 */ /* 0x000fe4000001ff00 */
[----:B------:R-:W-:Y:S02]  /*3c20*/  CS2R R8, SRZ ;  /* 0x0000000000087805 */ /* 0x000fe4000001ff00 */
        /* <DEDUP_REMOVED lines=33> */
.L_x_2194:
[----:B------:R-:W-:Y:S02]  /*3e40*/  IMAD.MOV.U32 R43, RZ, RZ, R3 ;  /* 0x000000ffff2b7224 */ /* 0x000fe400078e0003 */
[----:B------:R-:W-:Y:S02]  /*3e50*/  IMAD.MOV.U32 R20, RZ, RZ, R26 ;  /* 0x000000ffff147224 */ /* 0x000fe400078e001a */
[----:B------:R-:W-:-:S03]  /*3e60*/  IMAD.MOV.U32 R42, RZ, RZ, R0 ;  /* 0x000000ffff2a7224 */ /* 0x000fc600078e0000 */
[----:B------:R-:W2:Y:S04]  /*3e70*/  LDG.E.64 R28, desc[UR36][R20.64+-0x20] ;  /* 0xffffe024141c7981 */ /* 0x000ea8000c1e1b00 */
[----:B------:R-:W3:Y:S01]  /*3e80*/  LDG.E R43, desc[UR36][R42.64] ;  /* 0x000000242a2b7981 */ /* 0x000ee2000c1e1900 */
[----:B------:R-:W-:-:S03]  /*3e90*/  IADD3 R30, P0, PT, R0, R15, RZ ;  /* 0x0000000f001e7210 */ /* 0x000fc60007f1e0ff */
[----:B------:R-:W4:Y:S02]  /*3ea0*/  LDG.E.64 R26, desc[UR36][R20.64+-0x18] ;  /* 0xffffe824141a7981 */ /* 0x000f24000c1e1b00 */
[----:B------:R-:W-:Y:S01]  /*3eb0*/  IMAD.X R31, R3, 0x1, R39, P0 ;  /* 0x00000001031f7824 */ /* 0x000fe200000e0627 */
[----:B------:R-:W-:-:S04]  /*3ec0*/  IADD3 R34, P0, PT, R30, R15, RZ ;  /* 0x0000000f1e227210 */ /* 0x000fc80007f1e0ff */
[----:B------:R0:W5:Y:S01]  /*3ed0*/  LDG.E R41, desc[UR36][R30.64] ;  /* 0x000000241e297981 */ /* 0x000162000c1e1900 */
[----:B------:R-:W-:Y:S01]  /*3ee0*/  IMAD.X R35, R31, 0x1, R39, P0 ;  /* 0x000000011f237824 */ /* 0x000fe200000e0627 */
[----:B---3--:R-:W-:Y:S01]  /*3ef0*/  SHF.R.S32.HI R45, RZ, 0x1f, R43 ;  /* 0x0000001fff2d7819 */ /* 0x008fe2000001142b */
[-C--:B--2---:R-:W-:Y:S02]  /*3f00*/  IMAD R29, R29, R43.reuse, RZ ;  /* 0x0000002b1d1d7224 */ /* 0x084fe400078e02ff */
[C---:B------:R-:W-:Y:S02]  /*3f10*/  IMAD.WIDE.U32 R8, R28.reuse, R43, R8 ;  /* 0x0000002b1c087225 */ /* 0x040fe400078e0008 */
[----:B------:R1:W2:Y:S02]  /*3f20*/  LDG.E R43, desc[UR36][R34.64] ;  /* 0x00000024222b7981 */ /* 0x0002a4000c1e1900 */
[----:B------:R-:W-:Y:S02]  /*3f30*/  IMAD R45, R28, R45, R29 ;  /* 0x0000002d1c2d7224 */ /* 0x000fe400078e021d */
[----:B------:R-:W3:Y:S01]  /*3f40*/  LDG.E.64 R28, desc[UR36][R20.64+-0x10] ;  /* 0xfffff024141c7981 */ /* 0x000ee2000c1e1b00 */
[----:B0-----:R-:W-:Y:S01]  /*3f50*/  IADD3 R30, P0, PT, R34, R15, RZ ;  /* 0x0000000f221e7210 */ /* 0x001fe20007f1e0ff */
[----:B------:R-:W-:Y:S01]  /*3f60*/  IMAD.IADD R9, R9, 0x1, R45 ;  /* 0x0000000109097824 */ /* 0x000fe200078e022d */
[----:B-----5:R-:W-:Y:S01]  /*3f70*/  SHF.R.S32.HI R45, RZ, 0x1f, R41 ;  /* 0x0000001fff2d7819 */ /* 0x020fe20000011429 */
[----:B----4-:R-:W-:-:S02]  /*3f80*/  IMAD R27, R27, R41, RZ ;  /* 0x000000291b1b7224 */ /* 0x010fc400078e02ff */
[----:B------:R-:W-:Y:S01]  /*3f90*/  IMAD.X R31, R35, 0x1, R39, P0 ;  /* 0x00000001231f7824 */ /* 0x000fe200000e0627 */
[----:B-1----:R-:W-:Y:S01]  /*3fa0*/  IADD3 R34, P0, PT, R30, R15, RZ ;  /* 0x0000000f1e227210 */ /* 0x002fe20007f1e0ff */
[C---:B------:R-:W-:Y:S02]  /*3fb0*/  IMAD R45, R26.reuse, R45, R27 ;  /* 0x0000002d1a2d7224 */ /* 0x040fe400078e021b */
[----:B------:R-:W-:Y:S02]  /*3fc0*/  IMAD.WIDE.U32 R8, R26, R41, R8 ;  /* 0x000000291a087225 */ /* 0x000fe400078e0008 */
[----:B------:R-:W4:Y:S02]  /*3fd0*/  LDG.E R41, desc[UR36][R30.64] ;  /* 0x000000241e297981 */ /* 0x000f24000c1e1900 */
[----:B------:R-:W-:Y:S02]  /*3fe0*/  IMAD.IADD R9, R9, 0x1, R45 ;  /* 0x0000000109097824 */ /* 0x000fe400078e022d */
[----:B------:R-:W5:Y:S01]  /*3ff0*/  LDG.E.64 R26, desc[UR36][R20.64+-0x8] ;  /* 0xfffff824141a7981 */ /* 0x000f62000c1e1b00 */
[----:B------:R-:W-:Y:S01]  /*4000*/  IMAD.X R35, R31, 0x1, R39, P0 ;  /* 0x000000011f237824 */ /* 0x000fe200000e0627 */
[----:B--2---:R-:W-:Y:S01]  /*4010*/  SHF.R.S32.HI R45, RZ, 0x1f, R43 ;  /* 0x0000001fff2d7819 */ /* 0x004fe2000001142b */
[----:B---3--:R-:W-:-:S02]  /*4020*/  IMAD R29, R29, R43, RZ ;  /* 0x0000002b1d1d7224 */ /* 0x008fc400078e02ff */
[C---:B------:R-:W-:Y:S02]  /*4030*/  IMAD.WIDE.U32 R8, R28.reuse, R43, R8 ;  /* 0x0000002b1c087225 */ /* 0x040fe400078e0008 */
[----:B------:R-:W2:Y:S02]  /*4040*/  LDG.E R43, desc[UR36][R34.64] ;  /* 0x00000024222b7981 */ /* 0x000ea4000c1e1900 */
[----:B------:R-:W-:Y:S02]  /*4050*/  IMAD R45, R28, R45, R29 ;  /* 0x0000002d1c2d7224 */ /* 0x000fe400078e021d */
[----:B------:R-:W3:Y:S01]  /*4060*/  LDG.E.64 R28, desc[UR36][R20.64] ;  /* 0x00000024141c7981 */ /* 0x000ee2000c1e1b00 */
[----:B------:R-:W-:Y:S01]  /*4070*/  IADD3 R44, P0, PT, R34, R15, RZ ;  /* 0x0000000f222c7210 */ /* 0x000fe20007f1e0ff */
[----:B------:R-:W-:Y:S01]  /*4080*/  IMAD.IADD R9, R9, 0x1, R45 ;  /* 0x0000000109097824 */ /* 0x000fe200078e022d */
[----:B----4-:R-:W-:Y:S01]  /*4090*/  SHF.R.S32.HI R31, RZ, 0x1f, R41 ;  /* 0x0000001fff1f7819 */ /* 0x010fe20000011429 */
[----:B-----5:R-:W-:-:S02]  /*40a0*/  IMAD R27, R27, R41, RZ ;  /* 0x000000291b1b7224 */ /* 0x020fc400078e02ff */
[----:B------:R-:W-:Y:S02]  /*40b0*/  IMAD.X R45, R35, 0x1, R39, P0 ;  /* 0x00000001232d7824 */ /* 0x000fe400000e0627 */
[C---:B------:R-:W-:Y:S02]  /*40c0*/  IMAD R31, R26.reuse, R31, R27 ;  /* 0x0000001f1a1f7224 */ /* 0x040fe400078e021b */
[----:B------:R-:W-:Y:S01]  /*40d0*/  IMAD.WIDE.U32 R26, R26, R41, R8 ;  /* 0x000000291a1a7225 */ /* 0x000fe200078e0008 */
[----:B------:R-:W-:Y:S01]  /*40e0*/  IADD3 R8, P0, PT, R44, R15, RZ ;  /* 0x0000000f2c087210 */ /* 0x000fe20007f1e0ff */
[----:B------:R-:W4:Y:S02]  /*40f0*/  LDG.E R35, desc[UR36][R44.64] ;  /* 0x000000242c237981 */ /* 0x000f24000c1e1900 */
[----:B------:R-:W-:Y:S02]  /*4100*/  IMAD.IADD R27, R27, 0x1, R31 ;  /* 0x000000011b1b7824 */ /* 0x000fe400078e021f */
[----:B------:R-:W5:Y:S01]  /*4110*/  LDG.E.64 R30, desc[UR36][R20.64+0x8] ;  /* 0x00000824141e7981 */ /* 0x000f62000c1e1b00 */
[----:B------:R-:W-:-:S03]  /*4120*/  IMAD.X R9, R45, 0x1, R39, P0 ;  /* 0x000000012d097824 */ /* 0x000fc600000e0627 */
[----:B------:R-:W5:Y:S01]  /*4130*/  LDG.E.64 R44, desc[UR36][R20.64+0x18] ;  /* 0x00001824142c7981 */ /* 0x000f62000c1e1b00 */
[----:B--2---:R-:W-:Y:S01]  /*4140*/  SHF.R.S32.HI R41, RZ, 0x1f, R43 ;  /* 0x0000001fff297819 */ /* 0x004fe2000001142b */
[----:B---3--:R-:W-:-:S04]  /*4150*/  IMAD R29, R29, R43, RZ ;  /* 0x0000002b1d1d7224 */ /* 0x008fc800078e02ff */
[C---:B------:R-:W-:Y:S02]  /*4160*/  IMAD R41, R28.reuse, R41, R29 ;  /* 0x000000291c297224 */ /* 0x040fe400078e021d */
[----:B------:R-:W-:Y:S01]  /*4170*/  IMAD.WIDE.U32 R28, R28, R43, R26 ;  /* 0x0000002b1c1c7225 */ /* 0x000fe200078e001a */
[----:B------:R-:W-:Y:S01]  /*4180*/  IADD3 R26, P0, PT, R8, R15, RZ ;  /* 0x0000000f081a7210 */ /* 0x000fe20007f1e0ff */
[----:B------:R-:W2:Y:S04]  /*4190*/  LDG.E.64 R42, desc[UR36][R20.64+0x10] ;  /* 0x00001024142a7981 */ /* 0x000ea8000c1e1b00 */
[----:B------:R-:W3:Y:S01]  /*41a0*/  LDG.E R8, desc[UR36][R8.64] ;  /* 0x0000002408087981 */ /* 0x000ee2000c1e1900 */
[----:B------:R-:W-:-:S06]  /*41b0*/  IMAD.X R27, R9, 0x1, R39, P0 ;  /* 0x00000001091b7824 */ /* 0x000fcc00000e0627 */
[----:B------:R-:W2:Y:S01]  /*41c0*/  LDG.E R27, desc[UR36][R26.64] ;  /* 0x000000241a1b7981 */ /* 0x000ea2000c1e1900 */
[----:B------:R-:W-:Y:S01]  /*41d0*/  IMAD.IADD R29, R29, 0x1, R41 ;  /* 0x000000011d1d7824 */ /* 0x000fe200078e0229 */
[----:B----4-:R-:W-:Y:S01]  /*41e0*/  SHF.R.S32.HI R41, RZ, 0x1f, R35 ;  /* 0x0000001fff297819 */ /* 0x010fe20000011423 */
[-C--:B-----5:R-:W-:Y:S01]  /*41f0*/  IMAD R31, R31, R35.reuse, RZ ;  /* 0x000000231f1f7224 */ /* 0x0a0fe200078e02ff */
[----:B------:R-:W-:Y:S01]  /*4200*/  IADD3 R38, P0, PT, R38, -0x8, RZ ;  /* 0xfffffff826267810 */ /* 0x000fe20007f1e0ff */
[----:B------:R-:W-:-:S03]  /*4210*/  IMAD.WIDE.U32 R28, R30, R35, R28 ;  /* 0x000000231e1c7225 */ /* 0x000fc600078e001c */
[----:B------:R-:W-:Y:S01]  /*4220*/  IADD3.X R36, PT, PT, R36, -0x1, RZ, P0, !PT ;  /* 0xffffffff24247810 */ /* 0x000fe200007fe4ff */
[----:B------:R-:W-:Y:S01]  /*4230*/  IMAD R31, R30, R41, R31 ;  /* 0x000000291e1f7224 */ /* 0x000fe200078e021f */
[----:B------:R-:W-:-:S03]  /*4240*/  ISETP.NE.U32.AND P0, PT, R38, RZ, PT ;  /* 0x000000ff2600720c */ /* 0x000fc60003f05070 */
[----:B------:R-:W-:Y:S01]  /*4250*/  IMAD.IADD R29, R29, 0x1, R31 ;  /* 0x000000011d1d7824 */ /* 0x000fe200078e021f */
[----:B------:R-:W-:Y:S02]  /*4260*/  ISETP.NE.AND.EX P0, PT, R36, RZ, PT, P0 ;  /* 0x000000ff2400720c */ /* 0x000fe40003f05300 */
[----:B------:R-:W-:-:S05]  /*4270*/  LEA R0, P1, R14, R0, 0x5 ;  /* 0x000000000e007211 */ /* 0x000fca00078228ff */
[----:B------:R-:W-:Y:S01]  /*4280*/  IMAD.X R3, R3, 0x1, R40, P1 ;  /* 0x0000000103037824 */ /* 0x000fe200008e0628 */
[----:B---3--:R-:W-:Y:S01]  /*4290*/  SHF.R.S32.HI R9, RZ, 0x1f, R8 ;  /* 0x0000001fff097819 */ /* 0x008fe20000011408 */
[----:B--2---:R-:W-:-:S04]  /*42a0*/  IMAD R30, R43, R8, RZ ;  /* 0x000000082b1e7224 */ /* 0x004fc800078e02ff */
[C---:B------:R-:W-:Y:S02]  /*42b0*/  IMAD R31, R42.reuse, R9, R30 ;  /* 0x000000092a1f7224 */ /* 0x040fe400078e021e */
[----:B------:R-:W-:Y:S01]  /*42c0*/  IMAD.WIDE.U32 R8, R42, R8, R28 ;  /* 0x000000082a087225 */ /* 0x000fe200078e001c */
[----:B------:R-:W-:-:S03]  /*42d0*/  SHF.R.S32.HI R29, RZ, 0x1f, R27 ;  /* 0x0000001fff1d7819 */ /* 0x000fc6000001141b */
[----:B------:R-:W-:Y:S02]  /*42e0*/  IMAD R26, R45, R27, RZ ;  /* 0x0000001b2d1a7224 */ /* 0x000fe400078e02ff */
[----:B------:R-:W-:Y:S02]  /*42f0*/  IMAD.IADD R9, R9, 0x1, R31 ;  /* 0x0000000109097824 */ /* 0x000fe400078e021f */
[----:B------:R-:W-:Y:S01]  /*4300*/  IMAD R29, R44, R29, R26 ;  /* 0x0000001d2c1d7224 */ /* 0x000fe200078e021a */
[----:B------:R-:W-:Y:S01]  /*4310*/  IADD3 R26, P2, PT, R20, 0x40, RZ ;  /* 0x00000040141a7810 */ /* 0x000fe20007f5e0ff */
[----:B------:R-:W-:-:S04]  /*4320*/  IMAD.WIDE.U32 R8, R44, R27, R8 ;  /* 0x0000001b2c087225 */ /* 0x000fc800078e0008 */
[----:B------:R-:W-:Y:S02]  /*4330*/  IMAD.X R21, RZ, RZ, R21, P2 ;  /* 0x000000ffff157224 */ /* 0x000fe400010e0615 */
[----:B------:R-:W-:Y:S01]  /*4340*/  IMAD.IADD R9, R9, 0x1, R29 ;  /* 0x0000000109097824 */ /* 0x000fe200078e021d */
[----:B------:R-:W-:Y:S06]  /*4350*/  @P0 BRA `(.L_x_2194) ;  /* 0xfffffff800b80947 */ /* 0x000fec000383ffff */
[----:B------:R-:W-:Y:S05]  /*4360*/  BSYNC.RECONVERGENT B1 ;  /* 0x0000000000017941 */ /* 0x000fea0003800200 */
.L_x_2193:
        /* <DEDUP_REMOVED lines=18> */
[----:B------:R-:W-:Y:S02]  /*4490*/  IMAD.IADD R3, R21, 0x1, R3 ;  /* 0x0000000115037824 */ /* 0x000fe400078e0203 */
[----:B------:R-:W-:-:S04]  /*44a0*/  IMAD.WIDE.U32 R28, R14, 0x4, RZ ;  /* 0x000000040e1c7825 */ /* 0x000fc800078e00ff */
[----:B------:R-:W-:Y:S01]  /*44b0*/  IMAD.SHL.U32 R21, R15, 0x4, RZ ;  /* 0x000000040f157824 */ /* 0x000fe200078e00ff */
[----:B-1----:R-:W-:-:S03]  /*44c0*/  LEA R42, P1, R20, UR8, 0x2 ;  /* 0x00000008142a7c11 */ /* 0x002fc6000f8210ff */
[----:B------:R-:W-:Y:S01]  /*44d0*/  IMAD.IADD R29, R29, 0x1, R21 ;  /* 0x000000011d1d7824 */ /* 0x000fe200078e0215 */
[C---:B0-----:R-:W-:Y:S02]  /*44e0*/  LEA R38, P0, R37.reuse, UR6, 0x3 ;  /* 0x0000000625267c11 */ /* 0x041fe4000f8018ff */
[----:B------:R-:W-:Y:S02]  /*44f0*/  LEA.HI.X R43, R20, UR9, R3, 0x2, P1 ;  /* 0x00000009142b7c11 */ /* 0x000fe400088f1403 */
[----:B------:R-:W-:Y:S02]  /*4500*/  LEA.HI.X R39, R37, UR7, R16, 0x3, P0 ;  /* 0x0000000725277c11 */ /* 0x000fe400080f1c10 */
[-C--:B------:R-:W-:Y:S01]  /*4510*/  IADD3 R40, P0, PT, R42, R28.reuse, RZ ;  /* 0x0000001c2a287210 */ /* 0x080fe20007f1e0ff */
[----:B------:R-:W2:Y:S04]  /*4520*/  LDG.E R45, desc[UR36][R42.64] ;  /* 0x000000242a2d7981 */ /* 0x000ea8000c1e1900 */
[----:B------:R-:W3:Y:S01]  /*4530*/  LDG.E.64 R34, desc[UR36][R38.64] ;  /* 0x0000002426227981 */ /* 0x000ee2000c1e1b00 */
[----:B------:R-:W-:Y:S01]  /*4540*/  IMAD.X R41, R29, 0x1, R43, P0 ;  /* 0x000000011d297824 */ /* 0x000fe200000e062b */
[----:B------:R-:W-:-:S02]  /*4550*/  IADD3 R26, P0, PT, R40, R28, RZ ;  /* 0x0000001c281a7210 */ /* 0x000fc40007f1e0ff */
[----:B------:R-:W4:Y:S04]  /*4560*/  LDG.E.64 R20, desc[UR36][R38.64+0x8] ;  /* 0x0000082426147981 */ /* 0x000f28000c1e1b00 */
[----:B------:R-:W5:Y:S01]  /*4570*/  LDG.E R3, desc[UR36][R40.64] ;  /* 0x0000002428037981 */ /* 0x000f62000c1e1900 */
[--C-:B------:R-:W-:Y:S01]  /*4580*/  IMAD.X R27, R41, 0x1, R29.reuse, P0 ;  /* 0x00000001291b7824 */ /* 0x100fe200000e061d */
[----:B------:R-:W-:Y:S02]  /*4590*/  IADD3 R28, P0, PT, R26, R28, RZ ;  /* 0x0000001c1a1c7210 */ /* 0x000fe40007f1e0ff */
[----:B------:R-:W4:Y:S04]  /*45a0*/  LDG.E.64 R30, desc[UR36][R38.64+0x10] ;  /* 0x00001024261e7981 */ /* 0x000f28000c1e1b00 */
[----:B------:R5:W4:Y:S01]  /*45b0*/  LDG.E R0, desc[UR36][R26.64] ;  /* 0x000000241a007981 */ /* 0x000b22000c1e1900 */
[----:B------:R-:W-:-:S03]  /*45c0*/  IMAD.X R29, R27, 0x1, R29, P0 ;  /* 0x000000011b1d7824 */ /* 0x000fc600000e061d */
[----:B------:R-:W4:Y:S04]  /*45d0*/  LDG.E.64 R42, desc[UR36][R38.64+0x18] ;  /* 0x00001824262a7981 */ /* 0x000f28000c1e1b00 */
[----:B------:R-:W4:Y:S01]  /*45e0*/  LDG.E R29, desc[UR36][R28.64] ;  /* 0x000000241c1d7981 */ /* 0x000f22000c1e1900 */
[----:B------:R-:W-:-:S05]  /*45f0*/  IADD3 R37, P0, PT, R37, 0x4, RZ ;  /* 0x0000000425257810 */ /* 0x000fca0007f1e0ff */
[----:B------:R-:W-:Y:S01]  /*4600*/  IMAD.X R16, RZ, RZ, R16, P0 ;  /* 0x000000ffff107224 */ /* 0x000fe200000e0610 */
        /* <DEDUP_REMOVED lines=8> */
[----:B------:R-:W-:Y:S01]  /*4690*/  IMAD.WIDE.U32 R8, R20, R3, R8 ;  /* 0x0000000314087225 */ /* 0x000fe200078e0008 */
[----:B------:R-:W-:-:S03]  /*46a0*/  SHF.R.S32.HI R3, RZ, 0x1f, R0 ;  /* 0x0000001fff037819 */ /* 0x000fc60000011400 */
[----:B------:R-:W-:Y:S02]  /*46b0*/  IMAD.IADD R9, R9, 0x1, R21 ;  /* 0x0000000109097824 */ /* 0x000fe400078e0215 */
[-C--:B------:R-:W-:Y:S02]  /*46c0*/  IMAD R20, R31, R0.reuse, RZ ;  /* 0x000000001f147224 */ /* 0x080fe400078e02ff */
[----:B------:R-:W-:-:S04]  /*46d0*/  IMAD.WIDE.U32 R8, R30, R0, R8 ;  /* 0x000000001e087225 */ /* 0x000fc800078e0008 */
[----:B------:R-:W-:Y:S01]  /*46e0*/  IMAD R21, R30, R3, R20 ;  /* 0x000000031e157224 */ /* 0x000fe200078e0214 */
[----:B------:R-:W-:Y:S01]  /*46f0*/  SHF.R.S32.HI R3, RZ, 0x1f, R29 ;  /* 0x0000001fff037819 */ /* 0x000fe2000001141d */
[----:B------:R-:W-:Y:S02]  /*4700*/  IMAD R0, R43, R29, RZ ;  /* 0x0000001d2b007224 */ /* 0x000fe400078e02ff */
[----:B------:R-:W-:Y:S02]  /*4710*/  IMAD.IADD R9, R9, 0x1, R21 ;  /* 0x0000000109097824 */ /* 0x000fe400078e0215 */
[C---:B------:R-:W-:Y:S02]  /*4720*/  IMAD R3, R42.reuse, R3, R0 ;  /* 0x000000032a037224 */ /* 0x040fe400078e0200 */
[----:B------:R-:W-:-:S04]  /*4730*/  IMAD.WIDE.U32 R8, R42, R29, R8 ;  /* 0x0000001d2a087225 */ /* 0x000fc800078e0008 */
[----:B------:R-:W-:-:S07]  /*4740*/  IMAD.IADD R9, R9, 0x1, R3 ;  /* 0x0000000109097824 */ /* 0x000fce00078e0203 */
.L_x_2195:
        /* <DEDUP_REMOVED lines=39> */
.L_x_2196:
        /* <DEDUP_REMOVED lines=14> */
[----:B--2---:R-:W-:Y:S01]  /*4aa0*/  SHF.R.S32.HI R3, RZ, 0x1f, R15 ;  /* 0x0000001fff037819 */ /* 0x004fe2000001140f */
[-C--:B---3--:R-:W-:Y:S02]  /*4ab0*/  IMAD R0, R11, R15.reuse, RZ ;  /* 0x0000000f0b007224 */ /* 0x088fe400078e02ff */
[----:B------:R-:W-:-:S04]  /*4ac0*/  IMAD.WIDE.U32 R8, R10, R15, R8 ;  /* 0x0000000f0a087225 */ /* 0x000fc800078e0008 */
[----:B------:R-:W-:-:S04]  /*4ad0*/  IMAD R3, R10, R3, R0 ;  /* 0x000000030a037224 */ /* 0x000fc800078e0200 */
[----:B------:R-:W-:-:S07]  /*4ae0*/  IMAD.IADD R9, R9, 0x1, R3 ;  /* 0x0000000109097824 */ /* 0x000fce00078e0203 */
.L_x_2192:
[----:B------:R-:W-:Y:S05]  /*4af0*/  BSYNC.RECONVERGENT B0 ;  /* 0x0000000000007941 */ /* 0x000fea0003800200 */
.L_x_2191:
        /* <DEDUP_REMOVED lines=8> */
[----:B------:R-:W-:Y:S02]  /*4b80*/  IMAD.MOV.U32 R39, RZ, RZ, RZ ;  /* 0x000000ffff277224 */ /* 0x000fe400078e00ff */
[----:B------:R-:W-:Y:S02]  /*4b90*/  IMAD.MOV.U32 R0, RZ, RZ, RZ ;  /* 0x000000ffff007224 */ /* 0x000fe400078e00ff */
[----:B--2--5:R-:W-:Y:S02]  /*4ba0*/  IMAD R7, R25, UR4, RZ ;  /* 0x0000000419077c24 */ /* 0x024fe4000f8e02ff */
[----:B0-----:R-:W-:Y:S01]  /*4bb0*/  IMAD.WIDE.U32 R14, R24, UR4, RZ ;  /* 0x00000004180e7c25 */ /* 0x001fe2000f8e00ff */
[----:B-1----:R-:W-:-:S03]  /*4bc0*/  ISETP.GE.U32.AND P0, PT, R12, 0x8, PT ;  /* 0x000000080c00780c */ /* 0x002fc60003f06070 */
[----:B------:R-:W-:Y:S01]  /*4bd0*/  IMAD R21, R24, UR5, R7 ;  /* 0x0000000518157c24 */ /* 0x000fe2000f8e0207 */
[----:B------:R-:W-:Y:S02]  /*4be0*/  CS2R R6, SRZ ;  /* 0x0000000000067805 */ /* 0x000fe4000001ff00 */
[----:B------:R-:W-:Y:S01]  /*4bf0*/  ISETP.GE.U32.AND.EX P0, PT, R13, RZ, PT, P0 ;  /* 0x000000ff0d00720c */ /* 0x000fe20003f06100 */
[----:B------:R-:W-:-:S12]  /*4c00*/  IMAD.IADD R21, R15, 0x1, R21 ;  /* 0x000000010f157824 */ /* 0x000fd800078e0215 */
        /* <DEDUP_REMOVED lines=17> */
.L_x_2200:
[----:B------:R-:W2:Y:S04]  /*4d20*/  LDG.E R45, desc[UR36][R10.64] ;  /* 0x000000240a2d7981 */ /* 0x000ea8000c1e1900 */
[----:B------:R-:W3:Y:S01]  /*4d30*/  LDG.E.64 R30, desc[UR36][R26.64+-0x20] ;  /* 0xffffe0241a1e7981 */ /* 0x000ee2000c1e1b00 */
[----:B------:R-:W-:-:S03]  /*4d40*/  IADD3 R34, P0, PT, R10, R25, RZ ;  /* 0x000000190a227210 */ /* 0x000fc60007f1e0ff */
[----:B------:R-:W4:Y:S02]  /*4d50*/  LDG.E.64 R28, desc[UR36][R26.64+-0x18] ;  /* 0xffffe8241a1c7981 */ /* 0x000f24000c1e1b00 */
[----:B------:R-:W-:Y:S01]  /*4d60*/  IMAD.X R35, R11, 0x1, R41, P0 ;  /* 0x000000010b237824 */ /* 0x000fe200000e0629 */
[----:B------:R-:W-:-:S04]  /*4d70*/  IADD3 R36, P0, PT, R34, R25, RZ ;  /* 0x0000001922247210 */ /* 0x000fc80007f1e0ff */
[----:B------:R0:W5:Y:S01]  /*4d80*/  LDG.E R43, desc[UR36][R34.64] ;  /* 0x00000024222b7981 */ /* 0x000162000c1e1900 */
[----:B------:R-:W-:Y:S01]  /*4d90*/  IMAD.X R37, R35, 0x1, R41, P0 ;  /* 0x0000000123257824 */ /* 0x000fe200000e0629 */
[----:B--2---:R-:W-:Y:S01]  /*4da0*/  SHF.R.S32.HI R40, RZ, 0x1f, R45 ;  /* 0x0000001fff287819 */ /* 0x004fe2000001142d */
[-C--:B---3--:R-:W-:Y:S02]  /*4db0*/  IMAD R31, R31, R45.reuse, RZ ;  /* 0x0000002d1f1f7224 */ /* 0x088fe400078e02ff */
        /* <DEDUP_REMOVED lines=8> */
[----:B------:R-:W-:Y:S02]  /*4e40*/  IMAD.X R35, R37, 0x1, R41, P0 ;  /* 0x0000000125237824 */ /* 0x000fe400000e0629 */
[----:B------:R-:W-:Y:S01]  /*4e50*/  IMAD.WIDE.U32 R6, R28, R43, R6 ;  /* 0x0000002b1c067225 */ /* 0x000fe200078e0006 */
[----:B-1----:R-:W-:Y:S02]  /*4e60*/  IADD3 R36, P0, PT, R34, R25, RZ ;  /* 0x0000001922247210 */ /* 0x002fe40007f1e0ff */
[----:B------:R-:W4:Y:S01]  /*4e70*/  LDG.E R43, desc[UR36][R34.64] ;  /* 0x00000024222b7981 */ /* 0x000f22000c1e1900 */
[----:B------:R-:W-:-:S03]  /*4e80*/  IMAD R40, R28, R40, R29 ;  /* 0x000000281c287224 */ /* 0x000fc600078e021d */
[----:B------:R-:W5:Y:S01]  /*4e90*/  LDG.E.64 R28, desc[UR36][R26.64+-0x8] ;  /* 0xfffff8241a1c7981 */ /* 0x000f62000c1e1b00 */
[----:B------:R-:W-:Y:S02]  /*4ea0*/  IMAD.IADD R7, R7, 0x1, R40 ;  /* 0x0000000107077824 */ /* 0x000fe400078e0228 */
[----:B------:R-:W-:Y:S01]  /*4eb0*/  IMAD.X R37, R35, 0x1, R41, P0 ;  /* 0x0000000123257824 */ /* 0x000fe200000e0629 */
[----:B--2---:R-:W-:Y:S01]  /*4ec0*/  SHF.R.S32.HI R40, RZ, 0x1f, R45 ;  /* 0x0000001fff287819 */ /* 0x004fe2000001142d */
[-C--:B---3--:R-:W-:Y:S02]  /*4ed0*/  IMAD R31, R31, R45.reuse, RZ ;  /* 0x0000002d1f1f7224 */ /* 0x088fe400078e02ff */
[C---:B------:R-:W-:Y:S02]  /*4ee0*/  IMAD.WIDE.U32 R6, R30.reuse, R45, R6 ;  /* 0x0000002d1e067225 */ /* 0x040fe400078e0006 */
[----:B------:R-:W2:Y:S02]  /*4ef0*/  LDG.E R45, desc[UR36][R36.64] ;  /* 0x00000024242d7981 */ /* 0x000ea4000c1e1900 */
[----:B------:R-:W-:-:S02]  /*4f00*/  IMAD R40, R30, R40, R31 ;  /* 0x000000281e287224 */ /* 0x000fc400078e021f */
[----:B------:R-:W3:Y:S01]  /*4f10*/  LDG.E.64 R30, desc[UR36][R26.64] ;  /* 0x000000241a1e7981 */ /* 0x000ee2000c1e1b00 */
[----:B------:R-:W-:Y:S02]  /*4f20*/  IADD3 R42, P0, PT, R36, R25, RZ ;  /* 0x00000019242a7210 */ /* 0x000fe40007f1e0ff */
[----:B----4-:R-:W-:Y:S01]  /*4f30*/  SHF.R.S32.HI R35, RZ, 0x1f, R43 ;  /* 0x0000001fff237819 */ /* 0x010fe2000001142b */
[----:B------:R-:W-:Y:S02]  /*4f40*/  IMAD.IADD R7, R7, 0x1, R40 ;  /* 0x0000000107077824 */ /* 0x000fe400078e0228 */
[----:B-----5:R-:W-:-:S04]  /*4f50*/  IMAD R29, R29, R43, RZ ;  /* 0x0000002b1d1d7224 */ /* 0x020fc800078e02ff */
[C---:B------:R-:W-:Y:S02]  /*4f60*/  IMAD R35, R28.reuse, R35, R29 ;  /* 0x000000231c237224 */ /* 0x040fe400078e021d */
[----:B------:R-:W-:-:S04]  /*4f70*/  IMAD.WIDE.U32 R28, R28, R43, R6 ;  /* 0x0000002b1c1c7225 */ /* 0x000fc800078e0006 */
[----:B------:R-:W-:Y:S01]  /*4f80*/  IMAD.X R43, R37, 0x1, R41, P0 ;  /* 0x00000001252b7824 */ /* 0x000fe200000e0629 */
[----:B------:R-:W-:Y:S01]  /*4f90*/  IADD3 R6, P0, PT, R42, R25, RZ ;  /* 0x000000192a067210 */ /* 0x000fe20007f1e0ff */
[----:B------:R-:W-:Y:S02]  /*4fa0*/  IMAD.IADD R29, R29, 0x1, R35 ;  /* 0x000000011d1d7824 */ /* 0x000fe400078e0223 */
[----:B------:R-:W4:Y:S04]  /*4fb0*/  LDG.E.64 R34, desc[UR36][R26.64+0x8] ;  /* 0x000008241a227981 */ /* 0x000f28000c1e1b00 */
[----:B------:R0:W5:Y:S01]  /*4fc0*/  LDG.E R37, desc[UR36][R42.64] ;  /* 0x000000242a257981 */ /* 0x000162000c1e1900 */
[----:B------:R-:W-:Y:S01]  /*4fd0*/  IMAD.X R7, R43, 0x1, R41, P0 ;  /* 0x000000012b077824 */ /* 0x000fe200000e0629 */
[----:B--2---:R-:W-:Y:S01]  /*4fe0*/  SHF.R.S32.HI R36, RZ, 0x1f, R45 ;  /* 0x0000001fff247819 */ /* 0x004fe2000001142d */
[----:B---3--:R-:W-:-:S04]  /*4ff0*/  IMAD R31, R31, R45, RZ ;  /* 0x0000002d1f1f7224 */ /* 0x008fc800078e02ff */
[C---:B0-----:R-:W-:Y:S02]  /*5000*/  IMAD R43, R30.reuse, R36, R31 ;  /* 0x000000241e2b7224 */ /* 0x041fe400078e021f */
[----:B------:R-:W-:Y:S01]  /*5010*/  IMAD.WIDE.U32 R30, R30, R45, R28 ;  /* 0x0000002d1e1e7225 */ /* 0x000fe200078e001c */
[----:B------:R-:W-:Y:S01]  /*5020*/  IADD3 R28, P0, PT, R6, R25, RZ ;  /* 0x00000019061c7210 */ /* 0x000fe20007f1e0ff */
[----:B------:R-:W2:Y:S04]  /*5030*/  LDG.E R36, desc[UR36][R6.64] ;  /* 0x0000002406247981 */ /* 0x000ea8000c1e1900 */
[----:B------:R-:W3:Y:S01]  /*5040*/  LDG.E.64 R44, desc[UR36][R26.64+0x10] ;  /* 0x000010241a2c7981 */ /* 0x000ee2000c1e1b00 */
[----:B------:R-:W-:-:S03]  /*5050*/  IMAD.X R29, R7, 0x1, R41, P0 ;  /* 0x00000001071d7824 */ /* 0x000fc600000e0629 */
[----:B------:R0:W3:Y:S04]  /*5060*/  LDG.E.64 R6, desc[UR36][R26.64+0x18] ;  /* 0x000018241a067981 */ /* 0x0000e8000c1e1b00 */
[----:B------:R-:W3:Y:S01]  /*5070*/  LDG.E R29, desc[UR36][R28.64] ;  /* 0x000000241c1d7981 */ /* 0x000ee2000c1e1900 */
[----:B------:R-:W-:Y:S01]  /*5080*/  IMAD.IADD R31, R31, 0x1, R43 ;  /* 0x000000011f1f7824 */ /* 0x000fe200078e022b */
[----:B-----5:R-:W-:Y:S01]  /*5090*/  SHF.R.S32.HI R43, RZ, 0x1f, R37 ;  /* 0x0000001fff2b7819 */ /* 0x020fe20000011425 */
[-C--:B----4-:R-:W-:Y:S01]  /*50a0*/  IMAD R35, R35, R37.reuse, RZ ;  /* 0x0000002523237224 */ /* 0x090fe200078e02ff */
[----:B------:R-:W-:Y:S01]  /*50b0*/  IADD3 R16, P0, PT, R16, -0x8, RZ ;  /* 0xfffffff810107810 */ /* 0x000fe20007f1e0ff */
[----:B------:R-:W-:-:S04]  /*50c0*/  IMAD.WIDE.U32 R30, R34, R37, R30 ;  /* 0x00000025221e7225 */ /* 0x000fc800078e001e */
[----:B------:R-:W-:Y:S01]  /*50d0*/  IMAD R35, R34, R43, R35 ;  /* 0x0000002b22237224 */ /* 0x000fe200078e0223 */
[----:B------:R-:W-:Y:S02]  /*50e0*/  IADD3.X R13, PT, PT, R13, -0x1, RZ, P0, !PT ;  /* 0xffffffff0d0d7810 */ /* 0x000fe400007fe4ff */
[----:B------:R-:W-:Y:S01]  /*50f0*/  ISETP.NE.U32.AND P0, PT, R16, RZ, PT ;  /* 0x000000ff1000720c */ /* 0x000fe20003f05070 */
[----:B------:R-:W-:-:S03]  /*5100*/  IMAD.IADD R31, R31, 0x1, R35 ;  /* 0x000000011f1f7824 */ /* 0x000fc600078e0223 */
[----:B------:R-:W-:Y:S02]  /*5110*/  ISETP.NE.AND.EX P0, PT, R13, RZ, PT, P0 ;  /* 0x000000ff0d00720c */ /* 0x000fe40003f05300 */
[----:B------:R-:W-:Y:S02]  /*5120*/  LEA R10, P1, R24, R10, 0x5 ;  /* 0x0000000a180a7211 */ /* 0x000fe400078228ff */
[----:B0-----:R-:W-:-:S03]  /*5130*/  IADD3 R26, P2, PT, R26, 0x40, RZ ;  /* 0x000000401a1a7810 */ /* 0x001fc60007f5e0ff */
[----:B------:R-:W-:Y:S02]  /*5140*/  IMAD.X R11, R11, 0x1, R38, P1 ;  /* 0x000000010b0b7824 */ /* 0x000fe400008e0626 */
[----:B------:R-:W-:Y:S01]  /*5150*/  IMAD.X R27, RZ, RZ, R27, P2 ;  /* 0x000000ffff1b7224 */ /* 0x000fe200010e061b */
[----:B--2---:R-:W-:Y:S01]  /*5160*/  SHF.R.S32.HI R35, RZ, 0x1f, R36 ;  /* 0x0000001fff237819 */ /* 0x004fe20000011424 */
[-C--:B---3--:R-:W-:Y:S02]  /*5170*/  IMAD R34, R45, R36.reuse, RZ ;  /* 0x000000242d227224 */ /* 0x088fe400078e02ff */
[----:B------:R-:W-:-:S04]  /*5180*/  IMAD.WIDE.U32 R30, R44, R36, R30 ;  /* 0x000000242c1e7225 */ /* 0x000fc800078e001e */
[----:B------:R-:W-:Y:S01]  /*5190*/  IMAD R37, R44, R35, R34 ;  /* 0x000000232c257224 */ /* 0x000fe200078e0222 */
[----:B------:R-:W-:Y:S01]  /*51a0*/  SHF.R.S32.HI R35, RZ, 0x1f, R29 ;  /* 0x0000001fff237819 */ /* 0x000fe2000001141d */
[----:B------:R-:W-:Y:S02]  /*51b0*/  IMAD R7, R7, R29, RZ ;  /* 0x0000001d07077224 */ /* 0x000fe400078e02ff */
[----:B------:R-:W-:Y:S02]  /*51c0*/  IMAD.IADD R31, R31, 0x1, R37 ;  /* 0x000000011f1f7824 */ /* 0x000fe400078e0225 */
[C---:B------:R-:W-:Y:S02]  /*51d0*/  IMAD R35, R6.reuse, R35, R7 ;  /* 0x0000002306237224 */ /* 0x040fe400078e0207 */
[----:B------:R-:W-:-:S04]  /*51e0*/  IMAD.WIDE.U32 R6, R6, R29, R30 ;  /* 0x0000001d06067225 */ /* 0x000fc800078e001e */
[----:B------:R-:W-:Y:S01]  /*51f0*/  IMAD.IADD R7, R7, 0x1, R35 ;  /* 0x0000000107077824 */ /* 0x000fe200078e0223 */
[----:B------:R-:W-:Y:S06]  /*5200*/  @P0 BRA `(.L_x_2200) ;  /* 0xfffffff800c40947 */ /* 0x000fec000383ffff */
[----:B------:R-:W-:Y:S05]  /*5210*/  BSYNC.RECONVERGENT B1 ;  /* 0x0000000000017941 */ /* 0x000fea0003800200 */
.L_x_2199:
[----:B------:R-:W-:-:S04]  /*5220*/  LOP3.LUT R10, R12, 0x7, RZ, 0xc0, !PT ;  /* 0x000000070c0a7812 */ /* 0x000fc800078ec0ff */
[----:B------:R-:W-:-:S04]  /*5230*/  ISETP.NE.U32.AND P0, PT, R10, RZ, PT ;  /* 0x000000ff0a00720c */ /* 0x000fc80003f05070 */
[----:B------:R-:W-:-:S13]  /*5240*/  ISETP.NE.AND.EX P0, PT, RZ, RZ, PT, P0 ;  /* 0x000000ffff00720c */ /* 0x000fda0003f05300 */
[----:B------:R-:W-:Y:S05]  /*5250*/  @!P0 BRA `(.L_x_2198) ;  /* 0x0000000400d08947 */ /* 0x000fea0003800000 */
[----:B------:R-:W-:Y:S02]  /*5260*/  ISETP.GE.U32.AND P0, PT, R10, 0x4, PT ;  /* 0x000000040a00780c */ /* 0x000fe40003f06070 */
[----:B------:R-:W0:Y:S01]  /*5270*/  LDC.64 R10, c[0x0][0x3a8] ;  /* 0x0000ea00ff0a7b82 */ /* 0x000e220000000a00 */
[----:B------:R-:W-:Y:S02]  /*5280*/  LOP3.LUT R13, R12, 0x3, RZ, 0xc0, !PT ;  /* 0x000000030c0d7812 */ /* 0x000fe400078ec0ff */
[----:B------:R-:W-:Y:S02]  /*5290*/  ISETP.GE.U32.AND.EX P1, PT, RZ, RZ, PT, P0 ;  /* 0x000000ffff00720c */ /* 0x000fe40003f26100 */
[----:B------:R-:W-:-:S04]  /*52a0*/  ISETP.NE.U32.AND P2, PT, R13, RZ, PT ;  /* 0x000000ff0d00720c */ /* 0x000fc80003f45070 */
[----:B------:R-:W-:-:S07]  /*52b0*/  ISETP.NE.AND.EX P0, PT, RZ, RZ, PT, P2 ;  /* 0x000000ffff00720c */ /* 0x000fce0003f05320 */
[----:B------:R-:W-:Y:S06]  /*52c0*/  @!P1 BRA `(.L_x_2201) ;  /* 0x0000000000c89947 */ /* 0x000fec0003800000 */
        /* <DEDUP_REMOVED lines=35> */
[-C--:B----4-:R-:W-:Y:S02]  /*5500*/  IMAD R31, R31, R16.reuse, RZ ;  /* 0x000000101f1f7224 */ /* 0x090fe400078e02ff */
[----:B------:R-:W-:Y:S02]  /*5510*/  IMAD.IADD R7, R7, 0x1, R35 ;  /* 0x0000000107077824 */ /* 0x000fe400078e0223 */
[C---:B------:R-:W-:Y:S02]  /*5520*/  IMAD R25, R30.reuse, R25, R31 ;  /* 0x000000191e197224 */ /* 0x040fe400078e021f */
[----:B------:R-:W-:-:S04]  /*5530*/  IMAD.WIDE.U32 R6, R30, R16, R6 ;  /* 0x000000101e067225 */ /* 0x000fc800078e0006 */
[----:B------:R-:W-:Y:S01]  /*5540*/  IMAD.IADD R7, R7, 0x1, R25 ;  /* 0x0000000107077824 */ /* 0x000fe200078e0219 */
[----:B------:R-:W-:Y:S01]  /*5550*/  SHF.R.S32.HI R25, RZ, 0x1f, R24 ;  /* 0x0000001fff197819 */ /* 0x000fe20000011418 */
        /* <DEDUP_REMOVED lines=9> */
.L_x_2201:
        /* <DEDUP_REMOVED lines=39> */
.L_x_2202:
[----:B------:R-:W-:Y:S05]  /*5860*/  @P0 BRA `(.L_x_2198) ;  /* 0x00000000004c0947 */ /* 0x000fea0003800000 */
        /* <DEDUP_REMOVED lines=19> */
.L_x_2198:
[----:B------:R-:W-:Y:S05]  /*59a0*/  BSYNC.RECONVERGENT B0 ;  /* 0x0000000000007941 */ /* 0x000fea0003800200 */
.L_x_2197:
[----:B------:R-:W-:Y:S01]  /*59b0*/  IMAD R16, R2, -0x200, R3 ;  /* 0xfffffe0002107824 */ /* 0x000fe200078e0203 */
[----:B------:R-:W-:Y:S01]  /*59c0*/  BSSY.RECONVERGENT B0, `(.L_x_2203) ;  /* 0x00000e8000007945 */ /* 0x000fe20003800200 */
[----:B------:R-:W-:-:S05]  /*59d0*/  VIADD R3, R17, 0x100 ;  /* 0x0000010011037836 */ /* 0x000fca0000000000 */
[----:B------:R-:W-:-:S13]  /*59e0*/  ISETP.GE.AND P0, PT, R3, R16, PT ;  /* 0x000000100300720c */ /* 0x000fda0003f06270 */
[----:B------:R-:W-:Y:S05]  /*59f0*/  @P0 BRA `(.L_x_2204) ;  /* 0x0000000c00900947 */ /* 0x000fea0003800000 */
[----:B0-----:R-:W0:Y:S01]  /*5a00*/  LDC.64 R10, c[0x0][0x398] ;  /* 0x0000e600ff0a7b82 */ /* 0x001e220000000a00 */
[----:B------:R-:W1:Y:S01]  /*5a10*/  LDCU.64 UR4, c[0x0][0x390] ;  /* 0x00007200ff0477ac */ /* 0x000e620008000a00 */
[----:B------:R-:W-:Y:S02]  /*5a20*/  CS2R R36, SRZ ;  /* 0x0000000000247805 */ /* 0x000fe4000001ff00 */
[----:B------:R-:W-:Y:S01]  /*5a30*/  CS2R R4, SRZ ;  /* 0x0000000000047805 */ /* 0x000fe2000001ff00 */
[----:B-1---5:R-:W-:Y:S02]  /*5a40*/  IMAD R3, R23, UR4, RZ ;  /* 0x0000000417037c24 */ /* 0x022fe4000f8e02ff */
[----:B------:R-:W-:Y:S01]  /*5a50*/  IMAD.WIDE.U32 R12, R22, UR4, RZ ;  /* 0x00000004160c7c25 */ /* 0x000fe2000f8e00ff */
[----:B0-----:R-:W-:-:S03]  /*5a60*/  ISETP.GE.U32.AND P0, PT, R10, 0x8, PT ;  /* 0x000000080a00780c */ /* 0x001fc60003f06070 */
[----:B------:R-:W-:Y:S01]  /*5a70*/  IMAD R3, R22, UR5, R3 ;  /* 0x0000000516037c24 */ /* 0x000fe2000f8e0203 */
[----:B------:R-:W-:-:S03]  /*5a80*/  ISETP.GE.U32.AND.EX P0, PT, R11, RZ, PT, P0 ;  /* 0x000000ff0b00720c */ /* 0x000fc60003f06100 */
[----:B------:R-:W-:-:S10]  /*5a90*/  IMAD.IADD R15, R13, 0x1, R3 ;  /* 0x000000010d0f7824 */ /* 0x000fd400078e0203 */
        /* <DEDUP_REMOVED lines=17> */
.L_x_2206:
[----:B------:R-:W-:Y:S01]  /*5bb0*/  IMAD.MOV.U32 R45, RZ, RZ, R3 ;  /* 0x000000ffff2d7224 */ /* 0x000fe200078e0003 */
[----:B------:R-:W2:Y:S01]  /*5bc0*/  LDG.E.64 R28, desc[UR36][R22.64+-0x20] ;  /* 0xffffe024161c7981 */ /* 0x000ea2000c1e1b00 */
[----:B------:R-:W-:Y:S01]  /*5bd0*/  IMAD.MOV.U32 R44, RZ, RZ, R0 ;  /* 0x000000ffff2c7224 */ /* 0x000fe200078e0000 */
[-C--:B------:R-:W-:Y:S02]  /*5be0*/  IADD3 R24, P0, PT, R0, R21.reuse, RZ ;  /* 0x0000001500187210 */ /* 0x080fe40007f1e0ff */
[----:B------:R-:W3:Y:S04]  /*5bf0*/  LDG.E.64 R26, desc[UR36][R22.64+-0x18] ;  /* 0xffffe824161a7981 */ /* 0x000ee8000c1e1b00 */
[----:B------:R-:W4:Y:S01]  /*5c00*/  LDG.E R45, desc[UR36][R44.64] ;  /* 0x000000242c2d7981 */ /* 0x000f22000c1e1900 */
[----:B------:R-:W-:Y:S01]  /*5c10*/  IMAD.X R25, R3, 0x1, R39, P0 ;  /* 0x0000000103197824 */ /* 0x000fe200000e0627 */
[----:B------:R-:W-:-:S04]  /*5c20*/  IADD3 R30, P0, PT, R24, R21, RZ ;  /* 0x00000015181e7210 */ /* 0x000fc80007f1e0ff */
[----:B------:R-:W5:Y:S01]  /*5c30*/  LDG.E R43, desc[UR36][R24.64] ;  /* 0x00000024182b7981 */ /* 0x000f62000c1e1900 */
[----:B------:R-:W-:Y:S01]  /*5c40*/  IMAD.X R31, R25, 0x1, R39, P0 ;  /* 0x00000001191f7824 */ /* 0x000fe200000e0627 */
[----:B------:R-:W-:-:S04]  /*5c50*/  IADD3 R34, P0, PT, R30, R21, RZ ;  /* 0x000000151e227210 */ /* 0x000fc80007f1e0ff */
[----:B------:R0:W3:Y:S04]  /*5c60*/  LDG.E R41, desc[UR36][R30.64] ;  /* 0x000000241e297981 */ /* 0x0000e8000c1e1900 */
[----:B------:R-:W3:Y:S01]  /*5c70*/  LDG.E.64 R24, desc[UR36][R22.64+-0x10] ;  /* 0xfffff02416187981 */ /* 0x000ee2000c1e1b00 */
[----:B------:R-:W-:Y:S01]  /*5c80*/  IMAD.X R35, R31, 0x1, R39, P0 ;  /* 0x000000011f237824 */ /* 0x000fe200000e0627 */
[----:B----4-:R-:W-:Y:S01]  /*5c90*/  SHF.R.S32.HI R42, RZ, 0x1f, R45 ;  /* 0x0000001fff2a7819 */ /* 0x010fe2000001142d */
[-C--:B--2---:R-:W-:Y:S02]  /*5ca0*/  IMAD R29, R29, R45.reuse, RZ ;  /* 0x0000002d1d1d7224 */ /* 0x084fe400078e02ff */
[C---:B------:R-:W-:Y:S02]  /*5cb0*/  IMAD.WIDE.U32 R4, R28.reuse, R45, R4 ;  /* 0x0000002d1c047225 */ /* 0x040fe400078e0004 */
[----:B------:R-:W2:Y:S02]  /*5cc0*/  LDG.E R45, desc[UR36][R34.64] ;  /* 0x00000024222d7981 */ /* 0x000ea4000c1e1900 */
[----:B------:R-:W-:-:S02]  /*5cd0*/  IMAD R42, R28, R42, R29 ;  /* 0x0000002a1c2a7224 */ /* 0x000fc400078e021d */
[----:B------:R-:W4:Y:S02]  /*5ce0*/  LDG.E.64 R28, desc[UR36][R22.64+-0x8] ;  /* 0xfffff824161c7981 */ /* 0x000f24000c1e1b00 */
[----:B------:R-:W-:Y:S01]  /*5cf0*/  IMAD.IADD R5, R5, 0x1, R42 ;  /* 0x0000000105057824 */ /* 0x000fe200078e022a */
[----:B-----5:R-:W-:Y:S01]  /*5d00*/  SHF.R.S32.HI R42, RZ, 0x1f, R43 ;  /* 0x0000001fff2a7819 */ /* 0x020fe2000001142b */
[----:B---3--:R-:W-:Y:S01]  /*5d10*/  IMAD R27, R27, R43, RZ ;  /* 0x0000002b1b1b7224 */ /* 0x008fe200078e02ff */
[----:B0-----:R-:W-:Y:S01]  /*5d20*/  IADD3 R30, P0, PT, R34, R21, RZ ;  /* 0x00000015221e7210 */ /* 0x001fe20007f1e0ff */
[----:B------:R-:W-:-:S04]  /*5d30*/  IMAD.WIDE.U32 R4, R26, R43, R4 ;  /* 0x0000002b1a047225 */ /* 0x000fc800078e0004 */
[----:B------:R-:W-:Y:S02]  /*5d40*/  IMAD R27, R26, R42, R27 ;  /* 0x0000002a1a1b7224 */ /* 0x000fe400078e021b */
[----:B------:R-:W-:Y:S02]  /*5d50*/  IMAD.X R31, R35, 0x1, R39, P0 ;  /* 0x00000001231f7824 */ /* 0x000fe400000e0627 */
[----:B------:R-:W-:Y:S01]  /*5d60*/  IMAD.IADD R5, R5, 0x1, R27 ;  /* 0x0000000105057824 */ /* 0x000fe200078e021b */
[----:B------:R-:W-:Y:S01]  /*5d70*/  SHF.R.S32.HI R27, RZ, 0x1f, R41 ;  /* 0x0000001fff1b7819 */ /* 0x000fe20000011429 */
[----:B------:R-:W-:Y:S01]  /*5d80*/  IMAD R25, R25, R41, RZ ;  /* 0x0000002919197224 */ /* 0x000fe200078e02ff */
[----:B------:R-:W3:Y:S01]  /*5d90*/  LDG.E R43, desc[UR36][R30.64] ;  /* 0x000000241e2b7981 */ /* 0x000ee2000c1e1900 */
[----:B------:R-:W-:Y:S01]  /*5da0*/  IADD3 R26, P0, PT, R30, R21, RZ ;  /* 0x000000151e1a7210 */ /* 0x000fe20007f1e0ff */
[C---:B------:R-:W-:Y:S02]  /*5db0*/  IMAD.WIDE.U32 R4, R24.reuse, R41, R4 ;  /* 0x0000002918047225 */ /* 0x040fe400078e0004 */
[----:B------:R-:W5:Y:S02]  /*5dc0*/  LDG.E.64 R34, desc[UR36][R22.64] ;  /* 0x0000002416227981 */ /* 0x000f64000c1e1b00 */
[----:B------:R-:W-:-:S02]  /*5dd0*/  IMAD R25, R24, R27, R25 ;  /* 0x0000001b18197224 */ /* 0x000fc400078e0219 */
[----:B------:R-:W-:Y:S02]  /*5de0*/  IMAD.X R27, R31, 0x1, R39, P0 ;  /* 0x000000011f1b7824 */ /* 0x000fe400000e0627 */
[----:B------:R-:W-:Y:S01]  /*5df0*/  IMAD.IADD R5, R5, 0x1, R25 ;  /* 0x0000000105057824 */ /* 0x000fe200078e0219 */
[----:B------:R-:W-:Y:S02]  /*5e00*/  IADD3 R24, P0, PT, R26, R21, RZ ;  /* 0x000000151a187210 */ /* 0x000fe40007f1e0ff */
[----:B------:R0:W5:Y:S01]  /*5e10*/  LDG.E R30, desc[UR36][R26.64] ;  /* 0x000000241a1e7981 */ /* 0x000162000c1e1900 */
[----:B--2---:R-:W-:Y:S01]  /*5e20*/  SHF.R.S32.HI R25, RZ, 0x1f, R45 ;  /* 0x0000001fff197819 */ /* 0x004fe2000001142d */
[-C--:B----4-:R-:W-:Y:S02]  /*5e30*/  IMAD R29, R29, R45.reuse, RZ ;  /* 0x0000002d1d1d7224 */ /* 0x090fe400078e02ff */
[C---:B------:R-:W-:Y:S02]  /*5e40*/  IMAD.WIDE.U32 R4, R28.reuse, R45, R4 ;  /* 0x0000002d1c047225 */ /* 0x040fe400078e0004 */
[----:B------:R-:W2:Y:S02]  /*5e50*/  LDG.E.64 R44, desc[UR36][R22.64+0x8] ;  /* 0x00000824162c7981 */ /* 0x000ea4000c1e1b00 */
[----:B------:R-:W-:-:S02]  /*5e60*/  IMAD R29, R28, R25, R29 ;  /* 0x000000191c1d7224 */ /* 0x000fc400078e021d */
[----:B------:R-:W-:Y:S01]  /*5e70*/  IMAD.X R25, R27, 0x1, R39, P0 ;  /* 0x000000011b197824 */ /* 0x000fe200000e0627 */
[----:B0-----:R-:W-:Y:S01]  /*5e80*/  IADD3 R26, P0, PT, R24, R21, RZ ;  /* 0x00000015181a7210 */ /* 0x001fe20007f1e0ff */
[----:B------:R-:W-:Y:S02]  /*5e90*/  IMAD.IADD R5, R5, 0x1, R29 ;  /* 0x0000000105057824 */ /* 0x000fe400078e021d */
[----:B------:R-:W4:Y:S02]  /*5ea0*/  LDG.E.64 R28, desc[UR36][R22.64+0x10] ;  /* 0x00001024161c7981 */ /* 0x000f24000c1e1b00 */
[----:B------:R-:W-:Y:S02]  /*5eb0*/  IMAD.X R27, R25, 0x1, R39, P0 ;  /* 0x00000001191b7824 */ /* 0x000fe400000e0627 */
[----:B------:R-:W4:Y:S04]  /*5ec0*/  LDG.E R25, desc[UR36][R24.64] ;  /* 0x0000002418197981 */ /* 0x000f28000c1e1900 */
[----:B------:R-:W4:Y:S04]  /*5ed0*/  LDG.E R31, desc[UR36][R26.64] ;  /* 0x000000241a1f7981 */ /* 0x000f28000c1e1900 */
[----:B------:R0:W4:Y:S01]  /*5ee0*/  LDG.E.64 R26, desc[UR36][R22.64+0x18] ;  /* 0x00001824161a7981 */ /* 0x000122000c1e1b00 */
[----:B---3--:R-:W-:Y:S01]  /*5ef0*/  SHF.R.S32.HI R41, RZ, 0x1f, R43 ;  /* 0x0000001fff297819 */ /* 0x008fe2000001142b */
[----:B-----5:R-:W-:-:S02]  /*5f00*/  IMAD R35, R35, R43, RZ ;  /* 0x0000002b23237224 */ /* 0x020fc400078e02ff */
[----:B------:R-:W-:-:S04]  /*5f10*/  IMAD.WIDE.U32 R4, R34, R43, R4 ;  /* 0x0000002b22047225 */ /* 0x000fc800078e0004 */
[----:B------:R-:W-:-:S04]  /*5f20*/  IMAD R35, R34, R41, R35 ;  /* 0x0000002922237224 */ /* 0x000fc800078e0223 */
[----:B------:R-:W-:Y:S01]  /*5f30*/  IMAD.IADD R5, R5, 0x1, R35 ;  /* 0x0000000105057824 */ /* 0x000fe200078e0223 */
[----:B------:R-:W-:Y:S02]  /*5f40*/  SHF.R.S32.HI R35, RZ, 0x1f, R30 ;  /* 0x0000001fff237819 */ /* 0x000fe4000001141e */
        /* <DEDUP_REMOVED lines=8> */
[-C--:B--2---:R-:W-:Y:S02]  /*5fd0*/  IMAD R24, R45, R30.reuse, RZ ;  /* 0x0000001e2d187224 */ /* 0x084fe400078e02ff */
[----:B------:R-:W-:-:S04]  /*5fe0*/  IMAD.WIDE.U32 R4, R44, R30, R4 ;  /* 0x0000001e2c047225 */ /* 0x000fc800078e0004 */
[----:B------:R-:W-:-:S04]  /*5ff0*/  IMAD R35, R44, R35, R24 ;  /* 0x000000232c237224 */ /* 0x000fc800078e0218 */
[----:B------:R-:W-:Y:S01]  /*6000*/  IMAD.IADD R5, R5, 0x1, R35 ;  /* 0x0000000105057824 */ /* 0x000fe200078e0223 */
[----:B----4-:R-:W-:Y:S01]  /*6010*/  SHF.R.S32.HI R35, RZ, 0x1f, R25 ;  /* 0x0000001fff237819 */ /* 0x010fe20000011419 */
[-C--:B------:R-:W-:Y:S02]  /*6020*/  IMAD R24, R29, R25.reuse, RZ ;  /* 0x000000191d187224 */ /* 0x080fe400078e02ff */
[----:B------:R-:W-:Y:S01]  /*6030*/  IMAD.WIDE.U32 R4, R28, R25, R4 ;  /* 0x000000191c047225 */ /* 0x000fe200078e0004 */
[----:B------:R-:W-:-:S03]  /*6040*/  SHF.R.S32.HI R25, RZ, 0x1f, R31 ;  /* 0x0000001fff197819 */ /* 0x000fc6000001141f */
[----:B------:R-:W-:-:S04]  /*6050*/  IMAD R35, R28, R35, R24 ;  /* 0x000000231c237224 */ /* 0x000fc800078e0218 */
[----:B------:R-:W-:Y:S02]  /*6060*/  IMAD.IADD R5, R5, 0x1, R35 ;  /* 0x0000000105057824 */ /* 0x000fe400078e0223 */
[-C--:B------:R-:W-:Y:S02]  /*6070*/  IMAD R24, R27, R31.reuse, RZ ;  /* 0x0000001f1b187224 */ /* 0x080fe400078e02ff */
[----:B------:R-:W-:-:S04]  /*6080*/  IMAD.WIDE.U32 R4, R26, R31, R4 ;  /* 0x0000001f1a047225 */ /* 0x000fc800078e0004 */
[----:B------:R-:W-:-:S04]  /*6090*/  IMAD R25, R26, R25, R24 ;  /* 0x000000191a197224 */ /* 0x000fc800078e0218 */
[----:B------:R-:W-:Y:S01]  /*60a0*/  IMAD.IADD R5, R5, 0x1, R25 ;  /* 0x0000000105057824 */ /* 0x000fe200078e0219 */
[----:B------:R-:W-:Y:S06]  /*60b0*/  @P0 BRA `(.L_x_2206) ;  /* 0xfffffff800bc0947 */ /* 0x000fec000383ffff */
[----:B------:R-:W-:Y:S05]  /*60c0*/  BSYNC.RECONVERGENT B1 ;  /* 0x0000000000017941 */ /* 0x000fea0003800200 */
.L_x_2205:
[----:B------:R-:W-:-:S04]  /*60d0*/  LOP3.LUT R3, R10, 0x7, RZ, 0xc0, !PT ;  /* 0x000000070a037812 */ /* 0x000fc800078ec0ff */
[----:B------:R-:W-:-:S04]  /*60e0*/  ISETP.NE.U32.AND P0, PT, R3, RZ, PT ;  /* 0x000000ff0300720c */ /* 0x000fc80003f05070 */
[----:B------:R-:W-:-:S13]  /*60f0*/  ISETP.NE.AND.EX P0, PT, RZ, RZ, PT, P0 ;  /* 0x000000ffff00720c */ /* 0x000fda0003f05300 */
[----:B------:R-:W-:Y:S05]  /*6100*/  @!P0 BRA `(.L_x_2204) ;  /* 0x0000000400cc8947 */ /* 0x000fea0003800000 */
[----:B------:R-:W0:Y:S01]  /*6110*/  LDC.64 R20, c[0x0][0x3a8] ;  /* 0x0000ea00ff147b82 */ /* 0x000e220000000a00 */
[----:B------:R-:W-:Y:S02]  /*6120*/  ISETP.GE.U32.AND P0, PT, R3, 0x4, PT ;  /* 0x000000040300780c */ /* 0x000fe40003f06070 */
        /* <DEDUP_REMOVED lines=29> */
[----:B------:R-:W4:Y:S01]  /*6300*/  LDG.E R43, desc[UR36][R24.64] ;  /* 0x00000024182b7981 */ /* 0x000f22000c1e1900 */
        /* <DEDUP_REMOVED lines=25> */
.L_x_2207:
        /* <DEDUP_REMOVED lines=39> */
.L_x_2208:
        /* <DEDUP_REMOVED lines=19> */
.L_x_2204:
[----:B------:R-:W-:Y:S05]  /*6840*/  BSYNC.RECONVERGENT B0 ;  /* 0x0000000000007941 */ /* 0x000fea0003800200 */
.L_x_2203:
[----:B------:R-:W-:Y:S01]  /*6850*/  VIADD R3, R17, 0x180 ;  /* 0x0000018011037836 */ /* 0x000fe20000000000 */
[----:B------:R-:W-:Y:S04]  /*6860*/  BSSY.RECONVERGENT B0, `(.L_x_2190) ;  /* 0x00000e9000007945 */ /* 0x000fe80003800200 */
        /* <DEDUP_REMOVED lines=8> */
[----:B0-----:R-:W-:Y:S01]  /*68f0*/  IMAD.WIDE.U32 R14, R18, UR4, RZ ;  /* 0x00000004120e7c25 */ /* 0x001fe2000f8e00ff */
[----:B-1----:R-:W-:-:S03]  /*6900*/  ISETP.GE.U32.AND P0, PT, R12, 0x8, PT ;  /* 0x000000080c00780c */ /* 0x002fc60003f06070 */
[----:B------:R-:W-:Y:S01]  /*6910*/  IMAD R3, R18, UR5, R3 ;  /* 0x0000000512037c24 */ /* 0x000fe2000f8e0203 */
[----:B------:R-:W-:Y:S02]  /*6920*/  LOP3.LUT R10, R12, 0x7, RZ, 0xc0, !PT ;  /* 0x000000070c0a7812 */ /* 0x000fe400078ec0ff */
[----:B------:R-:W-:Y:S01]  /*6930*/  ISETP.GE.U32.AND.EX P1, PT, R13, RZ, PT, P0 ;  /* 0x000000ff0d00720c */ /* 0x000fe20003f26100 */
[----:B------:R-:W-:Y:S01]  /*6940*/  IMAD.IADD R11, R15, 0x1, R3 ;  /* 0x000000010f0b7824 */ /* 0x000fe200078e0203 */
[----:B------:R-:W-:-:S04]  /*6950*/  ISETP.NE.U32.AND P2, PT, R10, RZ, PT ;  /* 0x000000ff0a00720c */ /* 0x000fc80003f45070 */
[----:B------:R-:W-:-:S07]  /*6960*/  ISETP.NE.AND.EX P0, PT, RZ, RZ, PT, P2 ;  /* 0x000000ffff00720c */ /* 0x000fce0003f05320 */
[----:B------:R-:W-:Y:S06]  /*6970*/  @!P1 BRA `(.L_x_2210) ;  /* 0x0000000400889947 */ /* 0x000fec0003800000 */
        /* <DEDUP_REMOVED lines=16> */
.L_x_2211:
[----:B------:R-:W-:Y:S02]  /*6a80*/  IMAD.MOV.U32 R24, RZ, RZ, R0 ;  /* 0x000000ffff187224 */ /* 0x000fe400078e0000 */
[----:B------:R-:W-:Y:S01]  /*6a90*/  IMAD.MOV.U32 R25, RZ, RZ, R3 ;  /* 0x000000ffff197224 */ /* 0x000fe200078e0003 */
[-C--:B------:R-:W-:Y:S01]  /*6aa0*/  IADD3 R22, P1, PT, R0, R19.reuse, RZ ;  /* 0x0000001300167210 */ /* 0x080fe20007f3e0ff */
[----:B------:R-:W2:Y:S04]  /*6ab0*/  LDG.E.64 R30, desc[UR36][R20.64+-0x20] ;  /* 0xffffe024141e7981 */ /* 0x000ea8000c1e1b00 */
[----:B------:R-:W2:Y:S01]  /*6ac0*/  LDG.E R37, desc[UR36][R24.64] ;  /* 0x0000002418257981 */ /* 0x000ea2000c1e1900 */
[----:B------:R-:W-:Y:S01]  /*6ad0*/  IMAD.X R23, R3, 0x1, R36, P1 ;  /* 0x0000000103177824 */ /* 0x000fe200008e0624 */
[----:B------:R-:W-:-:S02]  /*6ae0*/  IADD3 R44, P1, PT, R22, R19, RZ ;  /* 0x00000013162c7210 */ /* 0x000fc40007f3e0ff */
[----:B------:R-:W3:Y:S04]  /*6af0*/  LDG.E.64 R26, desc[UR36][R20.64+-0x18] ;  /* 0xffffe824141a7981 */ /* 0x000ee8000c1e1b00 */
[----:B------:R-:W4:Y:S01]  /*6b00*/  LDG.E R39, desc[UR36][R22.64] ;  /* 0x0000002416277981 */ /* 0x000f22000c1e1900 */
[--C-:B------:R-:W-:Y:S01]  /*6b10*/  IMAD.X R45, R23, 0x1, R36.reuse, P1 ;  /* 0x00000001172d7824 */ /* 0x100fe200008e0624 */
[----:B------:R-:W-:Y:S02]  /*6b20*/  IADD3 R28, P1, PT, R44, R19, RZ ;  /* 0x000000132c1c7210 */ /* 0x000fe40007f3e0ff */
[----:B------:R-:W5:Y:S04]  /*6b30*/  LDG.E.64 R24, desc[UR36][R20.64+-0x8] ;  /* 0xfffff82414187981 */ /* 0x000f68000c1e1b00 */
[----:B------:R-:W5:Y:S04]  /*6b40*/  LDG.E R41, desc[UR36][R44.64] ;  /* 0x000000242c297981 */ /* 0x000f68000c1e1900 */
[----:B------:R-:W5:Y:S01]  /*6b50*/  LDG.E.64 R22, desc[UR36][R20.64+-0x10] ;  /* 0xfffff02414167981 */ /* 0x000f62000c1e1b00 */
[----:B------:R-:W-:-:S05]  /*6b60*/  IMAD.X R29, R45, 0x1, R36, P1 ;  /* 0x000000012d1d7824 */ /* 0x000fca00008e0624 */
[----:B------:R0:W5:Y:S02]  /*6b70*/  LDG.E R43, desc[UR36][R28.64] ;  /* 0x000000241c2b7981 */ /* 0x000164000c1e1900 */
[----:B0-----:R-:W-:-:S05]  /*6b80*/  IADD3 R28, P1, PT, R28, R19, RZ ;  /* 0x000000131c1c7210 */ /* 0x001fca0007f3e0ff */
[----:B------:R-:W-:Y:S02]  /*6b90*/  IMAD.X R29, R29, 0x1, R36, P1 ;  /* 0x000000011d1d7824 */ /* 0x000fe400008e0624 */
[----:B--2---:R-:W-:Y:S01]  /*6ba0*/  IMAD.WIDE.U32 R32, R30, R37, R32 ;  /* 0x000000251e207225 */ /* 0x004fe200078e0020 */
[----:B------:R-:W-:-:S03]  /*6bb0*/  SHF.R.S32.HI R40, RZ, 0x1f, R37 ;  /* 0x0000001fff287819 */ /* 0x000fc60000011425 */
[----:B------:R-:W-:-:S04]  /*6bc0*/  IMAD R37, R31, R37, RZ ;  /* 0x000000251f257224 */ /* 0x000fc800078e02ff */
[----:B------:R-:W-:Y:S01]  /*6bd0*/  IMAD R37, R30, R40, R37 ;  /* 0x000000281e257224 */ /* 0x000fe200078e0225 */
[----:B----4-:R-:W-:Y:S01]  /*6be0*/  SHF.R.S32.HI R31, RZ, 0x1f, R39 ;  /* 0x0000001fff1f7819 */ /* 0x010fe20000011427 */
[----:B---3--:R-:W-:Y:S02]  /*6bf0*/  IMAD R27, R27, R39, RZ ;  /* 0x000000271b1b7224 */ /* 0x008fe400078e02ff */
[----:B------:R-:W-:Y:S02]  /*6c00*/  IMAD.IADD R33, R33, 0x1, R37 ;  /* 0x0000000121217824 */ /* 0x000fe400078e0225 */
[C---:B------:R-:W-:Y:S01]  /*6c10*/  IMAD R31, R26.reuse, R31, R27 ;  /* 0x0000001f1a1f7224 */ /* 0x040fe200078e021b */
[----:B------:R0:W2:Y:S01]  /*6c20*/  LDG.E R37, desc[UR36][R28.64] ;  /* 0x000000241c257981 */ /* 0x0000a2000c1e1900 */
[----:B------:R-:W-:-:S04]  /*6c30*/  IMAD.WIDE.U32 R26, R26, R39, R32 ;  /* 0x000000271a1a7225 */ /* 0x000fc800078e0020 */
[----:B------:R-:W-:Y:S01]  /*6c40*/  IMAD.IADD R27, R27, 0x1, R31 ;  /* 0x000000011b1b7824 */ /* 0x000fe200078e021f */
[----:B-----5:R-:W-:Y:S01]  /*6c50*/  SHF.R.S32.HI R31, RZ, 0x1f, R41 ;  /* 0x0000001fff1f7819 */ /* 0x020fe20000011429 */
[----:B------:R-:W-:Y:S01]  /*6c60*/  IMAD R23, R23, R41, RZ ;  /* 0x0000002917177224 */ /* 0x000fe200078e02ff */
[----:B------:R-:W-:-:S03]  /*6c70*/  IADD3 R32, P1, PT, R28, R19, RZ ;  /* 0x000000131c207210 */ /* 0x000fc60007f3e0ff */
[C---:B------:R-:W-:Y:S02]  /*6c80*/  IMAD R39, R22.reuse, R31, R23 ;  /* 0x0000001f16277224 */ /* 0x040fe400078e0217 */
[----:B------:R-:W3:Y:S01]  /*6c90*/  LDG.E.64 R30, desc[UR36][R20.64] ;  /* 0x00000024141e7981 */ /* 0x000ee2000c1e1b00 */
[----:B------:R-:W-:-:S04]  /*6ca0*/  IMAD.WIDE.U32 R22, R22, R41, R26 ;  /* 0x0000002916167225 */ /* 0x000fc800078e001a */
[----:B------:R-:W-:Y:S01]  /*6cb0*/  IMAD.X R33, R29, 0x1, R36, P1 ;  /* 0x000000011d217824 */ /* 0x000fe200008e0624 */
[----:B0-----:R-:W-:Y:S01]  /*6cc0*/  IADD3 R28, P1, PT, R32, R19, RZ ;  /* 0x00000013201c7210 */ /* 0x001fe20007f3e0ff */
[----:B------:R-:W-:Y:S01]  /*6cd0*/  IMAD.IADD R23, R23, 0x1, R39 ;  /* 0x0000000117177824 */ /* 0x000fe200078e0227 */
[----:B------:R-:W-:Y:S01]  /*6ce0*/  SHF.R.S32.HI R41, RZ, 0x1f, R43 ;  /* 0x0000001fff297819 */ /* 0x000fe2000001142b */
[----:B------:R-:W4:Y:S01]  /*6cf0*/  LDG.E.64 R26, desc[UR36][R20.64+0x8] ;  /* 0x00000824141a7981 */ /* 0x000f22000c1e1b00 */
[----:B------:R-:W-:-:S03]  /*6d00*/  IMAD R25, R25, R43, RZ ;  /* 0x0000002b19197224 */ /* 0x000fc600078e02ff */
[----:B------:R-:W5:Y:S01]  /*6d10*/  LDG.E R39, desc[UR36][R32.64] ;  /* 0x0000002420277981 */ /* 0x000f62000c1e1900 */
[----:B------:R-:W-:Y:S02]  /*6d20*/  IMAD.X R29, R33, 0x1, R36, P1 ;  /* 0x00000001211d7824 */ /* 0x000fe400008e0624 */
[C---:B------:R-:W-:Y:S02]  /*6d30*/  IMAD R41, R24.reuse, R41, R25 ;  /* 0x0000002918297224 */ /* 0x040fe400078e0219 */
[----:B------:R-:W-:Y:S01]  /*6d40*/  IMAD.WIDE.U32 R24, R24, R43, R22 ;  /* 0x0000002b18187225 */ /* 0x000fe200078e0016 */
[----:B------:R-:W-:Y:S01]  /*6d50*/  IADD3 R22, P1, PT, R28, R19, RZ ;  /* 0x000000131c167210 */ /* 0x000fe20007f3e0ff */
[----:B------:R-:W4:Y:S04]  /*6d60*/  LDG.E R45, desc[UR36][R28.64] ;  /* 0x000000241c2d7981 */ /* 0x000f28000c1e1900 */
[----:B------:R-:W4:Y:S01]  /*6d70*/  LDG.E.64 R32, desc[UR36][R20.64+0x10] ;  /* 0x0000102414207981 */ /* 0x000f22000c1e1b00 */
[----:B------:R-:W-:-:S03]  /*6d80*/  IMAD.X R23, R29, 0x1, R36, P1 ;  /* 0x000000011d177824 */ /* 0x000fc600008e0624 */
[----:B------:R0:W4:Y:S04]  /*6d90*/  LDG.E.64 R42, desc[UR36][R20.64+0x18] ;  /* 0x00001824142a7981 */ /* 0x000128000c1e1b00 */
[----:B------:R1:W4:Y:S01]  /*6da0*/  LDG.E R23, desc[UR36][R22.64] ;  /* 0x0000002416177981 */ /* 0x000322000c1e1900 */
        /* <DEDUP_REMOVED lines=12> */
[----:B------:R-:W-:-:S04]  /*6e70*/  IMAD R31, R30, R41, R31 ;  /* 0x000000291e1f7224 */ /* 0x000fc800078e021f */
[----:B------:R-:W-:Y:S01]  /*6e80*/  IMAD.IADD R25, R25, 0x1, R31 ;  /* 0x0000000119197824 */ /* 0x000fe200078e021f */
[----:B-----5:R-:W-:Y:S01]  /*6e90*/  SHF.R.S32.HI R29, RZ, 0x1f, R39 ;  /* 0x0000001fff1d7819 */ /* 0x020fe20000011427 */
[-C--:B----4-:R-:W-:Y:S02]  /*6ea0*/  IMAD R27, R27, R39.reuse, RZ ;  /* 0x000000271b1b7224 */ /* 0x090fe400078e02ff */
[----:B------:R-:W-:-:S04]  /*6eb0*/  IMAD.WIDE.U32 R24, R26, R39, R24 ;  /* 0x000000271a187225 */ /* 0x000fc800078e0018 */
[----:B------:R-:W-:-:S04]  /*6ec0*/  IMAD R27, R26, R29, R27 ;  /* 0x0000001d1a1b7224 */ /* 0x000fc800078e021b */
[----:B------:R-:W-:Y:S01]  /*6ed0*/  IMAD.IADD R25, R25, 0x1, R27 ;  /* 0x0000000119197824 */ /* 0x000fe200078e021b */
[----:B------:R-:W-:Y:S01]  /*6ee0*/  SHF.R.S32.HI R27, RZ, 0x1f, R45 ;  /* 0x0000001fff1b7819 */ /* 0x000fe2000001142d */
[-C--:B-1----:R-:W-:Y:S02]  /*6ef0*/  IMAD R22, R33, R45.reuse, RZ ;  /* 0x0000002d21167224 */ /* 0x082fe400078e02ff */
        /* <DEDUP_REMOVED lines=10> */
.L_x_2210:
        /* <DEDUP_REMOVED lines=58> */
.L_x_2212:
        /* <DEDUP_REMOVED lines=39> */
.L_x_2213:
        /* <DEDUP_REMOVED lines=20> */
.L_x_2209:
[----:B------:R-:W-:Y:S05]  /*76f0*/  BSYNC.RECONVERGENT B0 ;  /* 0x0000000000007941 */ /* 0x000fea0003800200 */
.L_x_2190:
[----:B------:R-:W1:Y:S01]  /*7700*/  LDC R3, c[0x0][0x380] ;  /* 0x0000e000ff037b82 */ /* 0x000e620000000800 */
[----:B------:R-:W-:Y:S04]  /*7710*/  BSSY.RECONVERGENT B7, `(.L_x_2214) ;  /* 0x00002bc000077945 */ /* 0x000fe80003800200 */
[----:B------:R-:W-:Y:S01]  /*7720*/  BSSY.RELIABLE B6, `(.L_x_2215) ;  /* 0x00001d6000067945 */ /* 0x000fe20003800100 */
[----:B0----5:R-:W-:Y:S02]  /*7730*/  IMAD.MOV.U32 R18, RZ, RZ, R4 ;  /* 0x000000ffff127224 */ /* 0x021fe400078e0004 */
[----:B------:R-:W-:Y:S02]  /*7740*/  IMAD.MOV.U32 R19, RZ, RZ, R5 ;  /* 0x000000ffff137224 */ /* 0x000fe400078e0005 */
[----:B------:R-:W-:Y:S01]  /*7750*/  IMAD.MOV.U32 R22, RZ, RZ, R6 ;  /* 0x000000ffff167224 */ /* 0x000fe200078e0006 */
[----:B------:R-:W0:Y:S01]  /*7760*/  LDC.U8 R24, c[0x0][0x3d4] ;  /* 0x0000f500ff187b82 */ /* 0x000e220000000000 */
[----:B------:R-:W-:-:S02]  /*7770*/  IMAD.MOV.U32 R23, RZ, RZ, R7 ;  /* 0x000000ffff177224 */ /* 0x000fc400078e0007 */
[----:B-1----:R-:W-:-:S05]  /*7780*/  IMAD R16, R2, -0x200, R3 ;  /* 0xfffffe0002107824 */ /* 0x002fca00078e0203 */
[----:B------:R-:W-:-:S13]  /*7790*/  ISETP.GE.AND P0, PT, R17, R16, PT ;  /* 0x000000101100720c */ /* 0x000fda0003f06270 */
[----:B0-----:R-:W-:Y:S05]  /*77a0*/  @P0 BRA `(.L_x_2216) ;  /* 0x0000001c00280947 */ /* 0x001fea0003800000 */
[----:B------:R-:W0:Y:S01]  /*77b0*/  LDCU UR4, c[0x0][0x3d8] ;  /* 0x00007b00ff0477ac */ /* 0x000e220008000800 */
[----:B------:R-:W1:Y:S01]  /*77c0*/  LDC.64 R4, c[0x0][0x3b8] ;  /* 0x0000ee00ff047b82 */ /* 0x000e620000000a00 */
[----:B------:R-:W-:Y:S01]  /*77d0*/  IMAD R0, R2, 0x200, R17 ;  /* 0x0000020002007824 */ /* 0x000fe200078e0211 */
[----:B------:R-:W-:-:S03]  /*77e0*/  PRMT R6, R24, 0x9910, RZ ;  /* 0x0000991018067816 */ /* 0x000fc600000000ff */
[----:B0-----:R-:W-:Y:S02]  /*77f0*/  IMAD R3, R0, UR4, RZ ;  /* 0x0000000400037c24 */ /* 0x001fe4000f8e02ff */
        /* <DEDUP_REMOVED lines=15> */
.L_x_2220:
[----:B------:R0:W-:Y:S01]  /*78f0*/  STG.E.U8 desc[UR36][R4.64], R8 ;  /* 0x0000000804007986 */ /* 0x0001e2000c101124 */
[----:B------:R-:W-:Y:S05]  /*7900*/  BRA `(.L_x_2222) ;  /* 0x0000000c00307947 */ /* 0x000fea0003800000 */
.L_x_2219:
        /* <DEDUP_REMOVED lines=8> */
.L_x_2224:
[----:B------:R0:W-:Y:S01]  /*7990*/  STG.E desc[UR36][R4.64], R8 ;  /* 0x0000000804007986 */ /* 0x0001e2000c101924 */
[----:B------:R-:W-:Y:S05]  /*79a0*/  BRA `(.L_x_2222) ;  /* 0x0000000c00087947 */ /* 0x000fea0003800000 */
.L_x_2223:
[----:B------:R0:W-:Y:S01]  /*79b0*/  STG.E.U16 desc[UR36][R4.64], R8 ;  /* 0x0000000804007986 */ /* 0x0001e2000c101524 */
[----:B------:R-:W-:Y:S05]  /*79c0*/  BRA `(.L_x_2222) ;  /* 0x0000000c00007947 */ /* 0x000fea0003800000 */
.L_x_2218:
        /* <DEDUP_REMOVED lines=9> */
.L_x_2226:
[----:B------:R-:W0:Y:S02]  /*7a60*/  I2F.S64 R0, R8 ;  /* 0x0000000800007312 */ /* 0x000e240000301400 */
[----:B0-----:R-:W-:-:S05]  /*7a70*/  F2FP.F16.F32.PACK_AB R0, RZ, R0 ;  /* 0x00000000ff00723e */ /* 0x001fca00000000ff */
[----:B------:R0:W-:Y:S01]  /*7a80*/  STG.E.U16 desc[UR36][R4.64], R0 ;  /* 0x0000000004007986 */ /* 0x0001e2000c101524 */
[----:B------:R-:W-:Y:S05]  /*7a90*/  BRA `(.L_x_2222) ;  /* 0x0000000800cc7947 */ /* 0x000fea0003800000 */
.L_x_2225:
        /* <DEDUP_REMOVED lines=10> */
.L_x_2228:
[----:B------:R-:W0:Y:S02]  /*7b40*/  I2F.S64 R8, R8 ;  /* 0x0000000800087312 */ /* 0x000e240000301400 */
[----:B0-----:R-:W-:-:S04]  /*7b50*/  F2FP.F16.F32.PACK_AB R3, RZ, R8 ;  /* 0x00000008ff03723e */ /* 0x001fc800000000ff */
[----:B------:R-:W-:-:S05]  /*7b60*/  PRMT R3, R3, 0x5410, RZ ;  /* 0x0000541003037816 */ /* 0x000fca00000000ff */
[----:B------:R0:W-:Y:S01]  /*7b70*/  STG.E desc[UR36][R4.64], R3 ;  /* 0x0000000304007986 */ /* 0x0001e2000c101924 */
[----:B------:R-:W-:Y:S05]  /*7b80*/  BRA `(.L_x_2222) ;  /* 0x0000000800907947 */ /* 0x000fea0003800000 */
.L_x_2227:
[----:B------:R-:W0:Y:S02]  /*7b90*/  I2F.F64.S64 R6, R8 ;  /* 0x0000000800067312 */ /* 0x000e240000301c00 */
[----:B0-----:R0:W-:Y:S01]  /*7ba0*/  STG.E.64 desc[UR36][R4.64], R6 ;  /* 0x0000000604007986 */ /* 0x0011e2000c101b24 */
[----:B------:R-:W-:Y:S05]  /*7bb0*/  BRA `(.L_x_2222) ;  /* 0x0000000800847947 */ /* 0x000fea0003800000 */
.L_x_2217:
        /* <DEDUP_REMOVED lines=13> */
.L_x_2231:
[----:B------:R-:W-:Y:S01]  /*7c90*/  CS2R R10, SRZ ;  /* 0x00000000000a7805 */ /* 0x000fe2000001ff00 */
[----:B------:R-:W0:Y:S04]  /*7ca0*/  I2F.F64.S64 R8, R8 ;  /* 0x0000000800087312 */ /* 0x000e280000301c00 */
[----:B0-----:R0:W-:Y:S01]  /*7cb0*/  STG.E.128 desc[UR36][R4.64], R8 ;  /* 0x0000000804007986 */ /* 0x0011e2000c101d24 */
[----:B------:R-:W-:Y:S05]  /*7cc0*/  BRA `(.L_x_2222) ;  /* 0x0000000800407947 */ /* 0x000fea0003800000 */
.L_x_2230:
        /* <DEDUP_REMOVED lines=19> */
.L_x_2235:
[----:B------:R-:W-:Y:S05]  /*7e00*/  BSYNC.RECONVERGENT B0 ;  /* 0x0000000000007941 */ /* 0x000fea0003800200 */
.L_x_2234:
[----:B------:R-:W-:-:S05]  /*7e10*/  LOP3.LUT R7, R0, 0x80, R7, 0xf8, !PT ;  /* 0x0000008000077812 */ /* 0x000fca00078ef807 */
[----:B------:R0:W-:Y:S01]  /*7e20*/  STG.E.U8 desc[UR36][R4.64], R7 ;  /* 0x0000000704007986 */ /* 0x0001e2000c101124 */
[----:B------:R-:W-:Y:S05]  /*7e30*/  BRA `(.L_x_2222) ;  /* 0x0000000400e47947 */ /* 0x000fea0003800000 */
.L_x_2233:
        /* <DEDUP_REMOVED lines=15> */
.L_x_2237:
[----:B------:R-:W-:Y:S05]  /*7f30*/  BSYNC.RECONVERGENT B0 ;  /* 0x0000000000007941 */ /* 0x000fea0003800200 */
.L_x_2236:
[----:B------:R-:W-:-:S05]  /*7f40*/  LOP3.LUT R7, R0, 0x80, R7, 0xf8, !PT ;  /* 0x0000008000077812 */ /* 0x000fca00078ef807 */
[----:B------:R0:W-:Y:S01]  /*7f50*/  STG.E.U8 desc[UR36][R4.64], R7 ;  /* 0x0000000704007986 */ /* 0x0001e2000c101124 */
[----:B------:R-:W-:Y:S05]  /*7f60*/  BRA `(.L_x_2222) ;  /* 0x0000000400987947 */ /* 0x000fea0003800000 */
.L_x_2232:
[----:B------:R-:W0:Y:S02]  /*7f70*/  I2F.S64 R0, R8 ;  /* 0x0000000800007312 */ /* 0x000e240000301400 */
[----:B0-----:R-:W-:-:S05]  /*7f80*/  F2FP.BF16.F32.PACK_AB R0, RZ, R0 ;  /* 0x00000000ff00723e */ /* 0x001fca00000010ff */
[----:B------:R0:W-:Y:S01]  /*7f90*/  STG.E.U16 desc[UR36][R4.64], R0 ;  /* 0x0000000004007986 */ /* 0x0001e2000c101524 */
[----:B------:R-:W-:Y:S05]  /*7fa0*/  BRA `(.L_x_2222) ;  /* 0x0000000400887947 */ /* 0x000fea0003800000 */
.L_x_2229:
        /* <DEDUP_REMOVED lines=10> */
.L_x_2240:
[----:B------:R-:W0:Y:S01]  /*8050*/  I2F.S64 R9, R8 ;  /* 0x0000000800097312 */ /* 0x000e220000301400 */
[----:B------:R-:W-:Y:S01]  /*8060*/  BSSY.RECONVERGENT B0, `(.L_x_2241) ;  /* 0x0000013000007945 */ /* 0x000fe20003800200 */
[----:B0-----:R-:W-:Y:S01]  /*8070*/  LOP3.LUT R3, R9, 0x7fffffff, RZ, 0xc0, !PT ;  /* 0x7fffffff09037812 */ /* 0x001fe200078ec0ff */
        /* <DEDUP_REMOVED lines=10> */
.L_x_2243:
[----:B------:R-:W-:-:S04]  /*8120*/  SHF.R.U32.HI R0, RZ, 0x14, R9 ;  /* 0x00000014ff007819 */ /* 0x000fc80000011609 */
[----:B------:R-:W-:-:S04]  /*8130*/  LOP3.LUT R0, R0, 0x1, RZ, 0xc0, !PT ;  /* 0x0000000100007812 */ /* 0x000fc800078ec0ff */
[----:B------:R-:W-:-:S04]  /*8140*/  IADD3 R0, PT, PT, R9, 0x487ffff, R0 ;  /* 0x0487ffff09007810 */ /* 0x000fc80007ffe000 */
[----:B------:R-:W-:-:S04]  /*8150*/  SHF.R.U32.HI R0, RZ, 0x14, R0 ;  /* 0x00000014ff007819 */ /* 0x000fc80000011600 */
[----:B------:R-:W-:-:S07]  /*8160*/  LOP3.LUT R3, R0, 0xff, RZ, 0xc0, !PT ;  /* 0x000000ff00037812 */ /* 0x000fce00078ec0ff */
.L_x_2244:
[----:B------:R-:W-:-:S04]  /*8170*/  SHF.R.U32.HI R0, RZ, 0x18, R9 ;  /* 0x00000018ff007819 */ /* 0x000fc80000011609 */
[----:B------:R-:W-:-:S07]  /*8180*/  LOP3.LUT R0, R3, 0x80, R0, 0xf8, !PT ;  /* 0x0000008003007812 */ /* 0x000fce00078ef800 */
.L_x_2242:
[----:B------:R-:W-:Y:S05]  /*8190*/  BSYNC.RECONVERGENT B0 ;  /* 0x0000000000007941 */ /* 0x000fea0003800200 */
.L_x_2241:
[----:B------:R3:W-:Y:S01]  /*81a0*/  STG.E.U8 desc[UR36][R4.64], R0 ;  /* 0x0000000004007986 */ /* 0x0007e2000c101124 */
[----:B------:R-:W-:Y:S05]  /*81b0*/  BRA `(.L_x_2222) ;  /* 0x0000000400047947 */ /* 0x000fea0003800000 */
.L_x_2239:
        /* <DEDUP_REMOVED lines=13> */
.L_x_2247:
[----:B------:R-:W-:-:S04]  /*8290*/  SHF.R.U32.HI R0, RZ, 0x15, R9 ;  /* 0x00000015ff007819 */ /* 0x000fc80000011609 */
[----:B------:R-:W-:-:S04]  /*82a0*/  LOP3.LUT R0, R0, 0x1, RZ, 0xc0, !PT ;  /* 0x0000000100007812 */ /* 0x000fc800078ec0ff */
[----:B------:R-:W-:-:S04]  /*82b0*/  IADD3 R0, PT, PT, R9, 0x88fffff, R0 ;  /* 0x088fffff09007810 */ /* 0x000fc80007ffe000 */
[----:B------:R-:W-:-:S04]  /*82c0*/  SHF.R.U32.HI R0, RZ, 0x15, R0 ;  /* 0x00000015ff007819 */ /* 0x000fc80000011600 */
[----:B------:R-:W-:-:S07]  /*82d0*/  LOP3.LUT R3, R0, 0xff, RZ, 0xc0, !PT ;  /* 0x000000ff00037812 */ /* 0x000fce00078ec0ff */
.L_x_2248:
[----:B------:R-:W-:-:S04]  /*82e0*/  SHF.R.U32.HI R0, RZ, 0x18, R9 ;  /* 0x00000018ff007819 */ /* 0x000fc80000011609 */
[----:B------:R-:W-:-:S07]  /*82f0*/  LOP3.LUT R0, R3, 0x80, R0, 0xf8, !PT ;  /* 0x0000008003007812 */ /* 0x000fce00078ef800 */
.L_x_2246:
[----:B------:R-:W-:Y:S05]  /*8300*/  BSYNC.RECONVERGENT B0 ;  /* 0x0000000000007941 */ /* 0x000fea0003800200 */
.L_x_2245:
[----:B------:R0:W-:Y:S01]  /*8310*/  STG.E.U8 desc[UR36][R4.64], R0 ;  /* 0x0000000004007986 */ /* 0x0001e2000c101124 */
[----:B------:R-:W-:Y:S05]  /*8320*/  BRA `(.L_x_2222) ;  /* 0x0000000000a87947 */ /* 0x000fea0003800000 */
.L_x_2238:
[----:B------:R-:W-:-:S13]  /*8330*/  ISETP.NE.AND P0, PT, R0, 0x1c, PT ;  /* 0x0000001c0000780c */ /* 0x000fda0003f05270 */
[----:B------:R-:W-:Y:S05]  /*8340*/  @!P0 BRA `(.L_x_2249) ;  /* 0x00000000009c8947 */ /* 0x000fea0003800000 */
[----:B------:R-:W-:-:S13]  /*8350*/  ISETP.NE.AND P0, PT, R0, 0x1d, PT ;  /* 0x0000001d0000780c */ /* 0x000fda0003f05270 */
[----:B------:R-:W-:Y:S05]  /*8360*/  @!P0 BRA `(.L_x_2250) ;  /* 0x00000000008c8947 */ /* 0x000fea0003800000 */
[----:B------:R-:W-:-:S13]  /*8370*/  ISETP.NE.AND P0, PT, R0, 0x2c, PT ;  /* 0x0000002c0000780c */ /* 0x000fda0003f05270 */
[----:B------:R-:W-:Y:S05]  /*8380*/  @!P0 BRA `(.L_x_2251) ;  /* 0x0000000000448947 */ /* 0x000fea0003800000 */
.L_x_2221:
        /* <DEDUP_REMOVED lines=16> */
.L_x_2252:
[----:B------:R-:W-:Y:S05]  /*8490*/  BRA `(.L_x_2222) ;  /* 0x00000000004c7947 */ /* 0x000fea0003800000 */
.L_x_2251:
        /* <DEDUP_REMOVED lines=16> */
.L_x_2250:
[----:B------:R1:W-:Y:S01]  /*85a0*/  STG.E.64 desc[UR36][R4.64], R8 ;  /* 0x0000000804007986 */ /* 0x0003e2000c101b24 */
[----:B------:R-:W-:Y:S05]  /*85b0*/  BRA `(.L_x_2222) ;  /* 0x0000000000047947 */ /* 0x000fea0003800000 */
.L_x_2249:
[----:B------:R0:W-:Y:S02]  /*85c0*/  STG.E desc[UR36][R4.64], R8 ;  /* 0x0000000804007986 */ /* 0x0001e4000c101924 */
.L_x_2222:
[----:B------:R-:W-:-:S05]  /*85d0*/  VIADD R17, R17, 0x80 ;  /* 0x0000008011117836 */ /* 0x000fca0000000000 */
[----:B------:R-:W-:-:S13]  /*85e0*/  ISETP.GE.AND P0, PT, R17, R16, PT ;  /* 0x000000101100720c */ /* 0x000fda0003f06270 */
[----:B------:R-:W-:Y:S05]  /*85f0*/  @P0 BREAK.RELIABLE B6 ;  /* 0x0000000000060942 */ /* 0x000fea0003800100 */
[----:B------:R-:W-:Y:S05]  /*8600*/  @P0 BRA `(.L_x_2253) ;  /* 0x0000001c00300947 */ /* 0x000fea0003800000 */
[----:B------:R-:W5:Y:S01]  /*8610*/  LDCU UR4, c[0x0][0x3d8] ;  /* 0x00007b00ff0477ac */ /* 0x000f620008000800 */
[----:B01234-:R-:W0:Y:S01]  /*8620*/  LDC.64 R4, c[0x0][0x3b8] ;  /* 0x0000ee00ff047b82 */ /* 0x01fe220000000a00 */
[----:B------:R-:W-:Y:S01]  /*8630*/  IMAD R0, R2, 0x200, R17 ;  /* 0x0000020002007824 */ /* 0x000fe200078e0211 */
[----:B------:R-:W-:-:S03]  /*8640*/  PRMT R6, R24, 0x9910, RZ ;  /* 0x0000991018067816 */ /* 0x000fc600000000ff */
        /* <DEDUP_REMOVED lines=16> */
.L_x_2257:
[----:B------:R0:W-:Y:S01]  /*8750*/  STG.E.U8 desc[UR36][R4.64], R22 ;  /* 0x0000001604007986 */ /* 0x0001e2000c101124 */
[----:B------:R-:W-:Y:S05]  /*8760*/  BRA `(.L_x_2259) ;  /* 0x0000000c00347947 */ /* 0x000fea0003800000 */
.L_x_2256:
        /* <DEDUP_REMOVED lines=8> */
.L_x_2261:
[----:B------:R0:W-:Y:S01]  /*87f0*/  STG.E desc[UR36][R4.64], R22 ;  /* 0x0000001604007986 */ /* 0x0001e2000c101924 */
[----:B------:R-:W-:Y:S05]  /*8800*/  BRA `(.L_x_2259) ;  /* 0x0000000c000c7947 */ /* 0x000fea0003800000 */
.L_x_2260:
[----:B------:R0:W-:Y:S01]  /*8810*/  STG.E.U16 desc[UR36][R4.64], R22 ;  /* 0x0000001604007986 */ /* 0x0001e2000c101524 */
[----:B------:R-:W-:Y:S05]  /*8820*/  BRA `(.L_x_2259) ;  /* 0x0000000c00047947 */ /* 0x000fea0003800000 */
.L_x_2255:
        /* <DEDUP_REMOVED lines=9> */
.L_x_2263:
[----:B------:R-:W0:Y:S02]  /*88c0*/  I2F.S64 R0, R22 ;  /* 0x0000001600007312 */ /* 0x000e240000301400 */
[----:B0-----:R-:W-:-:S05]  /*88d0*/  F2FP.F16.F32.PACK_AB R0, RZ, R0 ;  /* 0x00000000ff00723e */ /* 0x001fca00000000ff */
[----:B------:R0:W-:Y:S01]  /*88e0*/  STG.E.U16 desc[UR36][R4.64], R0 ;  /* 0x0000000004007986 */ /* 0x0001e2000c101524 */
[----:B------:R-:W-:Y:S05]  /*88f0*/  BRA `(.L_x_2259) ;  /* 0x0000000800d07947 */ /* 0x000fea0003800000 */
.L_x_2262:
        /* <DEDUP_REMOVED lines=10> */
.L_x_2265:
[----:B------:R-:W0:Y:S02]  /*89a0*/  I2F.S64 R22, R22 ;  /* 0x0000001600167312 */ /* 0x000e240000301400 */
[----:B0-----:R-:W-:-:S04]  /*89b0*/  F2FP.F16.F32.PACK_AB R3, RZ, R22 ;  /* 0x00000016ff03723e */ /* 0x001fc800000000ff */
[----:B------:R-:W-:-:S05]  /*89c0*/  PRMT R3, R3, 0x5410, RZ ;  /* 0x0000541003037816 */ /* 0x000fca00000000ff */
[----:B------:R0:W-:Y:S01]  /*89d0*/  STG.E desc[UR36][R4.64], R3 ;  /* 0x0000000304007986 */ /* 0x0001e2000c101924 */
[----:B------:R-:W-:Y:S05]  /*89e0*/  BRA `(.L_x_2259) ;  /* 0x0000000800947947 */ /* 0x000fea0003800000 */
.L_x_2264:
[----:B------:R-:W0:Y:S02]  /*89f0*/  I2F.F64.S64 R22, R22 ;  /* 0x0000001600167312 */ /* 0x000e240000301c00 */
[----:B0-----:R0:W-:Y:S01]  /*8a00*/  STG.E.64 desc[UR36][R4.64], R22 ;  /* 0x0000001604007986 */ /* 0x0011e2000c101b24 */
[----:B------:R-:W-:Y:S05]  /*8a10*/  BRA `(.L_x_2259) ;  /* 0x0000000800887947 */ /* 0x000fea0003800000 */
.L_x_2254:
        /* <DEDUP_REMOVED lines=12> */
.L_x_2269:
        /* <DEDUP_REMOVED lines=18> */
.L_x_2272:
[----:B------:R-:W-:-:S04]  /*8c00*/  SHF.R.U32.HI R3, RZ, 0x18, R23 ;  /* 0x00000018ff037819 */ /* 0x000fc80000011617 */
[----:B------:R-:W-:-:S07]  /*8c10*/  LOP3.LUT R0, R0, 0x80, R3, 0xf8, !PT ;  /* 0x0000008000007812 */ /* 0x000fce00078ef803 */
.L_x_2271:
[----:B------:R-:W-:Y:S05]  /*8c20*/  BSYNC.RECONVERGENT B0 ;  /* 0x0000000000007941 */ /* 0x000fea0003800200 */
.L_x_2270:
[----:B------:R0:W-:Y:S01]  /*8c30*/  STG.E.U8 desc[UR36][R4.64], R0 ;  /* 0x0000000004007986 */ /* 0x0001e2000c101124 */
[----:B------:R-:W-:Y:S05]  /*8c40*/  BRA `(.L_x_2259) ;  /* 0x0000000400fc7947 */ /* 0x000fea0003800000 */
.L_x_2268:
        /* <DEDUP_REMOVED lines=18> */
.L_x_2275:
[----:B------:R-:W-:-:S04]  /*8d70*/  SHF.R.U32.HI R3, RZ, 0x18, R23 ;  /* 0x00000018ff037819 */ /* 0x000fc80000011617 */
[----:B------:R-:W-:-:S07]  /*8d80*/  LOP3.LUT R0, R0, 0x80, R3, 0xf8, !PT ;  /* 0x0000008000007812 */ /* 0x000fce00078ef803 */
.L_x_2274:
[----:B------:R-:W-:Y:S05]  /*8d90*/  BSYNC.RECONVERGENT B0 ;  /* 0x0000000000007941 */ /* 0x000fea0003800200 */
.L_x_2273:
[----:B------:R0:W-:Y:S01]  /*8da0*/  STG.E.U8 desc[UR36][R4.64], R0 ;  /* 0x0000000004007986 */ /* 0x0001e2000c101124 */
[----:B------:R-:W-:Y:S05]  /*8db0*/  BRA `(.L_x_2259) ;  /* 0x0000000400a07947 */ /* 0x000fea0003800000 */
.L_x_2267:
        /* <DEDUP_REMOVED lines=22> */
.L_x_2277:
[----:B------:R0:W-:Y:S01]  /*8f20*/  STG.E.64 desc[UR36][R4.64], R22 ;  /* 0x0000001604007986 */ /* 0x0001e2000c101b24 */
[----:B------:R-:W-:Y:S05]  /*8f30*/  BRA `(.L_x_2259) ;  /* 0x0000000400407947 */ /* 0x000fea0003800000 */
.L_x_2276:
[----:B------:R0:W-:Y:S01]  /*8f40*/  STG.E desc[UR36][R4.64], R22 ;  /* 0x0000001604007986 */ /* 0x0001e2000c101924 */
[----:B------:R-:W-:Y:S05]  /*8f50*/  BRA `(.L_x_2259) ;  /* 0x0000000400387947 */ /* 0x000fea0003800000 */
.L_x_2266:
        /* <DEDUP_REMOVED lines=11> */
.L_x_2279:
[----:B------:R-:W-:Y:S01]  /*9010*/  CS2R R10, SRZ ;  /* 0x00000000000a7805 */ /* 0x000fe2000001ff00 */
[----:B------:R-:W0:Y:S04]  /*9020*/  I2F.F64.S64 R8, R22 ;  /* 0x0000001600087312 */ /* 0x000e280000301c00 */
[----:B0-----:R0:W-:Y:S01]  /*9030*/  STG.E.128 desc[UR36][R4.64], R8 ;  /* 0x0000000804007986 */ /* 0x0011e2000c101d24 */
[----:B------:R-:W-:Y:S05]  /*9040*/  BRA `(.L_x_2259) ;  /* 0x0000000000fc7947 */ /* 0x000fea0003800000 */
.L_x_2278:
[----:B------:R-:W-:-:S13]  /*9050*/  ISETP.NE.AND P0, PT, R0, 0xf, PT ;  /* 0x0000000f0000780c */ /* 0x000fda0003f05270 */
[----:B------:R-:W-:Y:S05]  /*9060*/  @!P0 BRA `(.L_x_2280) ;  /* 0x0000000000e88947 */ /* 0x000fea0003800000 */
[----:B------:R-:W-:-:S13]  /*9070*/  ISETP.NE.AND P0, PT, R0, 0x17, PT ;  /* 0x000000170000780c */ /* 0x000fda0003f05270 */
[----:B------:R-:W-:Y:S05]  /*9080*/  @!P0 BRA `(.L_x_2281) ;  /* 0x0000000000908947 */ /* 0x000fea0003800000 */
[----:B------:R-:W-:-:S13]  /*9090*/  ISETP.NE.AND P0, PT, R0, 0x18, PT ;  /* 0x000000180000780c */ /* 0x000fda0003f05270 */
[----:B------:R-:W-:Y:S05]  /*90a0*/  @!P0 BRA `(.L_x_2282) ;  /* 0x0000000000448947 */ /* 0x000fea0003800000 */
.L_x_2258:
        /* <DEDUP_REMOVED lines=16> */
.L_x_2283:
[----:B------:R-:W-:Y:S05]  /*91b0*/  BRA `(.L_x_2259) ;  /* 0x0000000000a07947 */ /* 0x000fea0003800000 */
.L_x_2282:
        /* <DEDUP_REMOVED lines=13> */
.L_x_2285:
[----:B------:R-:W-:Y:S05]  /*9290*/  BSYNC.RECONVERGENT B0 ;  /* 0x0000000000007941 */ /* 0x000fea0003800200 */
.L_x_2284:
[----:B------:R-:W-:-:S05]  /*92a0*/  LOP3.LUT R3, R0, 0x80, R3, 0xf8, !PT ;  /* 0x0000008000037812 */ /* 0x000fca00078ef803 */
[----:B------:R3:W-:Y:S01]  /*92b0*/  STG.E.U8 desc[UR36][R4.64], R3 ;  /* 0x0000000304007986 */ /* 0x0007e2000c101124 */
[----:B------:R-:W-:Y:S05]  /*92c0*/  BRA `(.L_x_2259) ;  /* 0x00000000005c7947 */ /* 0x000fea0003800000 */
.L_x_2281:
        /* <DEDUP_REMOVED lines=12> */
.L_x_2287:
[----:B------:R-:W-:Y:S01]  /*9390*/  IMAD.MOV.U32 R0, RZ, RZ, 0x7f ;  /* 0x0000007fff007424 */ /* 0x000fe200078e00ff */
[----:B------:R-:W-:-:S04]  /*93a0*/  ISETP.GT.U32.AND P0, PT, R3, 0x7f800000, PT ;  /* 0x7f8000000300780c */ /* 0x000fc80003f04070 */
[----:B------:R-:W-:-:S09]  /*93b0*/  SEL R0, R0, 0x7c, P0 ;  /* 0x0000007c00007807 */ /* 0x000fd20000000000 */
.L_x_2288:
[----:B------:R-:W-:Y:S05]  /*93c0*/  BSYNC.RECONVERGENT B0 ;  /* 0x0000000000007941 */ /* 0x000fea0003800200 */
.L_x_2286:
[----:B------:R-:W-:-:S04]  /*93d0*/  SHF.R.U32.HI R3, RZ, 0x18, R23 ;  /* 0x00000018ff037819 */ /* 0x000fc80000011617 */
[----:B------:R-:W-:-:S05]  /*93e0*/  LOP3.LUT R3, R0, 0x80, R3, 0xf8, !PT ;  /* 0x0000008000037812 */ /* 0x000fca00078ef803 */
[----:B------:R2:W-:Y:S01]  /*93f0*/  STG.E.U8 desc[UR36][R4.64], R3 ;  /* 0x0000000304007986 */ /* 0x0005e2000c101124 */
[----:B------:R-:W-:Y:S05]  /*9400*/  BRA `(.L_x_2259) ;  /* 0x00000000000c7947 */ /* 0x000fea0003800000 */
.L_x_2280:
[----:B------:R-:W0:Y:S02]  /*9410*/  I2F.S64 R0, R22 ;  /* 0x0000001600007312 */ /* 0x000e240000301400 */
[----:B0-----:R-:W-:-:S05]  /*9420*/  F2FP.BF16.F32.PACK_AB R0, RZ, R0 ;  /* 0x00000000ff00723e */ /* 0x001fca00000010ff */
[----:B------:R4:W-:Y:S02]  /*9430*/  STG.E.U16 desc[UR36][R4.64], R0 ;  /* 0x0000000004007986 */ /* 0x0009e4000c101524 */
.L_x_2259:
[----:B------:R-:W-:-:S07]  /*9440*/  VIADD R17, R17, 0x80 ;  /* 0x0000008011117836 */ /* 0x000fce0000000000 */
.L_x_2216:
[----:B------:R-:W-:-:S13]  /*9450*/  ISETP.GE.AND P0, PT, R17, R16, PT ;  /* 0x000000101100720c */ /* 0x000fda0003f06270 */
[----:B------:R-:W-:Y:S05]  /*9460*/  @P0 BREAK.RELIABLE B6 ;  /* 0x0000000000060942 */ /* 0x000fea0003800100 */
[----:B------:R-:W-:Y:S05]  /*9470*/  @P0 BRA `(.L_x_2253) ;  /* 0x0000000c00940947 */ /* 0x000fea0003800000 */
[----:B------:R-:W-:Y:S05]  /*9480*/  BSYNC.RELIABLE B6 ;  /* 0x0000000000067941 */ /* 0x000fea0003800100 */
.L_x_2215:
        /* <DEDUP_REMOVED lines=20> */
.L_x_2292:
[----:B------:R0:W-:Y:S01]  /*95d0*/  STG.E.U8 desc[UR36][R4.64], R18 ;  /* 0x0000001204007986 */ /* 0x0001e2000c101124 */
[----:B------:R-:W-:Y:S05]  /*95e0*/  BRA `(.L_x_2294) ;  /* 0x0000000c00347947 */ /* 0x000fea0003800000 */
.L_x_2291:
        /* <DEDUP_REMOVED lines=8> */
.L_x_2296:
[----:B------:R0:W-:Y:S01]  /*9670*/  STG.E desc[UR36][R4.64], R18 ;  /* 0x0000001204007986 */ /* 0x0001e2000c101924 */
[----:B------:R-:W-:Y:S05]  /*9680*/  BRA `(.L_x_2294) ;  /* 0x0000000c000c7947 */ /* 0x000fea0003800000 */
.L_x_2295:
[----:B------:R0:W-:Y:S01]  /*9690*/  STG.E.U16 desc[UR36][R4.64], R18 ;  /* 0x0000001204007986 */ /* 0x0001e2000c101524 */
[----:B------:R-:W-:Y:S05]  /*96a0*/  BRA `(.L_x_2294) ;  /* 0x0000000c00047947 */ /* 0x000fea0003800000 */
.L_x_2290:
        /* <DEDUP_REMOVED lines=9> */
.L_x_2298:
[----:B------:R-:W0:Y:S02]  /*9740*/  I2F.S64 R0, R18 ;  /* 0x0000001200007312 */ /* 0x000e240000301400 */
[----:B0-----:R-:W-:-:S05]  /*9750*/  F2FP.F16.F32.PACK_AB R0, RZ, R0 ;  /* 0x00000000ff00723e */ /* 0x001fca00000000ff */
[----:B------:R0:W-:Y:S01]  /*9760*/  STG.E.U16 desc[UR36][R4.64], R0 ;  /* 0x0000000004007986 */ /* 0x0001e2000c101524 */
[----:B------:R-:W-:Y:S05]  /*9770*/  BRA `(.L_x_2294) ;  /* 0x0000000800d07947 */ /* 0x000fea0003800000 */
.L_x_2297:
        /* <DEDUP_REMOVED lines=10> */
.L_x_2300:
[----:B------:R-:W0:Y:S02]  /*9820*/  I2F.S64 R18, R18 ;  /* 0x0000001200127312 */ /* 0x000e240000301400 */
[----:B0-----:R-:W-:-:S04]  /*9830*/  F2FP.F16.F32.PACK_AB R3, RZ, R18 ;  /* 0x00000012ff03723e */ /* 0x001fc800000000ff */
[----:B------:R-:W-:-:S05]  /*9840*/  PRMT R3, R3, 0x5410, RZ ;  /* 0x0000541003037816 */ /* 0x000fca00000000ff */
[----:B------:R0:W-:Y:S01]  /*9850*/  STG.E desc[UR36][R4.64], R3 ;  /* 0x0000000304007986 */ /* 0x0001e2000c101924 */
[----:B------:R-:W-:Y:S05]  /*9860*/  BRA `(.L_x_2294) ;  /* 0x0000000800947947 */ /* 0x000fea0003800000 */
.L_x_2299:
[----:B------:R-:W0:Y:S02]  /*9870*/  I2F.F64.S64 R18, R18 ;  /* 0x0000001200127312 */ /* 0x000e240000301c00 */
[----:B0-----:R0:W-:Y:S01]  /*9880*/  STG.E.64 desc[UR36][R4.64], R18 ;  /* 0x0000001204007986 */ /* 0x0011e2000c101b24 */
[----:B------:R-:W-:Y:S05]  /*9890*/  BRA `(.L_x_2294) ;  /* 0x0000000800887947 */ /* 0x000fea0003800000 */
.L_x_2289:
        /* <DEDUP_REMOVED lines=12> */
.L_x_2304:
        /* <DEDUP_REMOVED lines=18> */
.L_x_2307:
[----:B------:R-:W-:-:S04]  /*9a80*/  SHF.R.U32.HI R3, RZ, 0x18, R19 ;  /* 0x00000018ff037819 */ /* 0x000fc80000011613 */
[----:B------:R-:W-:-:S07]  /*9a90*/  LOP3.LUT R0, R0, 0x80, R3, 0xf8, !PT ;  /* 0x0000008000007812 */ /* 0x000fce00078ef803 */
.L_x_2306:
[----:B------:R-:W-:Y:S05]  /*9aa0*/  BSYNC.RECONVERGENT B0 ;  /* 0x0000000000007941 */ /* 0x000fea0003800200 */
.L_x_2305:
[----:B------:R0:W-:Y:S01]  /*9ab0*/  STG.E.U8 desc[UR36][R4.64], R0 ;  /* 0x0000000004007986 */ /* 0x0001e2000c101124 */
[----:B------:R-:W-:Y:S05]  /*9ac0*/  BRA `(.L_x_2294) ;  /* 0x0000000400fc7947 */ /* 0x000fea0003800000 */
.L_x_2303:
        /* <DEDUP_REMOVED lines=18> */
.L_x_2310:
[----:B------:R-:W-:-:S04]  /*9bf0*/  SHF.R.U32.HI R3, RZ, 0x18, R19 ;  /* 0x00000018ff037819 */ /* 0x000fc80000011613 */
[----:B------:R-:W-:-:S07]  /*9c00*/  LOP3.LUT R0, R0, 0x80, R3, 0xf8, !PT ;  /* 0x0000008000007812 */ /* 0x000fce00078ef803 */
.L_x_2309:
[----:B------:R-:W-:Y:S05]  /*9c10*/  BSYNC.RECONVERGENT B0 ;  /* 0x0000000000007941 */ /* 0x000fea0003800200 */
.L_x_2308:
[----:B------:R0:W-:Y:S01]  /*9c20*/  STG.E.U8 desc[UR36][R4.64], R0 ;  /* 0x0000000004007986 */ /* 0x0001e2000c101124 */
[----:B------:R-:W-:Y:S05]  /*9c30*/  BRA `(.L_x_2294) ;  /* 0x0000000400a07947 */ /* 0x000fea0003800000 */
.L_x_2302:
        /* <DEDUP_REMOVED lines=22> */
.L_x_2312:
[----:B------:R0:W-:Y:S01]  /*9da0*/  STG.E.64 desc[UR36][R4.64], R18 ;  /* 0x0000001204007986 */ /* 0x0001e2000c101b24 */
[----:B------:R-:W-:Y:S05]  /*9db0*/  BRA `(.L_x_2294) ;  /* 0x0000000400407947 */ /* 0x000fea0003800000 */
.L_x_2311:
[----:B------:R0:W-:Y:S01]  /*9dc0*/  STG.E desc[UR36][R4.64], R18 ;  /* 0x0000001204007986 */ /* 0x0001e2000c101924 */
[----:B------:R-:W-:Y:S05]  /*9dd0*/  BRA `(.L_x_2294) ;  /* 0x0000000400387947 */ /* 0x000fea0003800000 */
.L_x_2301:
        /* <DEDUP_REMOVED lines=11> */
.L_x_2314:
[----:B------:R-:W-:Y:S01]  /*9e90*/  CS2R R10, SRZ ;  /* 0x00000000000a7805 */ /* 0x000fe2000001ff00 */
[----:B------:R-:W0:Y:S04]  /*9ea0*/  I2F.F64.S64 R8, R18 ;  /* 0x0000001200087312 */ /* 0x000e280000301c00 */
[----:B0-----:R0:W-:Y:S01]  /*9eb0*/  STG.E.128 desc[UR36][R4.64], R8 ;  /* 0x0000000804007986 */ /* 0x0011e2000c101d24 */
[----:B------:R-:W-:Y:S05]  /*9ec0*/  BRA `(.L_x_2294) ;  /* 0x0000000000fc7947 */ /* 0x000fea0003800000 */
.L_x_2313:
[----:B------:R-:W-:-:S13]  /*9ed0*/  ISETP.NE.AND P0, PT, R0, 0xf, PT ;  /* 0x0000000f0000780c */ /* 0x000fda0003f05270 */
[----:B------:R-:W-:Y:S05]  /*9ee0*/  @!P0 BRA `(.L_x_2315) ;  /* 0x0000000000e88947 */ /* 0x000fea0003800000 */
[----:B------:R-:W-:-:S13]  /*9ef0*/  ISETP.NE.AND P0, PT, R0, 0x17, PT ;  /* 0x000000170000780c */ /* 0x000fda0003f05270 */
[----:B------:R-:W-:Y:S05]  /*9f00*/  @!P0 BRA `(.L_x_2316) ;  /* 0x0000000000908947 */ /* 0x000fea0003800000 */
[----:B------:R-:W-:-:S13]  /*9f10*/  ISETP.NE.AND P0, PT, R0, 0x18, PT ;  /* 0x000000180000780c */ /* 0x000fda0003f05270 */
[----:B------:R-:W-:Y:S05]  /*9f20*/  @!P0 BRA `(.L_x_2317) ;  /* 0x0000000000448947 */ /* 0x000fea0003800000 */
.L_x_2293:
        /* <DEDUP_REMOVED lines=16> */
.L_x_2318:
[----:B------:R-:W-:Y:S05]  /*a030*/  BRA `(.L_x_2294) ;  /* 0x0000000000a07947 */ /* 0x000fea0003800000 */
.L_x_2317:
        /* <DEDUP_REMOVED lines=13> */
.L_x_2320:
[----:B------:R-:W-:Y:S05]  /*a110*/  BSYNC.RECONVERGENT B0 ;  /* 0x0000000000007941 */ /* 0x000fea0003800200 */
.L_x_2319:
[----:B------:R-:W-:-:S05]  /*a120*/  LOP3.LUT R3, R0, 0x80, R3, 0xf8, !PT ;  /* 0x0000008000037812 */ /* 0x000fca00078ef803 */
[----:B------:R3:W-:Y:S01]  /*a130*/  STG.E.U8 desc[UR36][R4.64], R3 ;  /* 0x0000000304007986 */ /* 0x0007e2000c101124 */
[----:B------:R-:W-:Y:S05]  /*a140*/  BRA `(.L_x_2294) ;  /* 0x00000000005c7947 */ /* 0x000fea0003800000 */
.L_x_2316:
        /* <DEDUP_REMOVED lines=12> */
.L_x_2322:
[----:B------:R-:W-:Y:S01]  /*a210*/  IMAD.MOV.U32 R0, RZ, RZ, 0x7f ;  /* 0x0000007fff007424 */ /* 0x000fe200078e00ff */
[----:B------:R-:W-:-:S04]  /*a220*/  ISETP.GT.U32.AND P0, PT, R3, 0x7f800000, PT ;  /* 0x7f8000000300780c */ /* 0x000fc80003f04070 */
[----:B------:R-:W-:-:S09]  /*a230*/  SEL R0, R0, 0x7c, P0 ;  /* 0x0000007c00007807 */ /* 0x000fd20000000000 */
.L_x_2323:
[----:B------:R-:W-:Y:S05]  /*a240*/  BSYNC.RECONVERGENT B0 ;  /* 0x0000000000007941 */ /* 0x000fea0003800200 */
.L_x_2321:
[----:B------:R-:W-:-:S04]  /*a250*/  SHF.R.U32.HI R3, RZ, 0x18, R19 ;  /* 0x00000018ff037819 */ /* 0x000fc80000011613 */
[----:B------:R-:W-:-:S05]  /*a260*/  LOP3.LUT R3, R0, 0x80, R3, 0xf8, !PT ;  /* 0x0000008000037812 */ /* 0x000fca00078ef803 */
[----:B------:R2:W-:Y:S01]  /*a270*/  STG.E.U8 desc[UR36][R4.64], R3 ;  /* 0x0000000304007986 */ /* 0x0005e2000c101124 */
[----:B------:R-:W-:Y:S05]  /*a280*/  BRA `(.L_x_2294) ;  /* 0x00000000000c7947 */ /* 0x000fea0003800000 */
.L_x_2315:
[----:B------:R-:W0:Y:S02]  /*a290*/  I2F.S64 R0, R18 ;  /* 0x0000001200007312 */ /* 0x000e240000301400 */
[----:B0-----:R-:W-:-:S05]  /*a2a0*/  F2FP.BF16.F32.PACK_AB R0, RZ, R0 ;  /* 0x00000000ff00723e */ /* 0x001fca00000010ff */
[----:B------:R4:W-:Y:S02]  /*a2b0*/  STG.E.U16 desc[UR36][R4.64], R0 ;  /* 0x0000000004007986 */ /* 0x0009e4000c101524 */
.L_x_2294:
[----:B------:R-:W-:-:S07]  /*a2c0*/  VIADD R17, R17, 0x80 ;  /* 0x0000008011117836 */ /* 0x000fce0000000000 */
.L_x_2253:
[----:B------:R-:W-:Y:S05]  /*a2d0*/  BSYNC.RECONVERGENT B7 ;  /* 0x0000000000077941 */ /* 0x000fea0003800200 */
.L_x_2214:
[----:B------:R-:W-:-:S13]  /*a2e0*/  ISETP.GE.AND P0, PT, R17, R16, PT ;  /* 0x000000101100720c */ /* 0x000fda0003f06270 */
[----:B------:R-:W-:Y:S05]  /*a2f0*/  @P0 EXIT ;  /* 0x000000000000094d */ /* 0x000fea0003800000 */
[----:B01234-:R-:W0:Y:S01]  /*a300*/  LDC.64 R4, c[0x0][0x3b8] ;  /* 0x0000ee00ff047b82 */ /* 0x01fe220000000a00 */
[----:B------:R-:W1:Y:S01]  /*a310*/  LDCU UR4, c[0x0][0x3d8] ;  /* 0x00007b00ff0477ac */ /* 0x000e620008000800 */
[----:B------:R-:W-:Y:S01]  /*a320*/  PRMT R0, R24, 0x9910, RZ ;  /* 0x0000991018007816 */ /* 0x000fe200000000ff */
[----:B------:R-:W-:-:S03]  /*a330*/  IMAD R2, R2, 0x200, R17 ;  /* 0x0000020002027824 */ /* 0x000fc600078e0211 */
[----:B------:R-:W-:Y:S01]  /*a340*/  ISETP.GT.AND P1, PT, R0, 0x9, PT ;  /* 0x000000090000780c */ /* 0x000fe20003f24270 */
[----:B-1----:R-:W-:-:S05]  /*a350*/  IMAD R3, R2, UR4, RZ ;  /* 0x0000000402037c24 */ /* 0x002fca000f8e02ff */
[----:B0-----:R-:W-:-:S05]  /*a360*/  IADD3 R2, P0, PT, R3, R4, RZ ;  /* 0x0000000403027210 */ /* 0x001fca0007f1e0ff */
        /* <DEDUP_REMOVED lines=12> */
.L_x_2327:
[----:B------:R-:W-:Y:S01]  /*a430*/  STG.E.U8 desc[UR36][R2.64], R32 ;  /* 0x0000002002007986 */ /* 0x000fe2000c101124 */
[----:B------:R-:W-:Y:S05]  /*a440*/  EXIT ;  /* 0x000000000000794d */ /* 0x000fea0003800000 */
.L_x_2326:
        /* <DEDUP_REMOVED lines=8> */
.L_x_2330:
[----:B------:R-:W-:Y:S01]  /*a4d0*/  STG.E desc[UR36][R2.64], R32 ;  /* 0x0000002002007986 */ /* 0x000fe2000c101924 */
[----:B------:R-:W-:Y:S05]  /*a4e0*/  EXIT ;  /* 0x000000000000794d */ /* 0x000fea0003800000 */
.L_x_2329:
[----:B------:R-:W-:Y:S01]  /*a4f0*/  STG.E.U16 desc[UR36][R2.64], R32 ;  /* 0x0000002002007986 */ /* 0x000fe2000c101524 */
[----:B------:R-:W-:Y:S05]  /*a500*/  EXIT ;  /* 0x000000000000794d */ /* 0x000fea0003800000 */
.L_x_2325:
        /* <DEDUP_REMOVED lines=9> */
.L_x_2332:
[----:B------:R-:W0:Y:S02]  /*a5a0*/  I2F.S64 R0, R32 ;  /* 0x0000002000007312 */ /* 0x000e240000301400 */
[----:B0-----:R-:W-:-:S05]  /*a5b0*/  F2FP.F16.F32.PACK_AB R0, RZ, R0 ;  /* 0x00000000ff00723e */ /* 0x001fca00000000ff */
[----:B------:R-:W-:Y:S01]  /*a5c0*/  STG.E.U16 desc[UR36][R2.64], R0 ;  /* 0x0000000002007986 */ /* 0x000fe2000c101524 */
[----:B------:R-:W-:Y:S05]  /*a5d0*/  EXIT ;  /* 0x000000000000794d */ /* 0x000fea0003800000 */
.L_x_2331:
        /* <DEDUP_REMOVED lines=10> */
.L_x_2334:
[----:B------:R-:W0:Y:S02]  /*a680*/  I2F.S64 R32, R32 ;  /* 0x0000002000207312 */ /* 0x000e240000301400 */
[----:B0-----:R-:W-:-:S04]  /*a690*/  F2FP.F16.F32.PACK_AB R5, RZ, R32 ;  /* 0x00000020ff05723e */ /* 0x001fc800000000ff */
[----:B------:R-:W-:-:S05]  /*a6a0*/  PRMT R5, R5, 0x5410, RZ ;  /* 0x0000541005057816 */ /* 0x000fca00000000ff */
[----:B------:R-:W-:Y:S01]  /*a6b0*/  STG.E desc[UR36][R2.64], R5 ;  /* 0x0000000502007986 */ /* 0x000fe2000c101924 */
[----:B------:R-:W-:Y:S05]  /*a6c0*/  EXIT ;  /* 0x000000000000794d */ /* 0x000fea0003800000 */
.L_x_2333:
[----:B------:R-:W0:Y:S02]  /*a6d0*/  I2F.F64.S64 R32, R32 ;  /* 0x0000002000207312 */ /* 0x000e240000301c00 */
[----:B0-----:R-:W-:Y:S01]  /*a6e0*/  STG.E.64 desc[UR36][R2.64], R32 ;  /* 0x0000002002007986 */ /* 0x001fe2000c101b24 */
[----:B------:R-:W-:Y:S05]  /*a6f0*/  EXIT ;  /* 0x000000000000794d */ /* 0x000fea0003800000 */
.L_x_2324:
        /* <DEDUP_REMOVED lines=12> */
.L_x_2338:
        /* <DEDUP_REMOVED lines=18> */
.L_x_2341:
[----:B------:R-:W-:-:S04]  /*a8e0*/  SHF.R.U32.HI R5, RZ, 0x18, R5 ;  /* 0x00000018ff057819 */ /* 0x000fc80000011605 */
[----:B------:R-:W-:-:S07]  /*a8f0*/  LOP3.LUT R0, R0, 0x80, R5, 0xf8, !PT ;  /* 0x0000008000007812 */ /* 0x000fce00078ef805 */
.L_x_2340:
[----:B------:R-:W-:Y:S05]  /*a900*/  BSYNC.RECONVERGENT B0 ;  /* 0x0000000000007941 */ /* 0x000fea0003800200 */
.L_x_2339:
[----:B------:R-:W-:Y:S01]  /*a910*/  STG.E.U8 desc[UR36][R2.64], R0 ;  /* 0x0000000002007986 */ /* 0x000fe2000c101124 */
[----:B------:R-:W-:Y:S05]  /*a920*/  EXIT ;  /* 0x000000000000794d */ /* 0x000fea0003800000 */
.L_x_2337:
        /* <DEDUP_REMOVED lines=18> */
.L_x_2344:
[----:B------:R-:W-:-:S04]  /*aa50*/  SHF.R.U32.HI R5, RZ, 0x18, R5 ;  /* 0x00000018ff057819 */ /* 0x000fc80000011605 */
[----:B------:R-:W-:-:S07]  /*aa60*/  LOP3.LUT R0, R0, 0x80, R5, 0xf8, !PT ;  /* 0x0000008000007812 */ /* 0x000fce00078ef805 */
.L_x_2343:
[----:B------:R-:W-:Y:S05]  /*aa70*/  BSYNC.RECONVERGENT B0 ;  /* 0x0000000000007941 */ /* 0x000fea0003800200 */
.L_x_2342:
[----:B------:R-:W-:Y:S01]  /*aa80*/  STG.E.U8 desc[UR36][R2.64], R0 ;  /* 0x0000000002007986 */ /* 0x000fe2000c101124 */
[----:B------:R-:W-:Y:S05]  /*aa90*/  EXIT ;  /* 0x000000000000794d */ /* 0x000fea0003800000 */
.L_x_2336:
        /* <DEDUP_REMOVED lines=22> */
.L_x_2346:
[----:B------:R-:W-:Y:S01]  /*ac00*/  STG.E.64 desc[UR36][R2.64], R32 ;  /* 0x0000002002007986 */ /* 0x000fe2000c101b24 */
[----:B------:R-:W-:Y:S05]  /*ac10*/  EXIT ;  /* 0x000000000000794d */ /* 0x000fea0003800000 */
.L_x_2345:
[----:B------:R-:W-:Y:S01]  /*ac20*/  STG.E desc[UR36][R2.64], R32 ;  /* 0x0000002002007986 */ /* 0x000fe2000c101924 */
[----:B------:R-:W-:Y:S05]  /*ac30*/  EXIT ;  /* 0x000000000000794d */ /* 0x000fea0003800000 */
.L_x_2335:
        /* <DEDUP_REMOVED lines=11> */
.L_x_2348:
[----:B------:R-:W-:Y:S01]  /*acf0*/  CS2R R34, SRZ ;  /* 0x0000000000227805 */ /* 0x000fe2000001ff00 */
[----:B------:R-:W0:Y:S04]  /*ad00*/  I2F.F64.S64 R32, R32 ;  /* 0x0000002000207312 */ /* 0x000e280000301c00 */
[----:B0-----:R-:W-:Y:S01]  /*ad10*/  STG.E.128 desc[UR36][R2.64], R32 ;  /* 0x0000002002007986 */ /* 0x001fe2000c101d24 */
[----:B------:R-:W-:Y:S05]  /*ad20*/  EXIT ;  /* 0x000000000000794d */ /* 0x000fea0003800000 */
.L_x_2347:
[----:B------:R-:W-:-:S13]  /*ad30*/  ISETP.NE.AND P0, PT, R0, 0xf, PT ;  /* 0x0000000f0000780c */ /* 0x000fda0003f05270 */
[----:B------:R-:W-:Y:S05]  /*ad40*/  @!P0 BRA `(.L_x_2349) ;  /* 0x0000000000e88947 */ /* 0x000fea0003800000 */
[----:B------:R-:W-:-:S13]  /*ad50*/  ISETP.NE.AND P0, PT, R0, 0x17, PT ;  /* 0x000000170000780c */ /* 0x000fda0003f05270 */
[----:B------:R-:W-:Y:S05]  /*ad60*/  @!P0 BRA `(.L_x_2350) ;  /* 0x0000000000908947 */ /* 0x000fea0003800000 */
[----:B------:R-:W-:-:S13]  /*ad70*/  ISETP.NE.AND P0, PT, R0, 0x18, PT ;  /* 0x000000180000780c */ /* 0x000fda0003f05270 */
[----:B------:R-:W-:Y:S05]  /*ad80*/  @!P0 BRA `(.L_x_2351) ;  /* 0x0000000000448947 */ /* 0x000fea0003800000 */
.L_x_2328:
        /* <DEDUP_REMOVED lines=16> */
.L_x_2352:
[----:B------:R-:W-:Y:S05]  /*ae90*/  EXIT ;  /* 0x000000000000794d */ /* 0x000fea0003800000 */
.L_x_2351:
        /* <DEDUP_REMOVED lines=13> */
.L_x_2354:
[----:B------:R-:W-:Y:S05]  /*af70*/  BSYNC.RECONVERGENT B0 ;  /* 0x0000000000007941 */ /* 0x000fea0003800200 */
.L_x_2353:
[----:B------:R-:W-:-:S05]  /*af80*/  LOP3.LUT R5, R0, 0x80, R5, 0xf8, !PT ;  /* 0x0000008000057812 */ /* 0x000fca00078ef805 */
[----:B------:R-:W-:Y:S01]  /*af90*/  STG.E.U8 desc[UR36][R2.64], R5 ;  /* 0x0000000502007986 */ /* 0x000fe2000c101124 */
[----:B------:R-:W-:Y:S05]  /*afa0*/  EXIT ;  /* 0x000000000000794d */ /* 0x000fea0003800000 */
.L_x_2350:
        /* <DEDUP_REMOVED lines=12> */
.L_x_2356:
[----:B------:R-:W-:Y:S01]  /*b070*/  IMAD.MOV.U32 R0, RZ, RZ, 0x7f ;  /* 0x0000007fff007424 */ /* 0x000fe200078e00ff */
[----:B------:R-:W-:-:S04]  /*b080*/  ISETP.GT.U32.AND P0, PT, R4, 0x7f800000, PT ;  /* 0x7f8000000400780c */ /* 0x000fc80003f04070 */
[----:B------:R-:W-:-:S09]  /*b090*/  SEL R0, R0, 0x7c, P0 ;  /* 0x0000007c00007807 */ /* 0x000fd20000000000 */
.L_x_2357:
[----:B------:R-:W-:Y:S05]  /*b0a0*/  BSYNC.RECONVERGENT B0 ;  /* 0x0000000000007941 */ /* 0x000fea0003800200 */
.L_x_2355:
[----:B------:R-:W-:-:S04]  /*b0b0*/  SHF.R.U32.HI R5, RZ, 0x18, R5 ;  /* 0x00000018ff057819 */ /* 0x000fc80000011605 */
[----:B------:R-:W-:-:S05]  /*b0c0*/  LOP3.LUT R5, R0, 0x80, R5, 0xf8, !PT ;  /* 0x0000008000057812 */ /* 0x000fca00078ef805 */
[----:B------:R-:W-:Y:S01]  /*b0d0*/  STG.E.U8 desc[UR36][R2.64], R5 ;  /* 0x0000000502007986 */ /* 0x000fe2000c101124 */
[----:B------:R-:W-:Y:S05]  /*b0e0*/  EXIT ;  /* 0x000000000000794d */ /* 0x000fea0003800000 */
.L_x_2349:
[----:B------:R-:W0:Y:S02]  /*b0f0*/  I2F.S64 R0, R32 ;  /* 0x0000002000007312 */ /* 0x000e240000301400 */
[----:B0-----:R-:W-:-:S05]  /*b100*/  F2FP.BF16.F32.PACK_AB R0, RZ, R0 ;  /* 0x00000000ff00723e */ /* 0x001fca00000010ff */
[----:B------:R-:W-:Y:S01]  /*b110*/  STG.E.U16 desc[UR36][R2.64], R0 ;  /* 0x0000000002007986 */ /* 0x000fe2000c101524 */
[----:B------:R-:W-:Y:S05]  /*b120*/  EXIT ;  /* 0x000000000000794d */ /* 0x000fea0003800000 */
.L_x_2358:
        /* <DEDUP_REMOVED lines=13> */
.L_x_3507:


//--------------------- .text._ZN2at6native18elementwise_kernelILi128ELi2EZNS0_22gpu_kernel_impl_nocastIZZNS0_61_GLOBAL__N__ae8afa13_23_FlattenIndicesKernel_cu_7dd49032_311421_flatten_indices_implINS3_18CUDAKernelLauncherEiLl0EEENS_6TensorERKS6_N3c108ArrayRefIlEEENKUlvE0_clEvEUllE_EEvRNS_18TensorIteratorBaseERKT_EUliE_EEviT1_ --------------------------
	.section	.text._ZN2at6native18elementwise_kernelILi128ELi2EZNS0_22gpu_kernel_impl_nocastIZZNS0_61_GLOBAL__N__ae8afa13_23_FlattenIndicesKernel_cu_7dd49032_311421_flatten_indices_implINS3_18CUDAKernelLauncherEiLl0EEENS_6TensorERKS6_N3c108ArrayRefIlEEENKUlvE0_clEvEUllE_EEvRNS_18TensorIteratorBaseERKT_EUliE_EEviT1_,"ax",@progbits
	.align	128
        .global         _ZN2at6native18elementwise_kernelILi128ELi2EZNS0_22gpu_kernel_impl_nocastIZZNS0_61_GLOBAL__N__ae8afa13_23_FlattenIndicesKernel_cu_7dd49032_311421_flatten_indices_implINS3_18CUDAKernelLauncherEiLl0EEENS_6TensorERKS6_N3c108ArrayRefIlEEENKUlvE0_clEvEUllE_EEvRNS_18TensorIteratorBaseERKT_EUliE_EEviT1_
        .type           _ZN2at6native18elementwise_kernelILi128ELi2EZNS0_22gpu_kernel_impl_nocastIZZNS0_61_GLOBAL__N__ae8afa13_23_FlattenIndicesKernel_cu_7dd49032_311421_flatten_indices_implINS3_18CUDAKernelLauncherEiLl0EEENS_6TensorERKS6_N3c108ArrayRefIlEEENKUlvE0_clEvEUllE_EEvRNS_18TensorIteratorBaseERKT_EUliE_EEviT1_,@function
        .size           _ZN2at6native18elementwise_kernelILi128ELi2EZNS0_22gpu_kernel_impl_nocastIZZNS0_61_GLOBAL__N__ae8afa13_23_FlattenIndicesKernel_cu_7dd49032_311421_flatten_indices_implINS3_18CUDAKernelLauncherEiLl0EEENS_6TensorERKS6_N3c108ArrayRefIlEEENKUlvE0_clEvEUllE_EEvRNS_18TensorIteratorBaseERKT_EUliE_EEviT1_,(.L_x_3508 - _ZN2at6native18elementwise_kernelILi128ELi2EZNS0_22gpu_kernel_impl_nocastIZZNS0_61_GLOBAL__N__ae8afa13_23_FlattenIndicesKernel_cu_7dd49032_311421_flatten_indices_implINS3_18CUDAKernelLauncherEiLl0EEENS_6TensorERKS6_N3c108ArrayRefIlEEENKUlvE0_clEvEUllE_EEvRNS_18TensorIteratorBaseERKT_EUliE_EEviT1_)
        .other          _ZN2at6native18elementwise_kernelILi128ELi2EZNS0_22gpu_kernel_impl_nocastIZZNS0_61_GLOBAL__N__ae8afa13_23_FlattenIndicesKernel_cu_7dd49032_311421_flatten_indices_implINS3_18CUDAKernelLauncherEiLl0EEENS_6TensorERKS6_N3c108ArrayRefIlEEENKUlvE0_clEvEUllE_EEvRNS_18TensorIteratorBaseERKT_EUliE_EEviT1_,@"STO_CUDA_ENTRY STV_DEFAULT"
_ZN2at6native18elementwise_kernelILi128ELi2EZNS0_22gpu_kernel_impl_nocastIZZNS0_61_GLOBAL__N__ae8afa13_23_FlattenIndicesKernel_cu_7dd49032_311421_flatten_indices_implINS3_18CUDAKernelLauncherEiLl0EEENS_6TensorERKS6_N3c108ArrayRefIlEEENKUlvE0_clEvEUllE_EEvRNS_18TensorIteratorBaseERKT_EUliE_EEviT1_:
.text._ZN2at6native18elementwise_kernelILi128ELi2EZNS0_22gpu_kernel_impl_nocastIZZNS0_61_GLOBAL__N__ae8afa13_23_FlattenIndicesKernel_cu_7dd49032_311421_flatten_indices_implINS3_18CUDAKernelLauncherEiLl0EEENS_6TensorERKS6_N3c108ArrayRefIlEEENKUlvE0_clEvEUllE_EEvRNS_18TensorIteratorBaseERKT_EUliE_EEviT1_:
        /* <DEDUP_REMOVED lines=30> */
[----:B------:R-:W-:Y:S01]  /*01e0*/  CS2R R46, SRZ ;  /* 0x00000000002e7805 */ /* 0x000fe2000001ff00 */
[----:B------:R-:W-:-:S02]  /*01f0*/  UISETP.NE.U32.AND UP0, UPT, UR14, URZ, UPT ;  /* 0x000000ff0e00728c */ /* 0x000fc4000bf05070 */
[----:B------:R-:W-:Y:S01]  /*0200*/  UISETP.GE.AND.EX UP1, UPT, UR17, URZ, UPT, UP1 ;  /* 0x000000ff1100728c */ /* 0x000fe2000bf26310 */
[----:B------:R-:W-:Y:S01]  /*0210*/  UMOV UR4, URZ ;  /* 0x000000ff00047c82 */ /* 0x000fe20008000000 */
[----:B------:R-:W-:Y:S01]  /*0220*/  UISETP.NE.AND.EX UP0, UPT, URZ, URZ, UPT, UP0 ;  /* 0x000000ffff00728c */ /* 0x000fe2000bf05300 */
[----:B------:R-:W-:Y:S01]  /*0230*/  UMOV UR5, URZ ;  /* 0x000000ff00057c82 */ /* 0x000fe20008000000 */
[----:B-1----:R-:W-:Y:S02]  /*0240*/  IMAD R7, R5, UR6, RZ ;  /* 0x0000000605077c24 */ /* 0x002fe4000f8e02ff */
[----:B------:R-:W-:-:S04]  /*0250*/  IMAD.WIDE.U32 R12, R4, UR6, RZ ;  /* 0x00000006040c7c25 */ /* 0x000fc8000f8e00ff */
[----:B------:R-:W-:-:S05]  /*0260*/  IMAD R7, R4, UR7, R7 ;  /* 0x0000000704077c24 */ /* 0x000fca000f8e0207 */
[----:B------:R-:W-:Y:S01]  /*0270*/  IADD3 R15, PT, PT, R13, R7, RZ ;  /* 0x000000070d0f7210 */ /* 0x000fe20007ffe0ff */
[----:B--2---:R-:W-:Y:S06]  /*0280*/  BRA.U !UP1, `(.L_x_2363) ;  /* 0x0000000509907547 */ /* 0x004fec000b800000 */
[----:B------:R-:W0:Y:S01]  /*0290*/  LDC.64 R4, c[0x0][0x590] ;  /* 0x00016400ff047b82 */ /* 0x000e220000000a00 */
[----:B------:R-:W1:Y:S01]  /*02a0*/  LDCU.64 UR6, c[0x0][0x5a8] ;  /* 0x0000b500ff0677ac */ /* 0x000e620008000a00 */
[----:B------:R-:W-:Y:S01]  /*02b0*/  SHF.L.U32 R7, R11, 0x2, RZ ;  /* 0x000000020b077819 */ /* 0x000fe200000006ff */
[C---:B------:R-:W-:Y:S01]  /*02c0*/  IMAD.WIDE.U32 R18, R10.reuse, 0x4, RZ ;  /* 0x000000040a127825 */ /* 0x040fe200078e00ff */
[----:B------:R-:W-:Y:S01]  /*02d0*/  SHF.L.U64.HI R2, R10, 0x5, R11 ;  /* 0x000000050a027819 */ /* 0x000fe2000001020b */
[----:B------:R-:W-:Y:S01]  /*02e0*/  ULOP3.LUT UR4, UR15, 0xfffffff8, URZ, 0xc0, !UPT ;  /* 0xfffffff80f047892 */ /* 0x000fe2000f8ec0ff */
[----:B------:R-:W-:Y:S01]  /*02f0*/  CS2R R46, SRZ ;  /* 0x00000000002e7805 */ /* 0x000fe2000001ff00 */
[----:B------:R-:W-:Y:S02]  /*0300*/  ULOP3.LUT UR5, UR8, 0x7fffffff, URZ, 0xc0, !UPT ;  /* 0x7fffffff08057892 */ /* 0x000fe4000f8ec0ff */
[----:B-1----:R-:W-:-:S04]  /*0310*/  UIADD3 UR6, UP1, UPT, UR6, 0x20, URZ ;  /* 0x0000002006067890 */ /* 0x002fc8000ff3e0ff */
[----:B------:R-:W-:Y:S01]  /*0320*/  UIADD3.X UR7, UPT, UPT, URZ, UR7, URZ, UP1, !UPT ;  /* 0x00000007ff077290 */ /* 0x000fe20008ffe4ff */
[C---:B0-----:R-:W-:Y:S01]  /*0330*/  LEA R0, P0, R12.reuse, R4, 0x2 ;  /* 0x000000040c007211 */ /* 0x041fe200078010ff */
[----:B------:R-:W-:Y:S01]  /*0340*/  IMAD.IADD R4, R19, 0x1, R7 ;  /* 0x0000000113047824 */ /* 0x000fe200078e0207 */
[----:B------:R-:W-:Y:S01]  /*0350*/  MOV R16, UR6 ;  /* 0x0000000600107c02 */ /* 0x000fe20008000f00 */
[----:B------:R-:W-:Y:S01]  /*0360*/  UMOV UR6, UR4 ;  /* 0x0000000400067c82 */ /* 0x000fe20008000000 */
[----:B------:R-:W-:Y:S02]  /*0370*/  LEA.HI.X R5, R12, R5, R15, 0x2, P0 ;  /* 0x000000050c057211 */ /* 0x000fe400000f140f */
[----:B------:R-:W-:Y:S01]  /*0380*/  MOV R17, UR7 ;  /* 0x0000000700117c02 */ /* 0x000fe20008000f00 */
[----:B------:R-:W-:-:S06]  /*0390*/  UMOV UR7, UR5 ;  /* 0x0000000500077c82 */ /* 0x000fcc0008000000 */
.L_x_2364:
[----:B------:R-:W-:Y:S01]  /*03a0*/  IMAD.MOV.U32 R20, RZ, RZ, R0 ;  /* 0x000000ffff147224 */ /* 0x000fe200078e0000 */
[----:B------:R-:W-:Y:S01]  /*03b0*/  MOV R21, R5 ;  /* 0x0000000500157202 */ /* 0x000fe20000000f00 */
[----:B------:R-:W2:Y:S01]  /*03c0*/  LDG.E.64 R32, desc[UR10][R16.64+-0x20] ;  /* 0xffffe00a10207981 */ /* 0x000ea2000c1e1b00 */
[----:B------:R-:W-:-:S03]  /*03d0*/  IADD3 R22, P0, PT, R0, R18, RZ ;  /* 0x0000001200167210 */ /* 0x000fc60007f1e0ff */
        /* <DEDUP_REMOVED lines=10> */
[----:B------:R-:W-:Y:S01]  /*0480*/  IADD3 R38, P0, PT, R36, R18, RZ ;  /* 0x0000001224267210 */ /* 0x000fe20007f1e0ff */
[----:B------:R-:W5:Y:S04]  /*0490*/  LDG.E.64 R26, desc[UR10][R16.64+-0x8] ;  /* 0xfffff80a101a7981 */ /* 0x000f68000c1e1b00 */
[----:B------:R1:W5:Y:S01]  /*04a0*/  LDG.E R9, desc[UR10][R36.64] ;  /* 0x0000000a24097981 */ /* 0x000362000c1e1900 */
[----:B------:R-:W-:-:S02]  /*04b0*/  IADD3.X R39, PT, PT, R37, R4, RZ, P0, !PT ;  /* 0x0000000425277210 */ /* 0x000fc400007fe4ff */
[-C--:B------:R-:W-:Y:S01]  /*04c0*/  IADD3 R50, P0, PT, R38, R18.reuse, RZ ;  /* 0x0000001226327210 */ /* 0x080fe20007f1e0ff */
[----:B------:R-:W5:Y:S04]  /*04d0*/  LDG.E.64 R24, desc[UR10][R16.64] ;  /* 0x0000000a10187981 */ /* 0x000f68000c1e1b00 */
[----:B------:R-:W5:Y:S01]  /*04e0*/  LDG.E R41, desc[UR10][R38.64] ;  /* 0x0000000a26297981 */ /* 0x000f62000c1e1900 */
[----:B------:R-:W-:Y:S01]  /*04f0*/  IMAD.X R51, R39, 0x1, R4, P0 ;  /* 0x0000000127337824 */ /* 0x000fe200000e0604 */
[----:B0-----:R-:W-:Y:S02]  /*0500*/  IADD3 R34, P0, PT, R50, R18, RZ ;  /* 0x0000001232227210 */ /* 0x001fe40007f1e0ff */
[----:B------:R-:W5:Y:S04]  /*0510*/  LDG.E.64 R22, desc[UR10][R16.64+0x8] ;  /* 0x0000080a10167981 */ /* 0x000f68000c1e1b00 */
[----:B------:R-:W5:Y:S01]  /*0520*/  LDG.E R43, desc[UR10][R50.64] ;  /* 0x0000000a322b7981 */ /* 0x000f62000c1e1900 */
[----:B------:R-:W-:-:S02]  /*0530*/  IADD3.X R35, PT, PT, R51, R4, RZ, P0, !PT ;  /* 0x0000000433237210 */ /* 0x000fc400007fe4ff */
[----:B-1----:R-:W-:Y:S01]  /*0540*/  IADD3 R36, P0, PT, R34, R18, RZ ;  /* 0x0000001222247210 */ /* 0x002fe20007f1e0ff */
[----:B------:R-:W5:Y:S04]  /*0550*/  LDG.E.64 R20, desc[UR10][R16.64+0x10] ;  /* 0x0000100a10147981 */ /* 0x000f68000c1e1b00 */
[----:B------:R0:W5:Y:S01]  /*0560*/  LDG.E R45, desc[UR10][R34.64] ;  /* 0x0000000a222d7981 */ /* 0x000162000c1e1900 */
[----:B------:R-:W-:-:S03]  /*0570*/  IADD3.X R37, PT, PT, R35, R4, RZ, P0, !PT ;  /* 0x0000000423257210 */ /* 0x000fc600007fe4ff */
[----:B------:R1:W5:Y:S04]  /*0580*/  LDG.E.64 R38, desc[UR10][R16.64+0x18] ;  /* 0x0000180a10267981 */ /* 0x000368000c1e1b00 */
[----:B------:R-:W5:Y:S01]  /*0590*/  LDG.E R37, desc[UR10][R36.64] ;  /* 0x0000000a24257981 */ /* 0x000f62000c1e1900 */
[----:B0-----:R-:W-:Y:S01]  /*05a0*/  MOV R35, R47 ;  /* 0x0000002f00237202 */ /* 0x001fe20000000f00 */
[----:B------:R-:W-:Y:S01]  /*05b0*/  IMAD.MOV.U32 R34, RZ, RZ, R46 ;  /* 0x000000ffff227224 */ /* 0x000fe200078e002e */
[----:B------:R-:W-:-:S04]  /*05c0*/  UIADD3 UR6, UP1, UPT, UR6, -0x8, URZ ;  /* 0xfffffff806067890 */ /* 0x000fc8000ff3e0ff */
[----:B------:R-:W-:Y:S02]  /*05d0*/  UIADD3.X UR7, UPT, UPT, UR7, -0x1, URZ, UP1, !UPT ;  /* 0xffffffff07077890 */ /* 0x000fe40008ffe4ff */
[----:B------:R-:W-:-:S04]  /*05e0*/  UISETP.NE.U32.AND UP1, UPT, UR6, URZ, UPT ;  /* 0x000000ff0600728c */ /* 0x000fc8000bf25070 */
[----:B------:R-:W-:Y:S01]  /*05f0*/  UISETP.NE.AND.EX UP1, UPT, UR7, URZ, UPT, UP1 ;  /* 0x000000ff0700728c */ /* 0x000fe2000bf25310 */
[----:B-1----:R-:W-:Y:S02]  /*0600*/  IADD3 R16, P1, PT, R16, 0x40, RZ ;  /* 0x0000004010107810 */ /* 0x002fe40007f3e0ff */
[----:B------:R-:W-:-:S03]  /*0610*/  LEA R0, P0, R10, R0, 0x5 ;  /* 0x000000000a007211 */ /* 0x000fc600078028ff */
[----:B------:R-:W-:Y:S01]  /*0620*/  IMAD.X R17, RZ, RZ, R17, P1 ;  /* 0x000000ffff117224 */ /* 0x000fe200008e0611 */
[----:B------:R-:W-:Y:S02]  /*0630*/  IADD3.X R5, PT, PT, R5, R2, RZ, P0, !PT ;  /* 0x0000000205057210 */ /* 0x000fe400007fe4ff */
[----:B---3--:R-:W-:Y:S01]  /*0640*/  SHF.R.S32.HI R49, RZ, 0x1f, R6 ;  /* 0x0000001fff317819 */ /* 0x008fe20000011406 */
[-C--:B--2---:R-:W-:Y:S02]  /*0650*/  IMAD R33, R33, R6.reuse, RZ ;  /* 0x0000000621217224 */ /* 0x084fe400078e02ff */
        /* <DEDUP_REMOVED lines=8> */
[----:B------:R-:W-:Y:S02]  /*06e0*/  IMAD.IADD R7, R7, 0x1, R33 ;  /* 0x0000000107077824 */ /* 0x000fe400078e0221 */
[-C--:B------:R-:W-:Y:S02]  /*06f0*/  IMAD R29, R29, R8.reuse, RZ ;  /* 0x000000081d1d7224 */ /* 0x080fe400078e02ff */
[----:B------:R-:W-:-:S04]  /*0700*/  IMAD.WIDE.U32 R6, R28, R8, R6 ;  /* 0x000000081c067225 */ /* 0x000fc800078e0006 */
[----:B------:R-:W-:Y:S02]  /*0710*/  IMAD R29, R28, R31, R29 ;  /* 0x0000001f1c1d7224 */ /* 0x000fe400078e021d */
[----:B------:R-:W-:-:S03]  /*0720*/  IMAD R8, R27, R9, RZ ;  /* 0x000000091b087224 */ /* 0x000fc600078e02ff */
[----:B------:R-:W-:Y:S02]  /*0730*/  IADD3 R7, PT, PT, R7, R29, RZ ;  /* 0x0000001d07077210 */ /* 0x000fe40007ffe0ff */
[----:B------:R-:W-:Y:S01]  /*0740*/  SHF.R.S32.HI R29, RZ, 0x1f, R9 ;  /* 0x0000001fff1d7819 */ /* 0x000fe20000011409 */
[----:B------:R-:W-:-:S04]  /*0750*/  IMAD.WIDE.U32 R6, R26, R9, R6 ;  /* 0x000000091a067225 */ /* 0x000fc800078e0006 */
[----:B------:R-:W-:Y:S01]  /*0760*/  IMAD R29, R26, R29, R8 ;  /* 0x0000001d1a1d7224 */ /* 0x000fe200078e0208 */
[----:B------:R-:W-:Y:S01]  /*0770*/  SHF.R.S32.HI R9, RZ, 0x1f, R41 ;  /* 0x0000001fff097819 */ /* 0x000fe20000011429 */
[----:B------:R-:W-:-:S03]  /*0780*/  IMAD R8, R25, R41, RZ ;  /* 0x0000002919087224 */ /* 0x000fc600078e02ff */
[----:B------:R-:W-:Y:S01]  /*0790*/  IADD3 R7, PT, PT, R7, R29, RZ ;  /* 0x0000001d07077210 */ /* 0x000fe20007ffe0ff */
[C---:B------:R-:W-:Y:S02]  /*07a0*/  IMAD R9, R24.reuse, R9, R8 ;  /* 0x0000000918097224 */ /* 0x040fe400078e0208 */
[----:B------:R-:W-:Y:S01]  /*07b0*/  IMAD.WIDE.U32 R24, R24, R41, R6 ;  /* 0x0000002918187225 */ /* 0x000fe200078e0006 */
[----:B------:R-:W-:-:S03]  /*07c0*/  SHF.R.S32.HI R7, RZ, 0x1f, R43 ;  /* 0x0000001fff077819 */ /* 0x000fc6000001142b */
        /* <DEDUP_REMOVED lines=15> */
[----:B------:R-:W-:Y:S06]  /*08c0*/  BRA.U UP1, `(.L_x_2364) ;  /* 0xfffffff901b47547 */ /* 0x000fec000b83ffff */
.L_x_2363:
[----:B------:R-:W-:Y:S05]  /*08d0*/  BRA.U !UP0, `(.L_x_2365) ;  /* 0x0000000508d47547 */ /* 0x000fea000b800000 */
[----:B------:R-:W-:Y:S02]  /*08e0*/  UISETP.GE.U32.AND UP1, UPT, UR14, 0x4, UPT ;  /* 0x000000040e00788c */ /* 0x000fe4000bf26070 */
[----:B------:R-:W-:Y:S02]  /*08f0*/  UISETP.NE.U32.AND UP0, UPT, UR13, URZ, UPT ;  /* 0x000000ff0d00728c */ /* 0x000fe4000bf05070 */
[----:B------:R-:W-:Y:S02]  /*0900*/  UISETP.GE.U32.AND.EX UP1, UPT, URZ, URZ, UPT, UP1 ;  /* 0x000000ffff00728c */ /* 0x000fe4000bf26110 */
[----:B------:R-:W-:-:S07]  /*0910*/  UISETP.NE.AND.EX UP0, UPT, URZ, URZ, UPT, UP0 ;  /* 0x000000ffff00728c */ /* 0x000fce000bf05300 */
[----:B------:R-:W-:Y:S05]  /*0920*/  BRA.U !UP1, `(.L_x_2366) ;  /* 0x0000000109cc7547 */ /* 0x000fea000b800000 */
[----:B------:R-:W0:Y:S01]  /*0930*/  LDC.64 R8, c[0x0][0x590] ;  /* 0x00016400ff087b82 */ /* 0x000e220000000a00 */
[----:B------:R-:W1:Y:S01]  /*0940*/  LDCU.64 UR6, c[0x0][0x5a8] ;  /* 0x0000b500ff0677ac */ /* 0x000e620008000a00 */
[C---:B------:R-:W-:Y:S01]  /*0950*/  IMAD R0, R10.reuse, UR5, RZ ;  /* 0x000000050a007c24 */ /* 0x040fe2000f8e02ff */
[C---:B------:R-:W-:Y:S01]  /*0960*/  SHF.L.U32 R19, R10.reuse, 0x2, RZ ;  /* 0x000000020a137819 */ /* 0x040fe200000006ff */
[----:B------:R-:W-:Y:S02]  /*0970*/  IMAD.MOV.U32 R14, RZ, RZ, R12 ;  /* 0x000000ffff0e7224 */ /* 0x000fe400078e000c */
[----:B------:R-:W-:Y:S02]  /*0980*/  IMAD R7, R11, UR4, R0 ;  /* 0x000000040b077c24 */ /* 0x000fe4000f8e0200 */
[----:B------:R-:W-:-:S05]  /*0990*/  IMAD.WIDE.U32 R4, R10, UR4, R14 ;  /* 0x000000040a047c25 */ /* 0x000fca000f8e000e */
[----:B------:R-:W-:Y:S01]  /*09a0*/  IADD3 R0, PT, PT, R5, R7, RZ ;  /* 0x0000000705007210 */ /* 0x000fe20007ffe0ff */
[----:B-1----:R-:W-:-:S04]  /*09b0*/  ULEA UR6, UP1, UR4, UR6, 0x3 ;  /* 0x0000000604067291 */ /* 0x002fc8000f8218ff */
[----:B------:R-:W-:Y:S01]  /*09c0*/  ULEA.HI.X UR7, UR4, UR7, UR5, 0x3, UP1 ;  /* 0x0000000704077291 */ /* 0x000fe200088f1c05 */
[----:B0-----:R-:W-:Y:S01]  /*09d0*/  LEA R6, P0, R4, R8, 0x2 ;  /* 0x0000000804067211 */ /* 0x001fe200078010ff */
[----:B------:R-:W-:-:S03]  /*09e0*/  IMAD.U32 R22, RZ, RZ, UR6 ;  /* 0x00000006ff167e24 */ /* 0x000fc6000f8e00ff */
[----:B------:R-:W-:Y:S02]  /*09f0*/  LEA.HI.X R7, R4, R9, R0, 0x2, P0 ;  /* 0x0000000904077211 */ /* 0x000fe400000f1400 */
[----:B------:R-:W-:Y:S02]  /*0a00*/  MOV R23, UR7 ;  /* 0x0000000700177c02 */ /* 0x000fe40008000f00 */
        /* <DEDUP_REMOVED lines=15> */
[----:B------:R-:W-:-:S04]  /*0b00*/  UIADD3 UR4, UP1, UPT, UR4, 0x4, URZ ;  /* 0x0000000404047890 */ /* 0x000fc8000ff3e0ff */
[----:B------:R-:W-:Y:S01]  /*0b10*/  UIADD3.X UR5, UPT, UPT, URZ, UR5, URZ, UP1, !UPT ;  /* 0x00000005ff057290 */ /* 0x000fe20008ffe4ff */
        /* <DEDUP_REMOVED lines=20> */
.L_x_2366:
        /* <DEDUP_REMOVED lines=8> */
[----:B------:R-:W1:Y:S01]  /*0ce0*/  LDCU.64 UR6, c[0x0][0x5a8] ;  /* 0x0000b500ff0677ac */ /* 0x000e620008000a00 */
[----:B------:R-:W-:Y:S01]  /*0cf0*/  MOV R5, R15 ;  /* 0x0000000f00057202 */ /* 0x000fe20000000f00 */
[C---:B------:R-:W-:Y:S02]  /*0d00*/  IMAD R0, R10.reuse, UR5, RZ ;  /* 0x000000050a007c24 */ /* 0x040fe4000f8e02ff */
[----:B------:R-:W-:Y:S02]  /*0d10*/  IMAD.MOV.U32 R4, RZ, RZ, R12 ;  /* 0x000000ffff047224 */ /* 0x000fe400078e000c */
[----:B------:R-:W-:Y:S02]  /*0d20*/  IMAD R7, R11, UR4, R0 ;  /* 0x000000040b077c24 */ /* 0x000fe4000f8e0200 */
[----:B------:R-:W-:-:S05]  /*0d30*/  IMAD.WIDE.U32 R4, R10, UR4, R4 ;  /* 0x000000040a047c25 */ /* 0x000fca000f8e0004 */
[----:B------:R-:W-:Y:S01]  /*0d40*/  IADD3 R0, PT, PT, R5, R7, RZ ;  /* 0x0000000705007210 */ /* 0x000fe20007ffe0ff */
[----:B-1----:R-:W-:-:S04]  /*0d50*/  ULEA UR6, UP1, UR4, UR6, 0x3 ;  /* 0x0000000604067291 */ /* 0x002fc8000f8218ff */
[----:B------:R-:W-:Y:S01]  /*0d60*/  ULEA.HI.X UR7, UR4, UR7, UR5, 0x3, UP1 ;  /* 0x0000000704077291 */ /* 0x000fe200088f1c05 */
[C---:B0-----:R-:W-:Y:S02]  /*0d70*/  LEA R16, P0, R4.reuse, R16, 0x2 ;  /* 0x0000001004107211 */ /* 0x041fe400078010ff */
[----:B------:R-:W-:Y:S02]  /*0d80*/  MOV R6, UR6 ;  /* 0x0000000600067c02 */ /* 0x000fe40008000f00 */
[----:B------:R-:W-:Y:S01]  /*0d90*/  LEA.HI.X R17, R4, R17, R0, 0x2, P0 ;  /* 0x0000001104117211 */ /* 0x000fe200000f1400 */
[----:B------:R-:W-:Y:S01]  /*0da0*/  IMAD.U32 R7, RZ, RZ, UR7 ;  /* 0x00000007ff077e24 */ /* 0x000fe2000f8e00ff */
[----:B------:R-:W-:-:S03]  /*0db0*/  LEA R4, P0, R10, R16, 0x2 ;  /* 0x000000100a047211 */ /* 0x000fc600078010ff */
[----:B------:R-:W2:Y:S01]  /*0dc0*/  LDG.E R21, desc[UR10][R16.64] ;  /* 0x0000000a10157981 */ /* 0x000ea2000c1e1900 */
[----:B------:R-:W-:-:S03]  /*0dd0*/  LEA.HI.X R5, R10, R17, R11, 0x2, P0 ;  /* 0x000000110a057211 */ /* 0x000fc600000f140b */
[----:B------:R-:W3:Y:S04]  /*0de0*/  LDG.E.64 R8, desc[UR10][R6.64] ;  /* 0x0000000a06087981 */ /* 0x000ee8000c1e1b00 */
[----:B------:R-:W4:Y:S04]  /*0df0*/  LDG.E R5, desc[UR10][R4.64] ;  /* 0x0000000a04057981 */ /* 0x000f28000c1e1900 */
[----:B------:R-:W5:Y:S01]  /*0e00*/  LDG.E.64 R18, desc[UR10][R6.64+0x8] ;  /* 0x0000080a06127981 */ /* 0x000f62000c1e1b00 */
[----:B------:R-:W-:-:S04]  /*0e10*/  UIADD3 UR4, UP1, UPT, UR4, 0x2, URZ ;  /* 0x0000000204047890 */ /* 0x000fc8000ff3e0ff */
[----:B------:R-:W-:Y:S01]  /*0e20*/  UIADD3.X UR5, UPT, UPT, URZ, UR5, URZ, UP1, !UPT ;  /* 0x00000005ff057290 */ /* 0x000fe20008ffe4ff */
[----:B--2---:R-:W-:Y:S01]  /*0e30*/  SHF.R.S32.HI R23, RZ, 0x1f, R21 ;  /* 0x0000001fff177819 */ /* 0x004fe20000011415 */
[-C--:B---3--:R-:W-:Y:S02]  /*0e40*/  IMAD R0, R9, R21.reuse, RZ ;  /* 0x0000001509007224 */ /* 0x088fe400078e02ff */
[----:B------:R-:W-:Y:S01]  /*0e50*/  IMAD.WIDE.U32 R46, R8, R21, R46 ;  /* 0x00000015082e7225 */ /* 0x000fe200078e002e */
[----:B----4-:R-:W-:-:S03]  /*0e60*/  SHF.R.S32.HI R9, RZ, 0x1f, R5 ;  /* 0x0000001fff097819 */ /* 0x010fc60000011405 */
[----:B------:R-:W-:Y:S02]  /*0e70*/  IMAD R23, R8, R23, R0 ;  /* 0x0000001708177224 */ /* 0x000fe400078e0200 */
[----:B-----5:R-:W-:-:S03]  /*0e80*/  IMAD R0, R19, R5, RZ ;  /* 0x0000000513007224 */ /* 0x020fc600078e02ff */
[----:B------:R-:W-:Y:S01]  /*0e90*/  IADD3 R47, PT, PT, R47, R23, RZ ;  /* 0x000000172f2f7210 */ /* 0x000fe20007ffe0ff */
[C---:B------:R-:W-:Y:S02]  /*0ea0*/  IMAD R9, R18.reuse, R9, R0 ;  /* 0x0000000912097224 */ /* 0x040fe400078e0200 */
[----:B------:R-:W-:-:S05]  /*0eb0*/  IMAD.WIDE.U32 R46, R18, R5, R46 ;  /* 0x00000005122e7225 */ /* 0x000fca00078e002e */
[----:B------:R-:W-:-:S07]  /*0ec0*/  IADD3 R47, PT, PT, R47, R9, RZ ;  /* 0x000000092f2f7210 */ /* 0x000fce0007ffe0ff */
.L_x_2367:
[----:B------:R-:W-:Y:S05]  /*0ed0*/  BRA.U UP0, `(.L_x_2365) ;  /* 0x0000000100547547 */ /* 0x000fea000b800000 */
        /* <DEDUP_REMOVED lines=12> */
[----:B------:R-:W-:Y:S02]  /*0fa0*/  LEA.HI.X R9, R6, R9, R0, 0x2, P0 ;  /* 0x0000000906097211 */ /* 0x000fe400000f1400 */
[----:B------:R-:W-:-:S04]  /*0fb0*/  MOV R5, UR4 ;  /* 0x0000000400057c02 */ /* 0x000fc80008000f00 */
[----:B------:R-:W2:Y:S04]  /*0fc0*/  LDG.E R9, desc[UR10][R8.64] ;  /* 0x0000000a08097981 */ /* 0x000ea8000c1e1900 */
[----:B------:R-:W3:Y:S01]  /*0fd0*/  LDG.E.64 R4, desc[UR10][R4.64] ;  /* 0x0000000a04047981 */ /* 0x000ee2000c1e1b00 */
[----:B--2---:R-:W-:Y:S01]  /*0fe0*/  SHF.R.S32.HI R7, RZ, 0x1f, R9 ;  /* 0x0000001fff077819 */ /* 0x004fe20000011409 */
[-C--:B---3--:R-:W-:Y:S02]  /*0ff0*/  IMAD R0, R5, R9.reuse, RZ ;  /* 0x0000000905007224 */ /* 0x088fe400078e02ff */
[----:B------:R-:W-:-:S04]  /*1000*/  IMAD.WIDE.U32 R46, R4, R9, R46 ;  /* 0x00000009042e7225 */ /* 0x000fc800078e002e */
[----:B------:R-:W-:-:S04]  /*1010*/  IMAD R7, R4, R7, R0 ;  /* 0x0000000704077224 */ /* 0x000fc800078e0200 */
[----:B------:R-:W-:-:S07]  /*1020*/  IMAD.IADD R47, R47, 0x1, R7 ;  /* 0x000000012f2f7824 */ /* 0x000fce00078e0207 */
.L_x_2365:
[----:B------:R-:W0:Y:S01]  /*1030*/  LDC.64 R4, c[0x0][0x580] ;  /* 0x00016000ff047b82 */ /* 0x000e220000000a00 */
[----:B------:R-:W-:Y:S01]  /*1040*/  IADD3 R3, PT, PT, R3, 0x80, RZ ;  /* 0x0000008003037810 */ /* 0x000fe20007ffe0ff */
[----:B0-----:R0:W-:Y:S06]  /*1050*/  STG.E.64 desc[UR10][R4.64], R46 ;  /* 0x0000002e04007986 */ /* 0x0011ec000c101b0a */
.L_x_2362:
[----:B------:R-:W-:Y:S05]  /*1060*/  BSYNC.RECONVERGENT B0 ;  /* 0x0000000000007941 */ /* 0x000fea0003800200 */
.L_x_2361:
[----:B------:R-:W-:-:S13]  /*1070*/  ISETP.GE.AND P0, PT, R3, UR18, PT ;  /* 0x0000001203007c0c */ /* 0x000fda000bf06270 */
[----:B------:R-:W-:Y:S05]  /*1080*/  @P0 EXIT ;  /* 0x000000000000094d */ /* 0x000fea0003800000 */
[----:B------:R-:W1:Y:S01]  /*1090*/  LDC.64 R2, c[0x0][0x588] ;  /* 0x00016200ff027b82 */ /* 0x000e620000000a00 */
[----:B------:R-:W0:Y:S07]  /*10a0*/  LDCU.64 UR4, c[0x0][0x598] ;  /* 0x0000b300ff0477ac */ /* 0x000e2e0008000a00 */
[----:B------:R-:W2:Y:S01]  /*10b0*/  LDC.64 R12, c[0x0][0x5b0] ;  /* 0x00016c00ff0c7b82 */ /* 0x000ea20000000a00 */
[----:B-1----:R-:W0:Y:S01]  /*10c0*/  LDG.E.64 R2, desc[UR10][R2.64] ;  /* 0x0000000a02027981 */ /* 0x002e22000c1e1b00 */
[----:B------:R-:W-:Y:S01]  /*10d0*/  UISETP.GE.U32.AND UP0, UPT, UR16, 0x8, UPT ;  /* 0x000000081000788c */ /* 0x000fe2000bf06070 */
[----:B------:R-:W-:Y:S01]  /*10e0*/  HFMA2 R40, -RZ, RZ, 0, 0 ;  /* 0x00000000ff287431 */ /* 0x000fe200000001ff */
[----:B------:R-:W-:-:S02]  /*10f0*/  MOV R45, RZ ;  /* 0x000000ff002d7202 */ /* 0x000fc40000000f00 */
[----:B------:R-:W-:Y:S01]  /*1100*/  UISETP.GE.AND.EX UP0, UPT, UR17, URZ, UPT, UP0 ;  /* 0x000000ff1100728c */ /* 0x000fe2000bf06300 */
[----:B0-----:R-:W-:Y:S02]  /*1110*/  IMAD R5, R3, UR4, RZ ;  /* 0x0000000403057c24 */ /* 0x001fe4000f8e02ff */
[----:B------:R-:W-:Y:S01]  /*1120*/  IMAD.WIDE.U32 R10, R2, UR4, RZ ;  /* 0x00000004020a7c25 */ /* 0x000fe2000f8e00ff */
[----:B------:R-:W-:-:S03]  /*1130*/  UMOV UR4, URZ ;  /* 0x000000ff00047c82 */ /* 0x000fc60008000000 */
[----:B------:R-:W-:Y:S01]  /*1140*/  IMAD R5, R2, UR5, R5 ;  /* 0x0000000502057c24 */ /* 0x000fe2000f8e0205 */
[----:B------:R-:W-:-:S03]  /*1150*/  UMOV UR5, URZ ;  /* 0x000000ff00057c82 */ /* 0x000fc60008000000 */
[----:B------:R-:W-:Y:S01]  /*1160*/  IMAD.IADD R15, R11, 0x1, R5 ;  /* 0x000000010b0f7824 */ /* 0x000fe200078e0205 */
[----:B--2---:R-:W-:Y:S06]  /*1170*/  BRA.U !UP0, `(.L_x_2368) ;  /* 0x00000005088c7547 */ /* 0x004fec000b800000 */
        /* <DEDUP_REMOVED lines=18> */
.L_x_2369:
[----:B------:R-:W-:Y:S01]  /*12a0*/  IADD3 R6, P0, PT, R2, R18, RZ ;  /* 0x0000001202067210 */ /* 0x000fe20007f1e0ff */
[----:B------:R-:W2:Y:S03]  /*12b0*/  LDG.E R5, desc[UR10][R2.64] ;  /* 0x0000000a02057981 */ /* 0x000ea6000c1e1900 */
[----:B------:R-:W-:Y:S01]  /*12c0*/  IADD3.X R7, PT, PT, R3, R4, RZ, P0, !PT ;  /* 0x0000000403077210 */ /* 0x000fe200007fe4ff */
[----:B------:R-:W3:Y:S01]  /*12d0*/  LDG.E.64 R32, desc[UR10][R16.64+-0x20] ;  /* 0xffffe00a10207981 */ /* 0x000ee2000c1e1b00 */
[----:B------:R-:W-:-:S03]  /*12e0*/  IADD3 R20, P0, PT, R6, R18, RZ ;  /* 0x0000001206147210 */ /* 0x000fc60007f1e0ff */
[----:B------:R-:W4:Y:S04]  /*12f0*/  LDG.E R43, desc[UR10][R6.64] ;  /* 0x0000000a062b7981 */ /* 0x000f28000c1e1900 */
[----:B------:R-:W5:Y:S01]  /*1300*/  LDG.E.64 R30, desc[UR10][R16.64+-0x18] ;  /* 0xffffe80a101e7981 */ /* 0x000f62000c1e1b00 */
[----:B------:R-:W-:Y:S01]  /*1310*/  IMAD.X R21, R7, 0x1, R4, P0 ;  /* 0x0000000107157824 */ /* 0x000fe200000e0604 */
[----:B------:R-:W-:Y:S02]  /*1320*/  IADD3 R36, P0, PT, R20, R18, RZ ;  /* 0x0000001214247210 */ /* 0x000fe40007f1e0ff */
[----:B------:R-:W5:Y:S04]  /*1330*/  LDG.E.64 R28, desc[UR10][R16.64+-0x10] ;  /* 0xfffff00a101c7981 */ /* 0x000f68000c1e1b00 */
[----:B------:R-:W5:Y:S01]  /*1340*/  LDG.E R41, desc[UR10][R20.64] ;  /* 0x0000000a14297981 */ /* 0x000f62000c1e1900 */
[----:B------:R-:W-:-:S03]  /*1350*/  IADD3.X R37, PT, PT, R21, R4, RZ, P0, !PT ;  /* 0x0000000415257210 */ /* 0x000fc600007fe4ff */
[----:B------:R-:W5:Y:S01]  /*1360*/  LDG.E.64 R26, desc[UR10][R16.64+-0x8] ;  /* 0xfffff80a101a7981 */ /* 0x000f62000c1e1b00 */
[----:B------:R-:W-:-:S03]  /*1370*/  IADD3 R38, P0, PT, R36, R18, RZ ;  /* 0x0000001224267210 */ /* 0x000fc60007f1e0ff */
[----:B------:R0:W5:Y:S01]  /*1380*/  LDG.E R9, desc[UR10][R36.64] ;  /* 0x0000000a24097981 */ /* 0x000162000c1e1900 */
[----:B------:R-:W-:Y:S02]  /*1390*/  IADD3.X R39, PT, PT, R37, R4, RZ, P0, !PT ;  /* 0x0000000425277210 */ /* 0x000fe400007fe4ff */
[----:B------:R-:W-:Y:S01]  /*13a0*/  IADD3 R48, P0, PT, R38, R18, RZ ;  /* 0x0000001226307210 */ /* 0x000fe20007f1e0ff */
        /* <DEDUP_REMOVED lines=9> */
[----:B------:R0:W5:Y:S01]  /*1440*/  LDG.E R6, desc[UR10][R34.64] ;  /* 0x0000000a22067981 */ /* 0x000162000c1e1900 */
[----:B------:R-:W-:-:S03]  /*1450*/  IADD3.X R37, PT, PT, R35, R4, RZ, P0, !PT ;  /* 0x0000000423257210 */ /* 0x000fc600007fe4ff */
[----:B------:R1:W5:Y:S04]  /*1460*/  LDG.E.64 R38, desc[UR10][R16.64+0x18] ;  /* 0x0000180a10267981 */ /* 0x000368000c1e1b00 */
[----:B------:R-:W5:Y:S01]  /*1470*/  LDG.E R37, desc[UR10][R36.64] ;  /* 0x0000000a24257981 */ /* 0x000f62000c1e1900 */
[----:B0-----:R-:W-:Y:S02]  /*1480*/  MOV R34, R40 ;  /* 0x0000002800227202 */ /* 0x001fe40000000f00 */
[----:B------:R-:W-:Y:S01]  /*1490*/  MOV R35, R45 ;  /* 0x0000002d00237202 */ /* 0x000fe20000000f00 */
[----:B------:R-:W-:-:S04]  /*14a0*/  UIADD3 UR6, UP0, UPT, UR6, -0x8, URZ ;  /* 0xfffffff806067890 */ /* 0x000fc8000ff1e0ff */
[----:B------:R-:W-:Y:S02]  /*14b0*/  UIADD3.X UR7, UPT, UPT, UR7, -0x1, URZ, UP0, !UPT ;  /* 0xffffffff07077890 */ /* 0x000fe400087fe4ff */
[----:B------:R-:W-:-:S04]  /*14c0*/  UISETP.NE.U32.AND UP0, UPT, UR6, URZ, UPT ;  /* 0x000000ff0600728c */ /* 0x000fc8000bf05070 */
[----:B------:R-:W-:Y:S01]  /*14d0*/  UISETP.NE.AND.EX UP0, UPT, UR7, URZ, UPT, UP0 ;  /* 0x000000ff0700728c */ /* 0x000fe2000bf05300 */
[----:B-1----:R-:W-:Y:S02]  /*14e0*/  IADD3 R16, P1, PT, R16, 0x40, RZ ;  /* 0x0000004010107810 */ /* 0x002fe40007f3e0ff */
[----:B------:R-:W-:Y:S02]  /*14f0*/  LEA R2, P0, R12, R2, 0x5 ;  /* 0x000000020c027211 */ /* 0x000fe400078028ff */
[----:B------:R-:W-:Y:S02]  /*1500*/  IADD3.X R17, PT, PT, RZ, R17, RZ, P1, !PT ;  /* 0x00000011ff117210 */ /* 0x000fe40000ffe4ff */
[----:B------:R-:W-:Y:S02]  /*1510*/  IADD3.X R3, PT, PT, R3, R0, RZ, P0, !PT ;  /* 0x0000000003037210 */ /* 0x000fe400007fe4ff */
[----:B--2---:R-:W-:Y:S01]  /*1520*/  SHF.R.S32.HI R47, RZ, 0x1f, R5 ;  /* 0x0000001fff2f7819 */ /* 0x004fe20000011405 */
[----:B---3--:R-:W-:-:S02]  /*1530*/  IMAD R33, R33, R5, RZ ;  /* 0x0000000521217224 */ /* 0x008fc400078e02ff */
[----:B------:R-:W-:Y:S01]  /*1540*/  IMAD.WIDE.U32 R44, R32, R5, R34 ;  /* 0x00000005202c7225 */ /* 0x000fe200078e0022 */
[----:B----4-:R-:W-:-:S03]  /*1550*/  SHF.R.S32.HI R5, RZ, 0x1f, R43 ;  /* 0x0000001fff057819 */ /* 0x010fc6000001142b */
[----:B------:R-:W-:Y:S02]  /*1560*/  IMAD R33, R32, R47, R33 ;  /* 0x0000002f20217224 */ /* 0x000fe400078e0221 */
[----:B-----5:R-:W-:Y:S02]  /*1570*/  IMAD R31, R31, R43, RZ ;  /* 0x0000002b1f1f7224 */ /* 0x020fe400078e02ff */
[----:B------:R-:W-:Y:S02]  /*1580*/  IMAD.IADD R45, R45, 0x1, R33 ;  /* 0x000000012d2d7824 */ /* 0x000fe400078e0221 */
[C---:B------:R-:W-:Y:S02]  /*1590*/  IMAD R5, R30.reuse, R5, R31 ;  /* 0x000000051e057224 */ /* 0x040fe400078e021f */
[----:B------:R-:W-:-:S05]  /*15a0*/  IMAD.WIDE.U32 R30, R30, R43, R44 ;  /* 0x0000002b1e1e7225 */ /* 0x000fca00078e002c */
[----:B------:R-:W-:Y:S01]  /*15b0*/  IADD3 R31, PT, PT, R31, R5, RZ ;  /* 0x000000051f1f7210 */ /* 0x000fe20007ffe0ff */
[----:B------:R-:W-:Y:S01]  /*15c0*/  IMAD R29, R29, R41, RZ ;  /* 0x000000291d1d7224 */ /* 0x000fe200078e02ff */
[----:B------:R-:W-:-:S05]  /*15d0*/  SHF.R.S32.HI R5, RZ, 0x1f, R41 ;  /* 0x0000001fff057819 */ /* 0x000fca0000011429 */
        /* <DEDUP_REMOVED lines=28> */
[----:B------:R-:W-:Y:S06]  /*17a0*/  BRA.U UP0, `(.L_x_2369) ;  /* 0xfffffff900bc7547 */ /* 0x000fec000b83ffff */
.L_x_2368:
        /* <DEDUP_REMOVED lines=10> */
[----:B------:R-:W-:Y:S01]  /*1850*/  MOV R14, R10 ;  /* 0x0000000a000e7202 */ /* 0x000fe20000000f00 */
[----:B------:R-:W-:-:S04]  /*1860*/  IMAD R0, R12, UR5, RZ ;  /* 0x000000050c007c24 */ /* 0x000fc8000f8e02ff */
[----:B------:R-:W-:-:S04]  /*1870*/  IMAD.WIDE.U32 R2, R12, UR4, R14 ;  /* 0x000000040c027c25 */ /* 0x000fc8000f8e000e */
[----:B------:R-:W-:-:S05]  /*1880*/  IMAD R5, R13, UR4, R0 ;  /* 0x000000040d057c24 */ /* 0x000fca000f8e0200 */
[----:B------:R-:W-:Y:S01]  /*1890*/  IADD3 R0, PT, PT, R3, R5, RZ ;  /* 0x0000000503007210 */ /* 0x000fe20007ffe0ff */
[----:B------:R-:W-:Y:S01]  /*18a0*/  IMAD.SHL.U32 R3, R12, 0x4, RZ ;  /* 0x000000040c037824 */ /* 0x000fe200078e00ff */
[----:B-1----:R-:W-:-:S04]  /*18b0*/  ULEA UR6, UP1, UR4, UR6, 0x3 ;  /* 0x0000000604067291 */ /* 0x002fc8000f8218ff */
[----:B------:R-:W-:Y:S01]  /*18c0*/  ULEA.HI.X UR7, UR4, UR7, UR5, 0x3, UP1 ;  /* 0x0000000704077291 */ /* 0x000fe200088f1c05 */
[C---:B0-----:R-:W-:Y:S02]  /*18d0*/  LEA R4, P0, R2.reuse, R6, 0x2 ;  /* 0x0000000602047211 */ /* 0x041fe400078010ff */
[----:B------:R-:W-:Y:S02]  /*18e0*/  MOV R20, UR6 ;  /* 0x0000000600147c02 */ /* 0x000fe40008000f00 */
        /* <DEDUP_REMOVED lines=17> */
[----:B------:R-:W-:Y:S01]  /*1a00*/  MOV R41, R45 ;  /* 0x0000002d00297202 */ /* 0x000fe20000000f00 */
        /* <DEDUP_REMOVED lines=22> */
.L_x_2371:
        /* <DEDUP_REMOVED lines=20> */
[----:B------:R-:W-:Y:S02]  /*1cb0*/  MOV R5, UR7 ;  /* 0x0000000700057c02 */ /* 0x000fe40008000f00 */
[C---:B------:R-:W-:Y:S01]  /*1cc0*/  LEA R2, P0, R12.reuse, R8, 0x2 ;  /* 0x000000080c027211 */ /* 0x040fe200078010ff */
[----:B------:R-:W2:Y:S04]  /*1cd0*/  LDG.E R19, desc[UR10][R8.64] ;  /* 0x0000000a08137981 */ /* 0x000ea8000c1e1900 */
[----:B------:R-:W3:Y:S01]  /*1ce0*/  LDG.E.64 R6, desc[UR10][R4.64] ;  /* 0x0000000a04067981 */ /* 0x000ee2000c1e1b00 */
[----:B------:R-:W-:-:S03]  /*1cf0*/  LEA.HI.X R3, R12, R9, R13, 0x2, P0 ;  /* 0x000000090c037211 */ /* 0x000fc600000f140d */
[----:B------:R-:W4:Y:S04]  /*1d00*/  LDG.E.64 R16, desc[UR10][R4.64+0x8] ;  /* 0x0000080a04107981 */ /* 0x000f28000c1e1b00 */
[----:B------:R-:W5:Y:S01]  /*1d10*/  LDG.E R3, desc[UR10][R2.64] ;  /* 0x0000000a02037981 */ /* 0x000f62000c1e1900 */
[----:B------:R-:W-:Y:S01]  /*1d20*/  IMAD.MOV.U32 R41, RZ, RZ, R45 ;  /* 0x000000ffff297224 */ /* 0x000fe200078e002d */
[----:B------:R-:W-:-:S04]  /*1d30*/  UIADD3 UR4, UP1, UPT, UR4, 0x2, URZ ;  /* 0x0000000204047890 */ /* 0x000fc8000ff3e0ff */
[----:B------:R-:W-:Y:S01]  /*1d40*/  UIADD3.X UR5, UPT, UPT, URZ, UR5, URZ, UP1, !UPT ;  /* 0x00000005ff057290 */ /* 0x000fe20008ffe4ff */
        /* <DEDUP_REMOVED lines=10> */
.L_x_2372:
        /* <DEDUP_REMOVED lines=23> */
.L_x_2370:
[----:B------:R-:W0:Y:S01]  /*1f60*/  LDC.64 R2, c[0x0][0x580] ;  /* 0x00016000ff027b82 */ /* 0x000e220000000a00 */
[----:B------:R-:W-:-:S05]  /*1f70*/  MOV R41, R45 ;  /* 0x0000002d00297202 */ /* 0x000fca0000000f00 */
[----:B0-----:R-:W-:Y:S01]  /*1f80*/  STG.E.64 desc[UR10][R2.64], R40 ;  /* 0x0000002802007986 */ /* 0x001fe2000c101b0a */
[----:B------:R-:W-:Y:S05]  /*1f90*/  EXIT ;  /* 0x000000000000794d */ /* 0x000fea0003800000 */
.L_x_2360:
[----:B------:R-:W0:Y:S02]  /*1fa0*/  LDCU UR4, c[0x0][0x380] ;  /* 0x00007000ff0477ac */ /* 0x000e240008000800 */
[----:B0-----:R-:W-:-:S13]  /*1fb0*/  ISETP.GE.AND P0, PT, R3, UR4, PT ;  /* 0x0000000403007c0c */ /* 0x001fda000bf06270 */
[----:B------:R-:W-:Y:S05]  /*1fc0*/  @P0 EXIT ;  /* 0x000000000000094d */ /* 0x000fea0003800000 */
[----:B------:R-:W0:Y:S02]  /*1fd0*/  LDC.64 R2, c[0x0][0x580] ;  /* 0x00016000ff027b82 */ /* 0x000e240000000a00 */
[----:B0-----:R-:W-:Y:S01]  /*1fe0*/  STG.E.64 desc[UR10][R2.64], RZ ;  /* 0x000000ff02007986 */ /* 0x001fe2000c101b0a */
[----:B------:R-:W-:Y:S05]  /*1ff0*/  EXIT ;  /* 0x000000000000794d */ /* 0x000fea0003800000 */
.L_x_2359:
        /* <DEDUP_REMOVED lines=298> */
[----:B------:R-:W-:Y:S01]  /*32a0*/  IMAD.MOV.U32 R6, RZ, RZ, RZ ;  /* 0x000000ffff067224 */ /* 0x000fe200078e00ff */
        /* <DEDUP_REMOVED lines=18> */
.L_x_2376:
[----:B------:R-:W0:Y:S01]  /*33d0*/  LDCU.64 UR4, c[0x0][0x588] ;  /* 0x0000b100ff0477ac */ /* 0x000e220008000a00 */
[----:B------:R-:W1:Y:S01]  /*33e0*/  LDC.64 R14, c[0x0][0x5b0] ;  /* 0x00016c00ff0e7b82 */ /* 0x000e620000000a00 */
[----:B------:R-:W2:Y:S01]  /*33f0*/  LDCU.64 UR8, c[0x0][0x598] ;  /* 0x0000b300ff0877ac */ /* 0x000ea20008000a00 */
[----:B0-----:R-:W-:-:S05]  /*3400*/  IADD3 R6, P0, PT, R4, UR4, RZ ;  /* 0x0000000404067c10 */ /* 0x001fca000ff1e0ff */
[----:B------:R-:W-:-:S05]  /*3410*/  IMAD.X R7, RZ, RZ, UR5, P0 ;  /* 0x00000005ff077e24 */ /* 0x000fca00080e06ff */
[----:B------:R-:W2:Y:S01]  /*3420*/  LDG.E.64 R12, desc[UR10][R6.64] ;  /* 0x0000000a060c7981 */ /* 0x000ea2000c1e1b00 */
[----:B------:R-:W-:Y:S01]  /*3430*/  UISETP.GE.U32.AND UP1, UPT, UR12, 0x8, UPT ;  /* 0x000000080c00788c */ /* 0x000fe2000bf26070 */
[----:B------:R-:W-:Y:S01]  /*3440*/  MOV R36, RZ ;  /* 0x000000ff00247202 */ /* 0x000fe20000000f00 */
[----:B------:R-:W-:Y:S02]  /*3450*/  UISETP.NE.U32.AND UP0, UPT, UR17, URZ, UPT ;  /* 0x000000ff1100728c */ /* 0x000fe4000bf05070 */
[----:B------:R-:W-:Y:S01]  /*3460*/  UISETP.GE.AND.EX UP1, UPT, UR13, URZ, UPT, UP1 ;  /* 0x000000ff0d00728c */ /* 0x000fe2000bf26310 */
[----:B------:R-:W-:Y:S01]  /*3470*/  UMOV UR4, URZ ;  /* 0x000000ff00047c82 */ /* 0x000fe20008000000 */
[----:B------:R-:W-:Y:S01]  /*3480*/  UISETP.NE.AND.EX UP0, UPT, URZ, URZ, UPT, UP0 ;  /* 0x000000ffff00728c */ /* 0x000fe2000bf05300 */
[----:B------:R-:W-:Y:S01]  /*3490*/  UMOV UR5, URZ ;  /* 0x000000ff00057c82 */ /* 0x000fe20008000000 */
[----:B--2---:R-:W-:-:S04]  /*34a0*/  IMAD R9, R13, UR8, RZ ;  /* 0x000000080d097c24 */ /* 0x004fc8000f8e02ff */
[C---:B------:R-:W-:Y:S01]  /*34b0*/  IMAD R17, R12.reuse, UR9, R9 ;  /* 0x000000090c117c24 */ /* 0x040fe2000f8e0209 */
[----:B------:R-:W-:Y:S01]  /*34c0*/  MOV R9, RZ ;  /* 0x000000ff00097202 */ /* 0x000fe20000000f00 */
[----:B------:R-:W-:-:S05]  /*34d0*/  IMAD.WIDE.U32 R12, R12, UR8, RZ ;  /* 0x000000080c0c7c25 */ /* 0x000fca000f8e00ff */
        /* <DEDUP_REMOVED lines=14> */
[----:B------:R-:W-:Y:S01]  /*35c0*/  IMAD.U32 R20, RZ, RZ, UR7 ;  /* 0x00000007ff147e24 */ /* 0x000fe2000f8e00ff */
[----:B------:R-:W-:Y:S01]  /*35d0*/  ULOP3.LUT UR5, UR6, 0x7fffffff, URZ, 0xc0, !UPT ;  /* 0x7fffffff06057892 */ /* 0x000fe2000f8ec0ff */
[----:B------:R-:W-:Y:S01]  /*35e0*/  LEA.HI.X R7, R12, UR9, R17, 0x2, P0 ;  /* 0x000000090c077c11 */ /* 0x000fe200080f1411 */
[----:B------:R-:W-:Y:S01]  /*35f0*/  UMOV UR7, UR4 ;  /* 0x0000000400077c82 */ /* 0x000fe20008000000 */
[----:B------:R-:W-:-:S04]  /*3600*/  MOV R21, UR8 ;  /* 0x0000000800157c02 */ /* 0x000fc80008000f00 */
[----:B------:R-:W-:-:S05]  /*3610*/  UMOV UR8, UR5 ;  /* 0x0000000500087c82 */ /* 0x000fca0008000000 */
.L_x_2378:
[----:B------:R-:W-:Y:S01]  /*3620*/  IADD3 R28, P0, PT, R6, R18, RZ ;  /* 0x00000012061c7210 */ /* 0x000fe20007f1e0ff */
[----:B------:R-:W2:Y:S04]  /*3630*/  LDG.E R10, desc[UR10][R6.64] ;  /* 0x0000000a060a7981 */ /* 0x000ea8000c1e1900 */
[----:B------:R-:W3:Y:S01]  /*3640*/  LDG.E.64 R46, desc[UR10][R20.64+-0x20] ;  /* 0xffffe00a142e7981 */ /* 0x000ee2000c1e1b00 */
[----:B------:R-:W-:Y:S02]  /*3650*/  IADD3.X R29, PT, PT, R7, R8, RZ, P0, !PT ;  /* 0x00000008071d7210 */ /* 0x000fe400007fe4ff */
[----:B------:R-:W-:Y:S01]  /*3660*/  IADD3 R30, P0, PT, R28, R18, RZ ;  /* 0x000000121c1e7210 */ /* 0x000fe20007f1e0ff */
[----:B------:R-:W4:Y:S04]  /*3670*/  LDG.E.64 R22, desc[UR10][R20.64+-0x18] ;  /* 0xffffe80a14167981 */ /* 0x000f28000c1e1b00 */
[----:B------:R-:W5:Y:S01]  /*3680*/  LDG.E R11, desc[UR10][R28.64] ;  /* 0x0000000a1c0b7981 */ /* 0x000f62000c1e1900 */
[----:B------:R-:W-:-:S02]  /*3690*/  IADD3.X R31, PT, PT, R29, R8, RZ, P0, !PT ;  /* 0x000000081d1f7210 */ /* 0x000fc400007fe4ff */
[-C--:B------:R-:W-:Y:S01]  /*36a0*/  IADD3 R32, P0, PT, R30, R18.reuse, RZ ;  /* 0x000000121e207210 */ /* 0x080fe20007f1e0ff */
[----:B------:R-:W4:Y:S04]  /*36b0*/  LDG.E.64 R24, desc[UR10][R20.64+-0x10] ;  /* 0xfffff00a14187981 */ /* 0x000f28000c1e1b00 */
[----:B------:R-:W4:Y:S01]  /*36c0*/  LDG.E R37, desc[UR10][R30.64] ;  /* 0x0000000a1e257981 */ /* 0x000f22000c1e1900 */
[----:B------:R-:W-:Y:S01]  /*36d0*/  IMAD.X R33, R31, 0x1, R8, P0 ;  /* 0x000000011f217824 */ /* 0x000fe200000e0608 */
[----:B------:R-:W-:Y:S02]  /*36e0*/  IADD3 R34, P0, PT, R32, R18, RZ ;  /* 0x0000001220227210 */ /* 0x000fe40007f1e0ff */
[----:B------:R-:W4:Y:S04]  /*36f0*/  LDG.E.64 R26, desc[UR10][R20.64+-0x8] ;  /* 0xfffff80a141a7981 */ /* 0x000f28000c1e1b00 */
[----:B------:R-:W4:Y:S01]  /*3700*/  LDG.E R39, desc[UR10][R32.64] ;  /* 0x0000000a20277981 */ /* 0x000f22000c1e1900 */
[----:B------:R-:W-:-:S02]  /*3710*/  IADD3.X R35, PT, PT, R33, R8, RZ, P0, !PT ;  /* 0x0000000821237210 */ /* 0x000fc400007fe4ff */
[----:B------:R-:W-:Y:S01]  /*3720*/  IADD3 R52, P0, PT, R34, R18, RZ ;  /* 0x0000001222347210 */ /* 0x000fe20007f1e0ff */
[----:B------:R-:W4:Y:S04]  /*3730*/  LDG.E.64 R28, desc[UR10][R20.64] ;  /* 0x0000000a141c7981 */ /* 0x000f28000c1e1b00 */
[----:B------:R-:W4:Y:S01]  /*3740*/  LDG.E R41, desc[UR10][R34.64] ;  /* 0x0000000a22297981 */ /* 0x000f22000c1e1900 */
[----:B------:R-:W-:Y:S02]  /*3750*/  IADD3.X R53, PT, PT, R35, R8, RZ, P0, !PT ;  /* 0x0000000823357210 */ /* 0x000fe400007fe4ff */
[----:B------:R-:W-:Y:S01]  /*3760*/  IADD3 R50, P0, PT, R52, R18, RZ ;  /* 0x0000001234327210 */ /* 0x000fe20007f1e0ff */
[----:B------:R-:W4:Y:S04]  /*3770*/  LDG.E.64 R30, desc[UR10][R20.64+0x8] ;  /* 0x0000080a141e7981 */ /* 0x000f28000c1e1b00 */
[----:B------:R-:W4:Y:S01]  /*3780*/  LDG.E R43, desc[UR10][R52.64] ;  /* 0x0000000a342b7981 */ /* 0x000f22000c1e1900 */
[----:B------:R-:W-:-:S02]  /*3790*/  IADD3.X R51, PT, PT, R53, R8, RZ, P0, !PT ;  /* 0x0000000835337210 */ /* 0x000fc400007fe4ff */
[----:B------:R-:W-:Y:S01]  /*37a0*/  IADD3 R48, P0, PT, R50, R18, RZ ;  /* 0x0000001232307210 */ /* 0x000fe20007f1e0ff */
[----:B------:R-:W4:Y:S04]  /*37b0*/  LDG.E.64 R32, desc[UR10][R20.64+0x10] ;  /* 0x0000100a14207981 */ /* 0x000f28000c1e1b00 */
[----:B------:R-:W4:Y:S01]  /*37c0*/  LDG.E R45, desc[UR10][R50.64] ;  /* 0x0000000a322d7981 */ /* 0x000f22000c1e1900 */
[----:B------:R-:W-:-:S03]  /*37d0*/  IMAD.X R49, R51, 0x1, R8, P0 ;  /* 0x0000000133317824 */ /* 0x000fc600000e0608 */
[----:B------:R-:W4:Y:S04]  /*37e0*/  LDG.E.64 R34, desc[UR10][R20.64+0x18] ;  /* 0x0000180a14227981 */ /* 0x000f28000c1e1b00 */
[----:B------:R0:W4:Y:S02]  /*37f0*/  LDG.E R38, desc[UR10][R48.64] ;  /* 0x0000000a30267981 */ /* 0x000124000c1e1900 */
[----:B0-----:R-:W-:Y:S02]  /*3800*/  MOV R48, R36 ;  /* 0x0000002400307202 */ /* 0x001fe40000000f00 */
[----:B------:R-:W-:Y:S01]  /*3810*/  MOV R49, R9 ;  /* 0x0000000900317202 */ /* 0x000fe20000000f00 */
[----:B------:R-:W-:-:S04]  /*3820*/  UIADD3 UR7, UP1, UPT, UR7, -0x8, URZ ;  /* 0xfffffff807077890 */ /* 0x000fc8000ff3e0ff */
[----:B------:R-:W-:Y:S02]  /*3830*/  UIADD3.X UR8, UPT, UPT, UR8, -0x1, URZ, UP1, !UPT ;  /* 0xffffffff08087890 */ /* 0x000fe40008ffe4ff */
[----:B------:R-:W-:-:S04]  /*3840*/  UISETP.NE.U32.AND UP1, UPT, UR7, URZ, UPT ;  /* 0x000000ff0700728c */ /* 0x000fc8000bf25070 */
[----:B------:R-:W-:Y:S01]  /*3850*/  UISETP.NE.AND.EX UP1, UPT, UR8, URZ, UPT, UP1 ;  /* 0x000000ff0800728c */ /* 0x000fe2000bf25310 */
[----:B------:R-:W-:Y:S02]  /*3860*/  LEA R6, P0, R14, R6, 0x5 ;  /* 0x000000060e067211 */ /* 0x000fe400078028ff */
[----:B------:R-:W-:-:S03]  /*3870*/  IADD3 R20, P1, PT, R20, 0x40, RZ ;  /* 0x0000004014147810 */ /* 0x000fc60007f3e0ff */
[----:B------:R-:W-:Y:S01]  /*3880*/  IMAD.X R7, R7, 0x1, R4, P0 ;  /* 0x0000000107077824 */ /* 0x000fe200000e0604 */
[----:B------:R-:W-:Y:S02]  /*3890*/  IADD3.X R21, PT, PT, RZ, R21, RZ, P1, !PT ;  /* 0x00000015ff157210 */ /* 0x000fe40000ffe4ff */
        /* <DEDUP_REMOVED lines=11> */
[-C--:B------:R-:W-:Y:S02]  /*3950*/  IMAD R22, R25, R37.reuse, RZ ;  /* 0x0000002519167224 */ /* 0x080fe400078e02ff */
[----:B------:R-:W-:-:S04]  /*3960*/  IMAD.WIDE.U32 R10, R24, R37, R10 ;  /* 0x00000025180a7225 */ /* 0x000fc800078e000a */
[----:B------:R-:W-:Y:S02]  /*3970*/  IMAD R9, R24, R9, R22 ;  /* 0x0000000918097224 */ /* 0x000fe400078e0216 */
[----:B------:R-:W-:-:S03]  /*3980*/  IMAD R22, R27, R39, RZ ;  /* 0x000000271b167224 */ /* 0x000fc600078e02ff */
[----:B------:R-:W-:Y:S02]  /*3990*/  IADD3 R11, PT, PT, R11, R9, RZ ;  /* 0x000000090b0b7210 */ /* 0x000fe40007ffe0ff */
[----:B------:R-:W-:Y:S01]  /*39a0*/  SHF.R.S32.HI R9, RZ, 0x1f, R39 ;  /* 0x0000001fff097819 */ /* 0x000fe20000011427 */
        /* <DEDUP_REMOVED lines=12> */
[----:B------:R-:W-:Y:S02]  /*3a70*/  IMAD R22, R33, R45, RZ ;  /* 0x0000002d21167224 */ /* 0x000fe400078e02ff */
[----:B------:R-:W-:Y:S01]  /*3a80*/  IMAD.IADD R11, R11, 0x1, R9 ;  /* 0x000000010b0b7824 */ /* 0x000fe200078e0209 */
        /* <DEDUP_REMOVED lines=10> */
.L_x_2377:
        /* <DEDUP_REMOVED lines=15> */
[----:B-1----:R-:W-:Y:S01]  /*3c20*/  LEA R20, P0, R6, UR20, 0x2 ;  /* 0x0000001406147c11 */ /* 0x002fe2000f8010ff */
[----:B------:R-:W-:-:S03]  /*3c30*/  IMAD.U32 R26, RZ, RZ, UR7 ;  /* 0x00000007ff1a7e24 */ /* 0x000fc6000f8e00ff */
[----:B------:R-:W-:Y:S02]  /*3c40*/  LEA.HI.X R21, R6, UR21, R7, 0x2, P0 ;  /* 0x0000001506157c11 */ /* 0x000fe400080f1407 */
[C---:B------:R-:W-:Y:S02]  /*3c50*/  SHF.L.U32 R7, R14.reuse, 0x2, RZ ;  /* 0x000000020e077819 */ /* 0x040fe400000006ff */
[----:B------:R-:W-:Y:S01]  /*3c60*/  MOV R27, UR8 ;  /* 0x00000008001b7c02 */ /* 0x000fe20008000f00 */
[----:B------:R-:W2:Y:S01]  /*3c70*/  LDG.E R35, desc[UR10][R20.64] ;  /* 0x0000000a14237981 */ /* 0x000ea2000c1e1900 */
[----:B------:R-:W-:Y:S02]  /*3c80*/  SHF.L.U64.HI R23, R14, 0x2, R15 ;  /* 0x000000020e177819 */ /* 0x000fe4000001020f */
[----:B------:R-:W-:Y:S01]  /*3c90*/  IADD3 R30, P0, PT, R20, R7, RZ ;  /* 0x00000007141e7210 */ /* 0x000fe20007f1e0ff */
[----:B------:R-:W3:Y:S03]  /*3ca0*/  LDG.E.64 R18, desc[UR10][R26.64] ;  /* 0x0000000a1a127981 */ /* 0x000ee6000c1e1b00 */
[----:B------:R-:W-:Y:S01]  /*3cb0*/  IADD3.X R31, PT, PT, R21, R23, RZ, P0, !PT ;  /* 0x00000017151f7210 */ /* 0x000fe200007fe4ff */
[----:B------:R-:W4:Y:S01]  /*3cc0*/  LDG.E.64 R10, desc[UR10][R26.64+0x8] ;  /* 0x0000080a1a0a7981 */ /* 0x000f22000c1e1b00 */
[----:B------:R-:W-:-:S03]  /*3cd0*/  IADD3 R32, P0, PT, R30, R7, RZ ;  /* 0x000000071e207210 */ /* 0x000fc60007f1e0ff */
[----:B------:R-:W5:Y:S01]  /*3ce0*/  LDG.E R29, desc[UR10][R30.64] ;  /* 0x0000000a1e1d7981 */ /* 0x000f62000c1e1900 */
[----:B------:R-:W-:Y:S02]  /*3cf0*/  IADD3.X R33, PT, PT, R31, R23, RZ, P0, !PT ;  /* 0x000000171f217210 */ /* 0x000fe400007fe4ff */
[----:B------:R-:W-:Y:S01]  /*3d00*/  IADD3 R22, P0, PT, R32, R7, RZ ;  /* 0x0000000720167210 */ /* 0x000fe20007f1e0ff */
[----:B------:R-:W4:Y:S04]  /*3d10*/  LDG.E.64 R20, desc[UR10][R26.64+0x18] ;  /* 0x0000180a1a147981 */ /* 0x000f28000c1e1b00 */
[----:B------:R-:W4:Y:S01]  /*3d20*/  LDG.E R25, desc[UR10][R32.64] ;  /* 0x0000000a20197981 */ /* 0x000f22000c1e1900 */
[----:B------:R-:W-:-:S03]  /*3d30*/  IMAD.X R23, R33, 0x1, R23, P0 ;  /* 0x0000000121177824 */ /* 0x000fc600000e0617 */
[----:B------:R-:W4:Y:S04]  /*3d40*/  LDG.E.64 R6, desc[UR10][R26.64+0x10] ;  /* 0x0000100a1a067981 */ /* 0x000f28000c1e1b00 */
[----:B------:R-:W4:Y:S01]  /*3d50*/  LDG.E R23, desc[UR10][R22.64] ;  /* 0x0000000a16177981 */ /* 0x000f22000c1e1900 */
[----:B------:R-:W-:Y:S01]  /*3d60*/  MOV R8, R36 ;  /* 0x0000002400087202 */ /* 0x000fe20000000f00 */
        /* <DEDUP_REMOVED lines=10> */
[----:B------:R-:W-:Y:S01]  /*3e10*/  IMAD.WIDE.U32 R10, R10, R29, R8 ;  /* 0x0000001d0a0a7225 */ /* 0x000fe200078e0008 */
[----:B------:R-:W-:-:S03]  /*3e20*/  SHF.R.S32.HI R9, RZ, 0x1f, R25 ;  /* 0x0000001fff097819 */ /* 0x000fc60000011419 */
[----:B------:R-:W-:Y:S01]  /*3e30*/  IMAD R4, R7, R25, RZ ;  /* 0x0000001907047224 */ /* 0x000fe200078e02ff */
[----:B------:R-:W-:-:S03]  /*3e40*/  IADD3 R11, PT, PT, R11, R19, RZ ;  /* 0x000000130b0b7210 */ /* 0x000fc60007ffe0ff */
        /* <DEDUP_REMOVED lines=8> */
.L_x_2380:
        /* <DEDUP_REMOVED lines=22> */
[----:B------:R-:W2:Y:S03]  /*4030*/  LDG.E R25, desc[UR10][R20.64] ;  /* 0x0000000a14197981 */ /* 0x000ea6000c1e1900 */
[----:B------:R-:W-:Y:S01]  /*4040*/  LEA.HI.X R7, R14, R21, R15, 0x2, P0 ;  /* 0x000000150e077211 */ /* 0x000fe200000f140f */
[----:B------:R-:W3:Y:S04]  /*4050*/  LDG.E.64 R18, desc[UR10][R10.64] ;  /* 0x0000000a0a127981 */ /* 0x000ee8000c1e1b00 */
[----:B------:R-:W4:Y:S04]  /*4060*/  LDG.E.64 R22, desc[UR10][R10.64+0x8] ;  /* 0x0000080a0a167981 */ /* 0x000f28000c1e1b00 */
[----:B------:R-:W5:Y:S01]  /*4070*/  LDG.E R7, desc[UR10][R6.64] ;  /* 0x0000000a06077981 */ /* 0x000f62000c1e1900 */
        /* <DEDUP_REMOVED lines=11> */
[----:B------:R-:W-:-:S05]  /*4130*/  IMAD.WIDE.U32 R36, R22, R7, R36 ;  /* 0x0000000716247225 */ /* 0x000fca00078e0024 */
[----:B------:R-:W-:-:S07]  /*4140*/  IADD3 R9, PT, PT, R37, R9, RZ ;  /* 0x0000000925097210 */ /* 0x000fce0007ffe0ff */
.L_x_2381:
[----:B------:R-:W-:Y:S05]  /*4150*/  BRA.U UP0, `(.L_x_2379) ;  /* 0x0000000100587547 */ /* 0x000fea000b800000 */
        /* <DEDUP_REMOVED lines=13> */
[----:B------:R-:W-:-:S04]  /*4230*/  MOV R7, UR4 ;  /* 0x0000000400077c02 */ /* 0x000fc80008000f00 */
[----:B------:R-:W2:Y:S04]  /*4240*/  LDG.E R13, desc[UR10][R12.64] ;  /* 0x0000000a0c0d7981 */ /* 0x000ea8000c1e1900 */
[----:B------:R-:W3:Y:S01]  /*4250*/  LDG.E.64 R6, desc[UR10][R6.64] ;  /* 0x0000000a06067981 */ /* 0x000ee2000c1e1b00 */
[----:B------:R-:W-:Y:S02]  /*4260*/  MOV R37, R9 ;  /* 0x0000000900257202 */ /* 0x000fe40000000f00 */
[----:B--2---:R-:W-:Y:S01]  /*4270*/  SHF.R.S32.HI R11, RZ, 0x1f, R13 ;  /* 0x0000001fff0b7819 */ /* 0x004fe2000001140d */
[-C--:B---3--:R-:W-:Y:S02]  /*4280*/  IMAD R4, R7, R13.reuse, RZ ;  /* 0x0000000d07047224 */ /* 0x088fe400078e02ff */
[----:B------:R-:W-:-:S04]  /*4290*/  IMAD.WIDE.U32 R36, R6, R13, R36 ;  /* 0x0000000d06247225 */ /* 0x000fc800078e0024 */
[----:B------:R-:W-:-:S04]  /*42a0*/  IMAD R11, R6, R11, R4 ;  /* 0x0000000b060b7224 */ /* 0x000fc800078e0204 */
[----:B------:R-:W-:-:S07]  /*42b0*/  IMAD.IADD R9, R37, 0x1, R11 ;  /* 0x0000000125097824 */ /* 0x000fce00078e020b */
.L_x_2379:
[----:B------:R-:W0:Y:S01]  /*42c0*/  LDCU.64 UR4, c[0x0][0x580] ;  /* 0x0000b000ff0477ac */ /* 0x000e220008000a00 */
[----:B------:R-:W-:Y:S02]  /*42d0*/  MOV R37, R9 ;  /* 0x0000000900257202 */ /* 0x000fe40000000f00 */
[----:B------:R-:W-:Y:S02]  /*42e0*/  IADD3 R3, PT, PT, R3, 0x80, RZ ;  /* 0x0000008003037810 */ /* 0x000fe40007ffe0ff */
[----:B0-----:R-:W-:-:S04]  /*42f0*/  IADD3 R4, P0, PT, R5, UR4, RZ ;  /* 0x0000000405047c10 */ /* 0x001fc8000ff1e0ff */
[----:B------:R-:W-:-:S05]  /*4300*/  IADD3.X R5, PT, PT, RZ, UR5, RZ, P0, !PT ;  /* 0x00000005ff057c10 */ /* 0x000fca00087fe4ff */
[----:B------:R0:W-:Y:S04]  /*4310*/  STG.E.64 desc[UR10][R4.64], R36 ;  /* 0x0000002404007986 */ /* 0x0001e8000c101b0a */
.L_x_2375:
[----:B------:R-:W-:Y:S05]  /*4320*/  BSYNC.RECONVERGENT B0 ;  /* 0x0000000000007941 */ /* 0x000fea0003800200 */
.L_x_2374:
        /* <DEDUP_REMOVED lines=288> */
[----:B------:R-:W-:Y:S02]  /*5530*/  @P0 IMAD.MOV.U32 R4, RZ, RZ, RZ ;  /* 0x000000ffff040224 */ /* 0x000fe400078e00ff */
        /* <DEDUP_REMOVED lines=11> */
.L_x_2382:
        /* <DEDUP_REMOVED lines=10> */
[----:B------:R-:W-:Y:S02]  /*5690*/  UISETP.GE.AND.EX UP0, UPT, UR13, URZ, UPT, UP0 ;  /* 0x000000ff0d00728c */ /* 0x000fe4000bf06300 */
[----:B------:R-:W-:Y:S01]  /*56a0*/  UISETP.NE.AND.EX UP1, UPT, URZ, URZ, UPT, UP1 ;  /* 0x000000ffff00728c */ /* 0x000fe2000bf25310 */
[----:B--2---:R-:W-:-:S04]  /*56b0*/  IMAD R5, R13, UR4, RZ ;  /* 0x000000040d057c24 */ /* 0x004fc8000f8e02ff */
[C---:B------:R-:W-:Y:S01]  /*56c0*/  IMAD R5, R12.reuse, UR5, R5 ;  /* 0x000000050c057c24 */ /* 0x040fe2000f8e0205 */
[----:B------:R-:W-:Y:S01]  /*56d0*/  UMOV UR5, URZ ;  /* 0x000000ff00057c82 */ /* 0x000fe20008000000 */
[----:B------:R-:W-:Y:S01]  /*56e0*/  IMAD.WIDE.U32 R12, R12, UR4, RZ ;  /* 0x000000040c0c7c25 */ /* 0x000fe2000f8e00ff */
[----:B------:R-:W-:-:S03]  /*56f0*/  UMOV UR4, URZ ;  /* 0x000000ff00047c82 */ /* 0x000fc60008000000 */
[----:B------:R-:W-:Y:S01]  /*5700*/  IMAD.IADD R15, R13, 0x1, R5 ;  /* 0x000000010d0f7824 */ /* 0x000fe200078e0205 */
[----:B-1----:R-:W-:Y:S06]  /*5710*/  BRA.U !UP0, `(.L_x_2383) ;  /* 0x0000000508887547 */ /* 0x002fec000b800000 */
[----:B------:R-:W0:Y:S01]  /*5720*/  LDCU.64 UR4, c[0x0][0x5a8] ;  /* 0x0000b500ff0477ac */ /* 0x000e220008000a00 */
[C---:B------:R-:W-:Y:S01]  /*5730*/  IMAD.WIDE.U32 R18, R8.reuse, 0x4, RZ ;  /* 0x0000000408127825 */ /* 0x040fe200078e00ff */
[----:B------:R-:W-:Y:S02]  /*5740*/  SHF.L.U32 R5, R9, 0x2, RZ ;  /* 0x0000000209057819 */ /* 0x000fe400000006ff */
[----:B------:R-:W-:Y:S01]  /*5750*/  CS2R R36, SRZ ;  /* 0x0000000000247805 */ /* 0x000fe2000001ff00 */
[----:B------:R-:W1:Y:S01]  /*5760*/  LDCU.64 UR8, c[0x0][0x590] ;  /* 0x0000b200ff0877ac */ /* 0x000e620008000a00 */
[----:B------:R-:W-:Y:S02]  /*5770*/  SHF.L.U64.HI R2, R8, 0x5, R9 ;  /* 0x0000000508027819 */ /* 0x000fe40000010209 */
[----:B------:R-:W-:Y:S01]  /*5780*/  IADD3 R4, PT, PT, R19, R5, RZ ;  /* 0x0000000513047210 */ /* 0x000fe20007ffe0ff */
[----:B0-----:R-:W-:Y:S02]  /*5790*/  UIADD3 UR7, UP0, UPT, UR4, 0x20, URZ ;  /* 0x0000002004077890 */ /* 0x001fe4000ff1e0ff */
[----:B------:R-:W-:Y:S01]  /*57a0*/  ULOP3.LUT UR4, UR14, 0xfffffff8, URZ, 0xc0, !UPT ;  /* 0xfffffff80e047892 */ /* 0x000fe2000f8ec0ff */
[----:B-1----:R-:W-:Y:S01]  /*57b0*/  LEA R0, P1, R12, UR8, 0x2 ;  /* 0x000000080c007c11 */ /* 0x002fe2000f8210ff */
[----:B------:R-:W-:-:S02]  /*57c0*/  UIADD3.X UR8, UPT, UPT, URZ, UR5, URZ, UP0, !UPT ;  /* 0x00000005ff087290 */ /* 0x000fc400087fe4ff */
[----:B------:R-:W-:Y:S01]  /*57d0*/  MOV R16, UR7 ;  /* 0x0000000700107c02 */ /* 0x000fe20008000f00 */
[----:B------:R-:W-:Y:S01]  /*57e0*/  ULOP3.LUT UR5, UR6, 0x7fffffff, URZ, 0xc0, !UPT ;  /* 0x7fffffff06057892 */ /* 0x000fe2000f8ec0ff */
[----:B------:R-:W-:Y:S02]  /*57f0*/  LEA.HI.X R3, R12, UR9, R15, 0x2, P1 ;  /* 0x000000090c037c11 */ /* 0x000fe400088f140f */
[----:B------:R-:W-:Y:S01]  /*5800*/  UMOV UR6, UR4 ;  /* 0x0000000400067c82 */ /* 0x000fe20008000000 */
[----:B------:R-:W-:-:S03]  /*5810*/  IMAD.U32 R17, RZ, RZ, UR8 ;  /* 0x00000008ff117e24 */ /* 0x000fc6000f8e00ff */
[----:B------:R-:W-:-:S05]  /*5820*/  UMOV UR7, UR5 ;  /* 0x0000000500077c82 */ /* 0x000fca0008000000 */
.L_x_2384:
[----:B------:R-:W-:Y:S01]  /*5830*/  MOV R26, R0 ;  /* 0x00000000001a7202 */ /* 0x000fe20000000f00 */
[----:B------:R-:W2:Y:S01]  /*5840*/  LDG.E.64 R20, desc[UR10][R16.64+-0x20] ;  /* 0xffffe00a10147981 */ /* 0x000ea2000c1e1b00 */
[----:B------:R-:W-:Y:S02]  /*5850*/  MOV R27, R3 ;  /* 0x00000003001b7202 */ /* 0x000fe40000000f00 */
[----:B------:R-:W-:Y:S01]  /*5860*/  IADD3 R28, P1, PT, R0, R18, RZ ;  /* 0x00000012001c7210 */ /* 0x000fe20007f3e0ff */
[----:B------:R-:W3:Y:S04]  /*5870*/  LDG.E.64 R22, desc[UR10][R16.64+-0x18] ;  /* 0xffffe80a10167981 */ /* 0x000ee8000c1e1b00 */
[----:B------:R-:W4:Y:S01]  /*5880*/  LDG.E R5, desc[UR10][R26.64] ;  /* 0x0000000a1a057981 */ /* 0x000f22000c1e1900 */
[----:B------:R-:W-:-:S02]  /*5890*/  IADD3.X R29, PT, PT, R3, R4, RZ, P1, !PT ;  /* 0x00000004031d7210 */ /* 0x000fc40000ffe4ff */
[-C--:B------:R-:W-:Y:S01]  /*58a0*/  IADD3 R30, P1, PT, R28, R18.reuse, RZ ;  /* 0x000000121c1e7210 */ /* 0x080fe20007f3e0ff */
[----:B------:R-:W5:Y:S04]  /*58b0*/  LDG.E.64 R24, desc[UR10][R16.64+-0x10] ;  /* 0xfffff00a10187981 */ /* 0x000f68000c1e1b00 */
[----:B------:R-:W3:Y:S01]  /*58c0*/  LDG.E R6, desc[UR10][R28.64] ;  /* 0x0000000a1c067981 */ /* 0x000ee2000c1e1900 */
[----:B------:R-:W-:Y:S01]  /*58d0*/  IMAD.X R31, R29, 0x1, R4, P1 ;  /* 0x000000011d1f7824 */ /* 0x000fe200008e0604 */
[----:B------:R-:W-:Y:S02]  /*58e0*/  IADD3 R32, P1, PT, R30, R18, RZ ;  /* 0x000000121e207210 */ /* 0x000fe40007f3e0ff */
[----:B------:R-:W5:Y:S04]  /*58f0*/  LDG.E.64 R26, desc[UR10][R16.64+-0x8] ;  /* 0xfffff80a101a7981 */ /* 0x000f68000c1e1b00 */
[----:B------:R-:W5:Y:S01]  /*5900*/  LDG.E R7, desc[UR10][R30.64] ;  /* 0x0000000a1e077981 */ /* 0x000f62000c1e1900 */
[----:B------:R-:W-:-:S02]  /*5910*/  IADD3.X R33, PT, PT, R31, R4, RZ, P1, !PT ;  /* 0x000000041f217210 */ /* 0x000fc40000ffe4ff */
[----:B------:R-:W-:Y:S01]  /*5920*/  IADD3 R34, P1, PT, R32, R18, RZ ;  /* 0x0000001220227210 */ /* 0x000fe20007f3e0ff */
[----:B------:R-:W5:Y:S04]  /*5930*/  LDG.E.64 R28, desc[UR10][R16.64] ;  /* 0x0000000a101c7981 */ /* 0x000f68000c1e1b00 */
[----:B------:R-:W5:Y:S01]  /*5940*/  LDG.E R39, desc[UR10][R32.64] ;  /* 0x0000000a20277981 */ /* 0x000f62000c1e1900 */
[----:B------:R-:W-:Y:S02]  /*5950*/  IADD3.X R35, PT, PT, R33, R4, RZ, P1, !PT ;  /* 0x0000000421237210 */ /* 0x000fe40000ffe4ff */
[----:B------:R-:W-:Y:S01]  /*5960*/  IADD3 R52, P1, PT, R34, R18, RZ ;  /* 0x0000001222347210 */ /* 0x000fe20007f3e0ff */
[----:B------:R-:W5:Y:S04]  /*5970*/  LDG.E.64 R30, desc[UR10][R16.64+0x8] ;  /* 0x0000080a101e7981 */ /* 0x000f68000c1e1b00 */
[----:B------:R-:W5:Y:S01]  /*5980*/  LDG.E R41, desc[UR10][R34.64] ;  /* 0x0000000a22297981 */ /* 0x000f62000c1e1900 */
[----:B------:R-:W-:-:S02]  /*5990*/  IADD3.X R53, PT, PT, R35, R4, RZ, P1, !PT ;  /* 0x0000000423357210 */ /* 0x000fc40000ffe4ff */
[-C--:B------:R-:W-:Y:S01]  /*59a0*/  IADD3 R50, P1, PT, R52, R18.reuse, RZ ;  /* 0x0000001234327210 */ /* 0x080fe20007f3e0ff */
[----:B------:R-:W5:Y:S04]  /*59b0*/  LDG.E.64 R32, desc[UR10][R16.64+0x10] ;  /* 0x0000100a10207981 */ /* 0x000f68000c1e1b00 */
[----:B------:R-:W5:Y:S01]  /*59c0*/  LDG.E R43, desc[UR10][R52.64] ;  /* 0x0000000a342b7981 */ /* 0x000f62000c1e1900 */
[----:B------:R-:W-:Y:S01]  /*59d0*/  IMAD.X R51, R53, 0x1, R4, P1 ;  /* 0x0000000135337824 */ /* 0x000fe200008e0604 */
[----:B------:R-:W-:Y:S02]  /*59e0*/  IADD3 R46, P1, PT, R50, R18, RZ ;  /* 0x00000012322e7210 */ /* 0x000fe40007f3e0ff */
[----:B------:R0:W5:Y:S04]  /*59f0*/  LDG.E.64 R34, desc[UR10][R16.64+0x18] ;  /* 0x0000180a10227981 */ /* 0x000168000c1e1b00 */
[----:B------:R-:W5:Y:S01]  /*5a00*/  LDG.E R45, desc[UR10][R50.64] ;  /* 0x0000000a322d7981 */ /* 0x000f62000c1e1900 */
[----:B------:R-:W-:-:S06]  /*5a10*/  IADD3.X R47, PT, PT, R51, R4, RZ, P1, !PT ;  /* 0x00000004332f7210 */ /* 0x000fcc0000ffe4ff */
[----:B------:R-:W5:Y:S01]  /*5a20*/  LDG.E R47, desc[UR10][R46.64] ;  /* 0x0000000a2e2f7981 */ /* 0x000f62000c1e1900 */
[----:B------:R-:W-:-:S04]  /*5a30*/  UIADD3 UR6, UP0, UPT, UR6, -0x8, URZ ;  /* 0xfffffff806067890 */ /* 0x000fc8000ff1e0ff */
[----:B------:R-:W-:Y:S02]  /*5a40*/  UIADD3.X UR7, UPT, UPT, UR7, -0x1, URZ, UP0, !UPT ;  /* 0xffffffff07077890 */ /* 0x000fe400087fe4ff */
[----:B------:R-:W-:-:S04]  /*5a50*/  UISETP.NE.U32.AND UP0, UPT, UR6, URZ, UPT ;  /* 0x000000ff0600728c */ /* 0x000fc8000bf05070 */
[----:B------:R-:W-:Y:S01]  /*5a60*/  UISETP.NE.AND.EX UP0, UPT, UR7, URZ, UPT, UP0 ;  /* 0x000000ff0700728c */ /* 0x000fe2000bf05300 */
[----:B0-----:R-:W-:Y:S02]  /*5a70*/  IADD3 R16, P2, PT, R16, 0x40, RZ ;  /* 0x0000004010107810 */ /* 0x001fe40007f5e0ff */
[----:B------:R-:W-:Y:S02]  /*5a80*/  LEA R0, P1, R8, R0, 0x5 ;  /* 0x0000000008007211 */ /* 0x000fe400078228ff */
[----:B------:R-:W-:Y:S02]  /*5a90*/  IADD3.X R17, PT, PT, RZ, R17, RZ, P2, !PT ;  /* 0x00000011ff117210 */ /* 0x000fe400017fe4ff */
[----:B------:R-:W-:Y:S02]  /*5aa0*/  IADD3.X R3, PT, PT, R3, R2, RZ, P1, !PT ;  /* 0x0000000203037210 */ /* 0x000fe40000ffe4ff */
[----:B----4-:R-:W-:Y:S01]  /*5ab0*/  SHF.R.S32.HI R49, RZ, 0x1f, R5 ;  /* 0x0000001fff317819 */ /* 0x010fe20000011405 */
[----:B--2---:R-:W-:-:S02]  /*5ac0*/  IMAD R21, R21, R5, RZ ;  /* 0x0000000515157224 */ /* 0x004fc400078e02ff */
[----:B------:R-:W-:-:S04]  /*5ad0*/  IMAD.WIDE.U32 R36, R20, R5, R36 ;  /* 0x0000000514247225 */ /* 0x000fc800078e0024 */
[----:B------:R-:W-:Y:S01]  /*5ae0*/  IMAD R21, R20, R49, R21 ;  /* 0x0000003114157224 */ /* 0x000fe200078e0215 */
[----:B---3--:R-:W-:Y:S01]  /*5af0*/  SHF.R.S32.HI R5, RZ, 0x1f, R6 ;  /* 0x0000001fff057819 */ /* 0x008fe20000011406 */
[----:B------:R-:W-:-:S03]  /*5b00*/  IMAD R20, R23, R6, RZ ;  /* 0x0000000617147224 */ /* 0x000fc600078e02ff */
[----:B------:R-:W-:Y:S01]  /*5b10*/  IADD3 R37, PT, PT, R37, R21, RZ ;  /* 0x0000001525257210 */ /* 0x000fe20007ffe0ff */
[C---:B------:R-:W-:Y:S02]  /*5b20*/  IMAD R5, R22.reuse, R5, R20 ;  /* 0x0000000516057224 */ /* 0x040fe400078e0214 */
[----:B------:R-:W-:-:S05]  /*5b30*/  IMAD.WIDE.U32 R20, R22, R6, R36 ;  /* 0x0000000616147225 */ /* 0x000fca00078e0024 */
[----:B------:R-:W-:Y:S01]  /*5b40*/  IADD3 R21, PT, PT, R21, R5, RZ ;  /* 0x0000000515157210 */ /* 0x000fe20007ffe0ff */
[-C--:B-----5:R-:W-:Y:S01]  /*5b50*/  IMAD R6, R25, R7.reuse, RZ ;  /* 0x0000000719067224 */ /* 0x0a0fe200078e02ff */
[----:B------:R-:W-:Y:S01]  /*5b60*/  SHF.R.S32.HI R5, RZ, 0x1f, R7 ;  /* 0x0000001fff057819 */ /* 0x000fe20000011407 */
[----:B------:R-:W-:-:S04]  /*5b70*/  IMAD.WIDE.U32 R20, R24, R7, R20 ;  /* 0x0000000718147225 */ /* 0x000fc800078e0014 */
[----:B------:R-:W-:Y:S02]  /*5b80*/  IMAD R5, R24, R5, R6 ;  /* 0x0000000518057224 */ /* 0x000fe400078e0206 */
[-C--:B------:R-:W-:Y:S02]  /*5b90*/  IMAD R6, R27, R39.reuse, RZ ;  /* 0x000000271b067224 */ /* 0x080fe400078e02ff */
[----:B------:R-:W-:Y:S01]  /*5ba0*/  IMAD.IADD R21, R21, 0x1, R5 ;  /* 0x0000000115157824 */ /* 0x000fe200078e0205 */
[----:B------:R-:W-:Y:S01]  /*5bb0*/  SHF.R.S32.HI R5, RZ, 0x1f, R39 ;  /* 0x0000001fff057819 */ /* 0x000fe20000011427 */
[----:B------:R-:W-:-:S04]  /*5bc0*/  IMAD.WIDE.U32 R20, R26, R39, R20 ;  /* 0x000000271a147225 */ /* 0x000fc800078e0014 */
[----:B------:R-:W-:Y:S02]  /*5bd0*/  IMAD R5, R26, R5, R6 ;  /* 0x000000051a057224 */ /* 0x000fe400078e0206 */
[----:B------:R-:W-:-:S03]  /*5be0*/  IMAD R6, R29, R41, RZ ;  /* 0x000000291d067224 */ /* 0x000fc600078e02ff */
[----:B------:R-:W-:Y:S02]  /*5bf0*/  IADD3 R21, PT, PT, R21, R5, RZ ;  /* 0x0000000515157210 */ /* 0x000fe40007ffe0ff */
        /* <DEDUP_REMOVED lines=19> */
[----:B------:R-:W-:Y:S06]  /*5d30*/  BRA.U UP0, `(.L_x_2384) ;  /* 0xfffffff900bc7547 */ /* 0x000fec000b83ffff */
.L_x_2383:
[----:B------:R-:W-:Y:S01]  /*5d40*/  IMAD.X R11, RZ, RZ, UR21, P0 ;  /* 0x00000015ff0b7e24 */ /* 0x000fe200080e06ff */
        /* <DEDUP_REMOVED lines=27> */
[----:B------:R0:W5:Y:S01]  /*5f00*/  LDG.E R31, desc[UR10][R24.64] ;  /* 0x0000000a181f7981 */ /* 0x000162000c1e1900 */
[----:B------:R-:W-:Y:S02]  /*5f10*/  IADD3.X R27, PT, PT, R25, R19, RZ, P0, !PT ;  /* 0x00000013191b7210 */ /* 0x000fe400007fe4ff */
[----:B------:R-:W-:Y:S01]  /*5f20*/  IADD3 R18, P0, PT, R26, R3, RZ ;  /* 0x000000031a127210 */ /* 0x000fe20007f1e0ff */
[----:B------:R-:W4:Y:S04]  /*5f30*/  LDG.E.64 R4, desc[UR10][R22.64+0x18] ;  /* 0x0000180a16047981 */ /* 0x000f28000c1e1b00 */
[----:B------:R-:W4:Y:S04]  /*5f40*/  LDG.E R21, desc[UR10][R26.64] ;  /* 0x0000000a1a157981 */ /* 0x000f28000c1e1900 */
[----:B------:R-:W4:Y:S01]  /*5f50*/  LDG.E.64 R2, desc[UR10][R22.64+0x10] ;  /* 0x0000100a16027981 */ /* 0x000f22000c1e1b00 */
[----:B------:R-:W-:-:S06]  /*5f60*/  IMAD.X R19, R27, 0x1, R19, P0 ;  /* 0x000000011b137824 */ /* 0x000fcc00000e0613 */
        /* <DEDUP_REMOVED lines=22> */
[----:B------:R-:W-:-:S07]  /*60d0*/  IMAD.IADD R37, R37, 0x1, R7 ;  /* 0x0000000125257824 */ /* 0x000fce00078e0207 */
.L_x_2386:
        /* <DEDUP_REMOVED lines=13> */
[----:B------:R-:W-:-:S05]  /*61b0*/  IMAD.WIDE.U32 R2, R8, UR4, R2 ;  /* 0x0000000408027c25 */ /* 0x000fca000f8e0002 */
[----:B------:R-:W-:Y:S01]  /*61c0*/  IADD3 R3, PT, PT, R3, R5, RZ ;  /* 0x0000000503037210 */ /* 0x000fe20007ffe0ff */
[----:B0-----:R-:W-:-:S04]  /*61d0*/  ULEA UR6, UP1, UR4, UR6, 0x3 ;  /* 0x0000000604067291 */ /* 0x001fc8000f8218ff */
[----:B------:R-:W-:Y:S01]  /*61e0*/  ULEA.HI.X UR7, UR4, UR7, UR5, 0x3, UP1 ;  /* 0x0000000704077291 */ /* 0x000fe200088f1c05 */
[----:B-1----:R-:W-:Y:S01]  /*61f0*/  LEA R16, P0, R2, UR8, 0x2 ;  /* 0x0000000802107c11 */ /* 0x002fe2000f8010ff */
[----:B------:R-:W-:-:S03]  /*6200*/  IMAD.U32 R4, RZ, RZ, UR6 ;  /* 0x00000006ff047e24 */ /* 0x000fc6000f8e00ff */
[----:B------:R-:W-:Y:S02]  /*6210*/  LEA.HI.X R17, R2, UR9, R3, 0x2, P0 ;  /* 0x0000000902117c11 */ /* 0x000fe400080f1403 */
[----:B------:R-:W-:Y:S02]  /*6220*/  MOV R5, UR7 ;  /* 0x0000000700057c02 */ /* 0x000fe40008000f00 */
[C---:B------:R-:W-:Y:S01]  /*6230*/  LEA R2, P0, R8.reuse, R16, 0x2 ;  /* 0x0000001008027211 */ /* 0x040fe200078010ff */
[----:B------:R-:W2:Y:S04]  /*6240*/  LDG.E R21, desc[UR10][R16.64] ;  /* 0x0000000a10157981 */ /* 0x000ea8000c1e1900 */
[----:B------:R-:W3:Y:S01]  /*6250*/  LDG.E.64 R6, desc[UR10][R4.64] ;  /* 0x0000000a04067981 */ /* 0x000ee2000c1e1b00 */
[----:B------:R-:W-:-:S03]  /*6260*/  LEA.HI.X R3, R8, R17, R9, 0x2, P0 ;  /* 0x0000001108037211 */ /* 0x000fc600000f1409 */
[----:B------:R-:W4:Y:S04]  /*6270*/  LDG.E.64 R18, desc[UR10][R4.64+0x8] ;  /* 0x0000080a04127981 */ /* 0x000f28000c1e1b00 */
[----:B------:R-:W5:Y:S01]  /*6280*/  LDG.E R3, desc[UR10][R2.64] ;  /* 0x0000000a02037981 */ /* 0x000f62000c1e1900 */
        /* <DEDUP_REMOVED lines=12> */
.L_x_2387:
[----:B------:R-:W-:Y:S05]  /*6350*/  BRA.U UP0, `(.L_x_2385) ;  /* 0x0000000100547547 */ /* 0x000fea000b800000 */
[----:B------:R-:W0:Y:S01]  /*6360*/  LDCU.64 UR6, c[0x0][0x5a8] ;  /* 0x0000b500ff0677ac */ /* 0x000e220008000a00 */
[----:B------:R-:W-:Y:S01]  /*6370*/  MOV R5, R15 ;  /* 0x0000000f00057202 */ /* 0x000fe20000000f00 */
[C---:B------:R-:W-:Y:S01]  /*6380*/  IMAD R0, R8.reuse, UR5, RZ ;  /* 0x0000000508007c24 */ /* 0x040fe2000f8e02ff */
[----:B------:R-:W1:Y:S01]  /*6390*/  LDCU.64 UR8, c[0x0][0x590] ;  /* 0x0000b200ff0877ac */ /* 0x000e620008000a00 */
[----:B------:R-:W-:Y:S02]  /*63a0*/  IMAD.MOV.U32 R4, RZ, RZ, R12 ;  /* 0x000000ffff047224 */ /* 0x000fe400078e000c */
[----:B------:R-:W-:Y:S02]  /*63b0*/  IMAD R3, R9, UR4, R0 ;  /* 0x0000000409037c24 */ /* 0x000fe4000f8e0200 */
[----:B------:R-:W-:-:S05]  /*63c0*/  IMAD.WIDE.U32 R4, R8, UR4, R4 ;  /* 0x0000000408047c25 */ /* 0x000fca000f8e0004 */
[----:B------:R-:W-:Y:S01]  /*63d0*/  IADD3 R3, PT, PT, R5, R3, RZ ;  /* 0x0000000305037210 */ /* 0x000fe20007ffe0ff */
[----:B0-----:R-:W-:-:S04]  /*63e0*/  ULEA UR6, UP0, UR4, UR6, 0x3 ;  /* 0x0000000604067291 */ /* 0x001fc8000f8018ff */
[----:B------:R-:W-:Y:S01]  /*63f0*/  ULEA.HI.X UR4, UR4, UR7, UR5, 0x3, UP0 ;  /* 0x0000000704047291 */ /* 0x000fe200080f1c05 */
[C---:B-1----:R-:W-:Y:S02]  /*6400*/  LEA R6, P0, R4.reuse, UR8, 0x2 ;  /* 0x0000000804067c11 */ /* 0x042fe4000f8010ff */
[----:B------:R-:W-:Y:S02]  /*6410*/  MOV R2, UR6 ;  /* 0x0000000600027c02 */ /* 0x000fe40008000f00 */
[----:B------:R-:W-:Y:S01]  /*6420*/  LEA.HI.X R7, R4, UR9, R3, 0x2, P0 ;  /* 0x0000000904077c11 */ /* 0x000fe200080f1403 */
[----:B------:R-:W-:-:S05]  /*6430*/  IMAD.U32 R3, RZ, RZ, UR4 ;  /* 0x00000004ff037e24 */ /* 0x000fca000f8e00ff */
[----:B------:R-:W2:Y:S04]  /*6440*/  LDG.E R7, desc[UR10][R6.64] ;  /* 0x0000000a06077981 */ /* 0x000ea8000c1e1900 */
[----:B------:R-:W3:Y:S01]  /*6450*/  LDG.E.64 R2, desc[UR10][R2.64] ;  /* 0x0000000a02027981 */ /* 0x000ee2000c1e1b00 */
[----:B--2---:R-:W-:Y:S01]  /*6460*/  SHF.R.S32.HI R5, RZ, 0x1f, R7 ;  /* 0x0000001fff057819 */ /* 0x004fe20000011407 */
[-C--:B---3--:R-:W-:Y:S02]  /*6470*/  IMAD R0, R3, R7.reuse, RZ ;  /* 0x0000000703007224 */ /* 0x088fe400078e02ff */
[----:B------:R-:W-:-:S04]  /*6480*/  IMAD.WIDE.U32 R36, R2, R7, R36 ;  /* 0x0000000702247225 */ /* 0x000fc800078e0024 */
[----:B------:R-:W-:-:S05]  /*6490*/  IMAD R5, R2, R5, R0 ;  /* 0x0000000502057224 */ /* 0x000fca00078e0200 */
[----:B------:R-:W-:-:S07]  /*64a0*/  IADD3 R37, PT, PT, R37, R5, RZ ;  /* 0x0000000525257210 */ /* 0x000fce0007ffe0ff */
.L_x_2385:
[----:B------:R-:W-:Y:S01]  /*64b0*/  STG.E.64 desc[UR10][R10.64], R36 ;  /* 0x000000240a007986 */ /* 0x000fe2000c101b0a */
[----:B------:R-:W-:Y:S05]  /*64c0*/  EXIT ;  /* 0x000000000000794d */ /* 0x000fea0003800000 */
.L_x_2373:
        /* <DEDUP_REMOVED lines=273> */
[----:B------:R-:W1:Y:S01]  /*75e0*/  LDCU UR5, c[0x0][0x4ac] ;  /* 0x00009580ff0577ac */ /* 0x000e620008000800 */
[----:B------:R-:W2:Y:S02]  /*75f0*/  LDCU UR8, c[0x0][0x578] ;  /* 0x0000af00ff0877ac */ /* 0x000ea40008000800 */
[----:B0-----:R-:W-:-:S05]  /*7600*/  IMAD.HI.U32 R5, R9, UR6, R8 ;  /* 0x0000000609057c27 */ /* 0x001fca000f8e0008 */
[----:B------:R-:W-:-:S04]  /*7610*/  SHF.R.U32.HI R5, RZ, UR7, R5 ;  /* 0x00000007ff057c19 */ /* 0x000fc80008011605 */
[----:B------:R-:W-:-:S05]  /*7620*/  IADD3 R5, PT, PT, -R5, RZ, RZ ;  /* 0x000000ff05057210 */ /* 0x000fca0007ffe1ff */
[----:B-1----:R-:W-:-:S04]  /*7630*/  IMAD R9, R5, UR5, R9 ;  /* 0x0000000505097c24 */ /* 0x002fc8000f8e0209 */
[----:B--2---:R-:W-:-:S07]  /*7640*/  IMAD R4, R9, UR8, R4 ;  /* 0x0000000809047c24 */ /* 0x004fce000f8e0204 */
.L_x_2390:
[----:B------:R-:W0:Y:S01]  /*7650*/  LDCU.64 UR6, c[0x0][0x580] ;  /* 0x0000b000ff0677ac */ /* 0x000e220008000a00 */
[----:B------:R-:W-:Y:S02]  /*7660*/  IADD3 R3, PT, PT, R3, 0x80, RZ ;  /* 0x0000008003037810 */ /* 0x000fe40007ffe0ff */
[----:B0-----:R-:W-:-:S04]  /*7670*/  IADD3 R4, P0, PT, R4, UR6, RZ ;  /* 0x0000000604047c10 */ /* 0x001fc8000ff1e0ff */
[----:B------:R-:W-:-:S05]  /*7680*/  IADD3.X R5, PT, PT, RZ, UR7, RZ, P0, !PT ;  /* 0x00000007ff057c10 */ /* 0x000fca00087fe4ff */
[----:B------:R0:W-:Y:S04]  /*7690*/  STG.E.64 desc[UR10][R4.64], RZ ;  /* 0x000000ff04007986 */ /* 0x0001e8000c101b0a */
.L_x_2389:
[----:B------:R-:W-:Y:S05]  /*76a0*/  BSYNC.RECONVERGENT B0 ;  /* 0x0000000000007941 */ /* 0x000fea0003800200 */
.L_x_2388:
[----:B------:R-:W-:-:S13]  /*76b0*/  ISETP.GE.AND P0, PT, R3, UR4, PT ;  /* 0x0000000403007c0c */ /* 0x000fda000bf06270 */
[----:B------:R-:W-:Y:S05]  /*76c0*/  @P0 EXIT ;  /* 0x000000000000094d */ /* 0x000fea0003800000 */
[----:B------:R-:W1:Y:S01]  /*76d0*/  LDCU.64 UR4, c[0x0][0x390] ;  /* 0x00007200ff0477ac */ /* 0x000e620008000a00 */
[----:B0-----:R-:W-:Y:S01]  /*76e0*/  MOV R5, R3 ;  /* 0x0000000300057202 */ /* 0x001fe20000000f00 */
[----:B------:R-:W-:Y:S01]  /*76f0*/  IMAD.MOV.U32 R4, RZ, RZ, RZ ;  /* 0x000000ffff047224 */ /* 0x000fe200078e00ff */
[----:B------:R-:W-:Y:S01]  /*7700*/  ISETP.NE.AND P0, PT, R0, RZ, PT ;  /* 0x000000ff0000720c */ /* 0x000fe20003f05270 */
[----:B------:R-:W0:Y:S01]  /*7710*/  LDCU UR6, c[0x0][0x38c] ;  /* 0x00007180ff0677ac */ /* 0x000e220008000800 */
        /* <DEDUP_REMOVED lines=269> */
.L_x_2391:
[----:B------:R-:W0:Y:S02]  /*87f0*/  LDCU.64 UR4, c[0x0][0x580] ;  /* 0x0000b000ff0477ac */ /* 0x000e240008000a00 */
[----:B0-----:R-:W-:-:S04]  /*8800*/  IADD3 R2, P0, PT, R0, UR4, RZ ;  /* 0x0000000400027c10 */ /* 0x001fc8000ff1e0ff */
[----:B------:R-:W-:-:S05]  /*8810*/  IADD3.X R3, PT, PT, RZ, UR5, RZ, P0, !PT ;  /* 0x00000005ff037c10 */ /* 0x000fca00087fe4ff */
[----:B------:R-:W-:Y:S01]  /*8820*/  STG.E.64 desc[UR10][R2.64], RZ ;  /* 0x000000ff02007986 */ /* 0x000fe2000c101b0a */
[----:B------:R-:W-:Y:S05]  /*8830*/  EXIT ;  /* 0x000000000000794d */ /* 0x000fea0003800000 */
.L_x_2392:
        /* <DEDUP_REMOVED lines=12> */
.L_x_3508:


//--------------------- .text._ZN2at6native27unrolled_elementwise_kernelIZZNS0_61_GLOBAL__N__ae8afa13_23_FlattenIndicesKernel_cu_7dd49032_311421_flatten_indices_implINS2_18CUDAKernelLauncherEiLl0EEENS_6TensorERKS5_N3c108ArrayRefIlEEENKUlvE0_clEvEUllE_St5arrayIPcLm2EELi4E23TrivialOffsetCalculatorILi1EjESH_NS0_6memory15LoadWithoutCastENSI_16StoreWithoutCastEEEviT_T0_T2_T3_T4_T5_ --------------------------
	.section	.text._ZN2at6native27unrolled_elementwise_kernelIZZNS0_61_GLOBAL__N__ae8afa13_23_FlattenIndicesKernel_cu_7dd49032_311421_flatten_indices_implINS2_18CUDAKernelLauncherEiLl0EEENS_6TensorERKS5_N3c108ArrayRefIlEEENKUlvE0_clEvEUllE_St5arrayIPcLm2EELi4E23TrivialOffsetCalculatorILi1EjESH_NS0_6memory15LoadWithoutCastENSI_16StoreWithoutCastEEEviT_T0_T2_T3_T4_T5_,"ax",@progbits
	.align	128
        .global         _ZN2at6native27unrolled_elementwise_kernelIZZNS0_61_GLOBAL__N__ae8afa13_23_FlattenIndicesKernel_cu_7dd49032_311421_flatten_indices_implINS2_18CUDAKernelLauncherEiLl0EEENS_6TensorERKS5_N3c108ArrayRefIlEEENKUlvE0_clEvEUllE_St5arrayIPcLm2EELi4E23TrivialOffsetCalculatorILi1EjESH_NS0_6memory15LoadWithoutCastENSI_16StoreWithoutCastEEEviT_T0_T2_T3_T4_T5_
        .type           _ZN2at6native27unrolled_elementwise_kernelIZZNS0_61_GLOBAL__N__ae8afa13_23_FlattenIndicesKernel_cu_7dd49032_311421_flatten_indices_implINS2_18CUDAKernelLauncherEiLl0EEENS_6TensorERKS5_N3c108ArrayRefIlEEENKUlvE0_clEvEUllE_St5arrayIPcLm2EELi4E23TrivialOffsetCalculatorILi1EjESH_NS0_6memory15LoadWithoutCastENSI_16StoreWithoutCastEEEviT_T0_T2_T3_T4_T5_,@function
        .size           _ZN2at6native27unrolled_elementwise_kernelIZZNS0_61_GLOBAL__N__ae8afa13_23_FlattenIndicesKernel_cu_7dd49032_311421_flatten_indices_implINS2_18CUDAKernelLauncherEiLl0EEENS_6TensorERKS5_N3c108ArrayRefIlEEENKUlvE0_clEvEUllE_St5arrayIPcLm2EELi4E23TrivialOffsetCalculatorILi1EjESH_NS0_6memory15LoadWithoutCastENSI_16StoreWithoutCastEEEviT_T0_T2_T3_T4_T5_,(.L_x_3509 - _ZN2at6native27unrolled_elementwise_kernelIZZNS0_61_GLOBAL__N__ae8afa13_23_FlattenIndicesKernel_cu_7dd49032_311421_flatten_indices_implINS2_18CUDAKernelLauncherEiLl0EEENS_6TensorERKS5_N3c108ArrayRefIlEEENKUlvE0_clEvEUllE_St5arrayIPcLm2EELi4E23TrivialOffsetCalculatorILi1EjESH_NS0_6memory15LoadWithoutCastENSI_16StoreWithoutCastEEEviT_T0_T2_T3_T4_T5_)
        .other          _ZN2at6native27unrolled_elementwise_kernelIZZNS0_61_GLOBAL__N__ae8afa13_23_FlattenIndicesKernel_cu_7dd49032_311421_flatten_indices_implINS2_18CUDAKernelLauncherEiLl0EEENS_6TensorERKS5_N3c108ArrayRefIlEEENKUlvE0_clEvEUllE_St5arrayIPcLm2EELi4E23TrivialOffsetCalculatorILi1EjESH_NS0_6memory15LoadWithoutCastENSI_16StoreWithoutCastEEEviT_T0_T2_T3_T4_T5_,@"STO_CUDA_ENTRY STV_DEFAULT"
_ZN2at6native27unrolled_elementwise_kernelIZZNS0_61_GLOBAL__N__ae8afa13_23_FlattenIndicesKernel_cu_7dd49032_311421_flatten_indices_implINS2_18CUDAKernelLauncherEiLl0EEENS_6TensorERKS5_N3c108ArrayRefIlEEENKUlvE0_clEvEUllE_St5arrayIPcLm2EELi4E23TrivialOffsetCalculatorILi1EjESH_NS0_6memory15LoadWithoutCastENSI_16StoreWithoutCastEEEviT_T0_T2_T3_T4_T5_:
.text._ZN2at6native27unrolled_elementwise_kernelIZZNS0_61_GLOBAL__N__ae8afa13_23_FlattenIndicesKernel_cu_7dd49032_311421_flatten_indices_implINS2_18CUDAKernelLauncherEiLl0EEENS_6TensorERKS5_N3c108ArrayRefIlEEENKUlvE0_clEvEUllE_St5arrayIPcLm2EELi4E23TrivialOffsetCalculatorILi1EjESH_NS0_6memory15LoadWithoutCastENSI_16StoreWithoutCastEEEviT_T0_T2_T3_T4_T5_:
[----:B------:R-:W-:Y:S01]  /*0000*/  LDC R1, c[0x0][0x37c] ;  /* 0x0000df00ff017b82 */ /* 0x000fe20000000800 */
[----:B------:R-:W0:Y:S07]  /*0010*/  S2R R8, SR_TID.X ;  /* 0x0000000000087919 */ /* 0x000e2e0000002100 */
[----:B------:R-:W1:Y:S01]  /*0020*/  S2UR UR13, SR_CTAID.X ;  /* 0x00000000000d79c3 */ /* 0x000e620000002500 */
[----:B------:R-:W1:Y:S01]  /*0030*/  LDCU UR4, c[0x0][0x380] ;  /* 0x00007000ff0477ac */ /* 0x000e620008000800 */
[----:B------:R-:W-:-:S02]  /*0040*/  CS2R R18, SRZ ;  /* 0x0000000000127805 */ /* 0x000fc4000001ff00 */
[----:B------:R-:W-:Y:S01]  /*0050*/  CS2R R12, SRZ ;  /* 0x00000000000c7805 */ /* 0x000fe2000001ff00 */
[----:B------:R-:W2:Y:S01]  /*0060*/  LDCU.64 UR10, c[0x0][0x358] ;  /* 0x00006b00ff0a77ac */ /* 0x000ea20008000a00 */
[----:B------:R-:W3:Y:S01]  /*0070*/  LDCU.64 UR20, c[0x0][0x398] ;  /* 0x00007300ff1477ac */ /* 0x000ee20008000a00 */
[----:B-1----:R-:W-:Y:S02]  /*0080*/  UIMAD UR4, UR13, -0x200, UR4 ;  /* 0xfffffe000d0478a4 */ /* 0x002fe4000f8e0204 */
        /* <DEDUP_REMOVED lines=19> */
[----:B------:R-:W-:Y:S01]  /*01c0*/  HFMA2 R26, -RZ, RZ, 0, 0 ;  /* 0x00000000ff1a7431 */ /* 0x000fe200000001ff */
[----:B--2---:R2:W5:Y:S02]  /*01d0*/  @!P0 LDG.E.64 R12, desc[UR10][R6.64] ;  /* 0x0000000a060c8981 */ /* 0x004564000c1e1b00 */
[----:B------:R-:W-:Y:S01]  /*01e0*/  ISETP.GE.AND P2, PT, R8, UR4, PT ;  /* 0x0000000408007c0c */ /* 0x000fe2000bf46270 */
[----:B-1----:R-:W-:Y:S01]  /*01f0*/  @!P1 IMAD.WIDE.U32 R14, R11, 0x8, R14 ;  /* 0x000000080b0e9825 */ /* 0x002fe200078e000e */
[----:B------:R-:W-:-:S11]  /*0200*/  CS2R R10, SRZ ;  /* 0x00000000000a7805 */ /* 0x000fd6000001ff00 */
[----:B------:R-:W1:Y:S01]  /*0210*/  @!P2 LDC.64 R2, c[0x0][0x3c0] ;  /* 0x0000f000ff02ab82 */ /* 0x000e620000000a00 */
[----:B------:R-:W-:Y:S01]  /*0220*/  @!P2 IMAD R17, R17, 0x200, R8 ;  /* 0x000002001111a824 */ /* 0x000fe200078e0208 */
[----:B------:R-:W-:Y:S01]  /*0230*/  CS2R R8, SRZ ;  /* 0x0000000000087805 */ /* 0x000fe2000001ff00 */
[----:B0-----:R-:W-:-:S05]  /*0240*/  @!P3 IMAD.WIDE.U32 R20, R21, 0x8, R4 ;  /* 0x000000081514b825 */ /* 0x001fca00078e0004 */
[----:B------:R0:W5:Y:S04]  /*0250*/  @!P1 LDG.E.64 R8, desc[UR10][R14.64] ;  /* 0x0000000a0e089981 */ /* 0x000168000c1e1b00 */
[----:B------:R0:W5:Y:S01]  /*0260*/  @!P3 LDG.E.64 R10, desc[UR10][R20.64] ;  /* 0x0000000a140ab981 */ /* 0x000162000c1e1b00 */
[----:B-1----:R-:W-:-:S05]  /*0270*/  @!P2 IMAD.WIDE.U32 R16, R17, 0x8, R2 ;  /* 0x000000081110a825 */ /* 0x002fca00078e0002 */
[----:B------:R0:W5:Y:S01]  /*0280*/  @!P2 LDG.E.64 R18, desc[UR10][R16.64] ;  /* 0x0000000a1012a981 */ /* 0x000162000c1e1b00 */
[----:B------:R-:W-:Y:S01]  /*0290*/  UISETP.GE.AND.EX UP0, UPT, UR21, URZ, UPT, UP0 ;  /* 0x000000ff1500728c */ /* 0x000fe2000bf06300 */
[----:B------:R-:W-:Y:S02]  /*02a0*/  CS2R R2, SRZ ;  /* 0x0000000000027805 */ /* 0x000fe4000001ff00 */
[----:B------:R-:W-:Y:S02]  /*02b0*/  CS2R R4, SRZ ;  /* 0x0000000000047805 */ /* 0x000fe4000001ff00 */
[----:B--2---:R-:W-:Y:S01]  /*02c0*/  CS2R R6, SRZ ;  /* 0x0000000000067805 */ /* 0x004fe2000001ff00 */
[----:B------:R-:W-:-:S03]  /*02d0*/  IMAD.MOV.U32 R24, RZ, RZ, RZ ;  /* 0x000000ffff187224 */ /* 0x000fc600078e00ff */
[----:B0-----:R-:W-:Y:S05]  /*02e0*/  BRA.U !UP0, `(.L_x_2393) ;  /* 0x0000004508147547 */ /* 0x001fea000b800000 */
[----:B------:R-:W-:Y:S01]  /*02f0*/  ISETP.GE.AND P0, PT, R0, UR4, PT ;  /* 0x0000000400007c0c */ /* 0x000fe2000bf06270 */
[----:B------:R-:W-:-:S12]  /*0300*/  BSSY.RECONVERGENT B0, `(.L_x_2394) ;  /* 0x0000110000007945 */ /* 0x000fd80003800200 */
[----:B------:R-:W-:Y:S05]  /*0310*/  @P0 BRA `(.L_x_2395) ;  /* 0x0000001000380947 */ /* 0x000fea0003800000 */
[----:B------:R-:W0:Y:S01]  /*0320*/  LDCU.64 UR6, c[0x0][0x390] ;  /* 0x00007200ff0677ac */ /* 0x000e220008000a00 */
[----:B------:R-:W-:Y:S01]  /*0330*/  IMAD.MOV.U32 R24, RZ, RZ, RZ ;  /* 0x000000ffff187224 */ /* 0x000fe200078e00ff */
        /* <DEDUP_REMOVED lines=8> */
[----:B------:R-:W-:-:S04]  /*03c0*/  IMAD.WIDE.U32 R12, R12, UR6, RZ ;  /* 0x000000060c0c7c25 */ /* 0x000fc8000f8e00ff */
[----:B------:R-:W-:Y:S01]  /*03d0*/  HFMA2 R7, -RZ, RZ, 0, 0 ;  /* 0x00000000ff077431 */ /* 0x000fe200000001ff */
[----:B------:R-:W-:Y:S01]  /*03e0*/  UISETP.NE.U32.AND UP0, UPT, UR24, URZ, UPT ;  /* 0x000000ff1800728c */ /* 0x000fe2000bf05070 */
[----:B------:R-:W-:-:S03]  /*03f0*/  IADD3 R15, PT, PT, R13, R15, RZ ;  /* 0x0000000f0d0f7210 */ /* 0x000fc60007ffe0ff */
[----:B------:R-:W-:Y:S01]  /*0400*/  UISETP.NE.AND.EX UP0, UPT, URZ, URZ, UPT, UP0 ;  /* 0x000000ffff00728c */ /* 0x000fe2000bf05300 */
[----:B------:R-:W-:Y:S10]  /*0410*/  BRA.U !UP1, `(.L_x_2396) ;  /* 0x0000000509d07547 */ /* 0x000ff4000b800000 */
[----:B------:R-:W0:Y:S01]  /*0420*/  LDCU.64 UR22, c[0x0][0x388] ;  /* 0x00007100ff1677ac */ /* 0x000e220008000a00 */
[----:B------:R-:W-:Y:S01]  /*0430*/  IMAD.MOV.U32 R7, RZ, RZ, RZ ;  /* 0x000000ffff077224 */ /* 0x000fe200078e00ff */
[----:B------:R-:W-:Y:S01]  /*0440*/  MOV R24, RZ ;  /* 0x000000ff00187202 */ /* 0x000fe20000000f00 */
        /* <DEDUP_REMOVED lines=12> */
.L_x_2397:
[----:B------:R-:W-:Y:S01]  /*0510*/  IMAD.U32 R22, RZ, RZ, UR6 ;  /* 0x00000006ff167e24 */ /* 0x000fe2000f8e00ff */
[----:B------:R-:W-:Y:S01]  /*0520*/  MOV R23, UR7 ;  /* 0x0000000700177c02 */ /* 0x000fe20008000f00 */
[----:B------:R-:W-:Y:S01]  /*0530*/  IMAD.MOV.U32 R16, RZ, RZ, R27 ;  /* 0x000000ffff107224 */ /* 0x000fe200078e001b */
[----:B------:R-:W-:-:S04]  /*0540*/  MOV R17, R25 ;  /* 0x0000001900117202 */ /* 0x000fc80000000f00 */
[----:B------:R-:W2:Y:S04]  /*0550*/  LDG.E.64.CONSTANT R22, desc[UR10][R22.64+-0x20] ;  /* 0xffffe00a16167981 */ /* 0x000ea8000c1e9b00 */
[----:B------:R0:W3:Y:S01]  /*0560*/  LDG.E.CONSTANT R21, desc[UR10][R16.64] ;  /* 0x0000000a10157981 */ /* 0x0000e2000c1e9900 */
[----:B------:R-:W-:Y:S01]  /*0570*/  IADD3 R20, P0, PT, R27, UR15, RZ ;  /* 0x0000000f1b147c10 */ /* 0x000fe2000ff1e0ff */
[----:B0-----:R-:W-:Y:S01]  /*0580*/  IMAD.MOV.U32 R16, RZ, RZ, R7 ;  /* 0x000000ffff107224 */ /* 0x001fe200078e0007 */
[----:B------:R-:W-:Y:S02]  /*0590*/  MOV R17, R24 ;  /* 0x0000001800117202 */ /* 0x000fe40000000f00 */
[----:B---3--:R-:W-:Y:S01]  /*05a0*/  SHF.R.S32.HI R7, RZ, 0x1f, R21 ;  /* 0x0000001fff077819 */ /* 0x008fe20000011415 */
[-C--:B--2---:R-:W-:Y:S01]  /*05b0*/  IMAD R24, R23, R21.reuse, RZ ;  /* 0x0000001517187224 */ /* 0x084fe200078e02ff */
[----:B------:R-:W-:Y:S01]  /*05c0*/  MOV R23, UR7 ;  /* 0x0000000700177c02 */ /* 0x000fe20008000f00 */
[----:B------:R-:W-:Y:S01]  /*05d0*/  IMAD.WIDE.U32 R16, R22, R21, R16 ;  /* 0x0000001516107225 */ /* 0x000fe200078e0010 */
[----:B------:R-:W-:-:S03]  /*05e0*/  IADD3.X R21, PT, PT, R25, UR16, RZ, P0, !PT ;  /* 0x0000001019157c10 */ /* 0x000fc600087fe4ff */
[----:B------:R-:W-:Y:S02]  /*05f0*/  IMAD R29, R22, R7, R24 ;  /* 0x00000007161d7224 */ /* 0x000fe400078e0218 */
[----:B------:R-:W-:Y:S01]  /*0600*/  IMAD.U32 R22, RZ, RZ, UR6 ;  /* 0x00000006ff167e24 */ /* 0x000fe2000f8e00ff */
[----:B------:R0:W2:Y:S05]  /*0610*/  LDG.E.CONSTANT R7, desc[UR10][R20.64] ;  /* 0x0000000a14077981 */ /* 0x0000aa000c1e9900 */
[----:B------:R-:W3:Y:S01]  /*0620*/  LDG.E.64.CONSTANT R22, desc[UR10][R22.64+-0x18] ;  /* 0xffffe80a16167981 */ /* 0x000ee2000c1e9b00 */
[----:B------:R-:W-:Y:S01]  /*0630*/  IMAD.IADD R17, R17, 0x1, R29 ;  /* 0x0000000111117824 */ /* 0x000fe200078e021d */
[----:B0-----:R-:W-:-:S04]  /*0640*/  IADD3 R20, P0, PT, R20, UR15, RZ ;  /* 0x0000000f14147c10 */ /* 0x001fc8000ff1e0ff */
[----:B------:R-:W-:Y:S02]  /*0650*/  IADD3.X R21, PT, PT, R21, UR16, RZ, P0, !PT ;  /* 0x0000001015157c10 */ /* 0x000fe400087fe4ff */
[----:B--2---:R-:W-:Y:S01]  /*0660*/  SHF.R.S32.HI R29, RZ, 0x1f, R7 ;  /* 0x0000001fff1d7819 */ /* 0x004fe20000011407 */
[----:B---3--:R-:W-:-:S04]  /*0670*/  IMAD.WIDE.U32 R16, R22, R7, R16 ;  /* 0x0000000716107225 */ /* 0x008fc800078e0010 */
[----:B------:R-:W-:Y:S02]  /*0680*/  IMAD R7, R23, R7, RZ ;  /* 0x0000000717077224 */ /* 0x000fe400078e02ff */
[----:B------:R-:W-:Y:S02]  /*0690*/  IMAD.U32 R23, RZ, RZ, UR7 ;  /* 0x00000007ff177e24 */ /* 0x000fe4000f8e00ff */
[----:B------:R-:W-:Y:S01]  /*06a0*/  IMAD R29, R22, R29, R7 ;  /* 0x0000001d161d7224 */ /* 0x000fe200078e0207 */
[----:B------:R-:W-:Y:S01]  /*06b0*/  MOV R22, UR6 ;  /* 0x0000000600167c02 */ /* 0x000fe20008000f00 */
[----:B------:R0:W2:Y:S05]  /*06c0*/  LDG.E.CONSTANT R7, desc[UR10][R20.64] ;  /* 0x0000000a14077981 */ /* 0x0000aa000c1e9900 */
[----:B------:R-:W3:Y:S01]  /*06d0*/  LDG.E.64.CONSTANT R22, desc[UR10][R22.64+-0x10] ;  /* 0xfffff00a16167981 */ /* 0x000ee2000c1e9b00 */
[----:B------:R-:W-:-:S02]  /*06e0*/  IADD3 R17, PT, PT, R17, R29, RZ ;  /* 0x0000001d11117210 */ /* 0x000fc40007ffe0ff */
[----:B0-----:R-:W-:-:S04]  /*06f0*/  IADD3 R20, P0, PT, R20, UR15, RZ ;  /* 0x0000000f14147c10 */ /* 0x001fc8000ff1e0ff */
[----:B------:R-:W-:Y:S02]  /*0700*/  IADD3.X R21, PT, PT, R21, UR16, RZ, P0, !PT ;  /* 0x0000001015157c10 */ /* 0x000fe400087fe4ff */
[----:B--2---:R-:W-:Y:S01]  /*0710*/  SHF.R.S32.HI R29, RZ, 0x1f, R7 ;  /* 0x0000001fff1d7819 */ /* 0x004fe20000011407 */
[----:B---3--:R-:W-:-:S04]  /*0720*/  IMAD.WIDE.U32 R16, R22, R7, R16 ;  /* 0x0000000716107225 */ /* 0x008fc800078e0010 */
[----:B------:R-:W-:Y:S01]  /*0730*/  IMAD R7, R23, R7, RZ ;  /* 0x0000000717077224 */ /* 0x000fe200078e02ff */
[----:B------:R-:W-:-:S03]  /*0740*/  MOV R23, UR7 ;  /* 0x0000000700177c02 */ /* 0x000fc60008000f00 */
        /* <DEDUP_REMOVED lines=35> */
[----:B------:R-:W2:Y:S05]  /*0980*/  LDG.E.CONSTANT R7, desc[UR10][R20.64] ;  /* 0x0000000a14077981 */ /* 0x000eaa000c1e9900 */
[----:B------:R-:W3:Y:S01]  /*0990*/  LDG.E.64.CONSTANT R22, desc[UR10][R22.64+0x10] ;  /* 0x0000100a16167981 */ /* 0x000ee2000c1e9b00 */
[----:B------:R-:W-:-:S02]  /*09a0*/  IADD3 R17, PT, PT, R17, R29, RZ ;  /* 0x0000001d11117210 */ /* 0x000fc40007ffe0ff */
[----:B--2---:R-:W-:Y:S01]  /*09b0*/  SHF.R.S32.HI R29, RZ, 0x1f, R7 ;  /* 0x0000001fff1d7819 */ /* 0x004fe20000011407 */
[----:B---3--:R-:W-:-:S04]  /*09c0*/  IMAD.WIDE.U32 R16, R22, R7, R16 ;  /* 0x0000000716107225 */ /* 0x008fc800078e0010 */
[----:B------:R-:W-:-:S04]  /*09d0*/  IMAD R7, R23, R7, RZ ;  /* 0x0000000717077224 */ /* 0x000fc800078e02ff */
[----:B------:R-:W-:Y:S01]  /*09e0*/  IMAD R7, R22, R29, R7 ;  /* 0x0000001d16077224 */ /* 0x000fe200078e0207 */
[----:B------:R-:W-:Y:S01]  /*09f0*/  IADD3 R22, P0, PT, R20, UR15, RZ ;  /* 0x0000000f14167c10 */ /* 0x000fe2000ff1e0ff */
[----:B------:R-:W-:-:S03]  /*0a00*/  IMAD.U32 R20, RZ, RZ, UR6 ;  /* 0x00000006ff147e24 */ /* 0x000fc6000f8e00ff */
[----:B------:R-:W-:Y:S02]  /*0a10*/  IADD3.X R23, PT, PT, R21, UR16, RZ, P0, !PT ;  /* 0x0000001015177c10 */ /* 0x000fe400087fe4ff */
[----:B------:R-:W-:-:S03]  /*0a20*/  MOV R21, UR7 ;  /* 0x0000000700157c02 */ /* 0x000fc60008000f00 */
[----:B------:R-:W2:Y:S04]  /*0a30*/  LDG.E.CONSTANT R29, desc[UR10][R22.64] ;  /* 0x0000000a161d7981 */ /* 0x000ea8000c1e9900 */
        /* <DEDUP_REMOVED lines=8> */
[----:B--2---:R-:W-:Y:S01]  /*0ac0*/  SHF.R.S32.HI R7, RZ, 0x1f, R29 ;  /* 0x0000001fff077819 */ /* 0x004fe2000001141d */
[----:B---3--:R-:W-:-:S04]  /*0ad0*/  IMAD R24, R21, R29, RZ ;  /* 0x0000001d15187224 */ /* 0x008fc800078e02ff */
[C---:B------:R-:W-:Y:S01]  /*0ae0*/  IMAD R7, R20.reuse, R7, R24 ;  /* 0x0000000714077224 */ /* 0x040fe200078e0218 */
[----:B------:R-:W-:Y:S01]  /*0af0*/  MOV R24, UR18 ;  /* 0x0000001200187c02 */ /* 0x000fe20008000f00 */
[----:B------:R-:W-:-:S03]  /*0b00*/  IMAD.WIDE.U32 R16, R20, R29, R16 ;  /* 0x0000001d14107225 */ /* 0x000fc600078e0010 */
[----:B------:R-:W-:Y:S01]  /*0b10*/  LEA R27, P0, R24, R27, 0x5 ;  /* 0x0000001b181b7211 */ /* 0x000fe200078028ff */
[----:B------:R-:W-:Y:S01]  /*0b20*/  IMAD.IADD R24, R17, 0x1, R7 ;  /* 0x0000000111187824 */ /* 0x000fe200078e0207 */
[----:B------:R-:W-:Y:S02]  /*0b30*/  MOV R7, R16 ;  /* 0x0000001000077202 */ /* 0x000fe40000000f00 */
[----:B------:R-:W-:Y:S01]  /*0b40*/  IADD3.X R25, PT, PT, R25, UR8, RZ, P0, !PT ;  /* 0x0000000819197c10 */ /* 0x000fe200087fe4ff */
[----:B------:R-:W-:Y:S08]  /*0b50*/  BRA.U UP1, `(.L_x_2397) ;  /* 0xfffffff9016c7547 */ /* 0x000ff0000b83ffff */
.L_x_2396:
        /* <DEDUP_REMOVED lines=23> */
[----:B------:R0:W2:Y:S01]  /*0cd0*/  LDG.E.CONSTANT R25, desc[UR10][R16.64] ;  /* 0x0000000a10197981 */ /* 0x0000a2000c1e9900 */
[----:B------:R-:W-:Y:S02]  /*0ce0*/  UIMAD.WIDE.U32 UR8, UR16, 0x4, URZ ;  /* 0x00000004100878a5 */ /* 0x000fe4000f8e00ff */
[----:B------:R-:W-:Y:S01]  /*0cf0*/  USHF.L.U32 UR6, UR17, 0x2, URZ ;  /* 0x0000000211067899 */ /* 0x000fe200080006ff */
[----:B------:R-:W-:Y:S01]  /*0d00*/  MOV R28, R7 ;  /* 0x00000007001c7202 */ /* 0x000fe20000000f00 */
[----:B------:R-:W-:-:S02]  /*0d10*/  IMAD.MOV.U32 R29, RZ, RZ, R24 ;  /* 0x000000ffff1d7224 */ /* 0x000fc400078e0018 */
[----:B------:R-:W-:Y:S01]  /*0d20*/  UIADD3 UR6, UPT, UPT, UR9, UR6, URZ ;  /* 0x0000000609067290 */ /* 0x000fe2000fffe0ff */
[----:B0-----:R-:W-:-:S05]  /*0d30*/  IADD3 R16, P0, PT, R16, UR8, RZ ;  /* 0x0000000810107c10 */ /* 0x001fca000ff1e0ff */
[----:B------:R-:W-:Y:S01]  /*0d40*/  IADD3.X R17, PT, PT, R17, UR6, RZ, P0, !PT ;  /* 0x0000000611117c10 */ /* 0x000fe200087fe4ff */
[----:B--2---:R-:W-:Y:S01]  /*0d50*/  IMAD.WIDE.U32 R28, R20, R25, R28 ;  /* 0x00000019141c7225 */ /* 0x004fe200078e001c */
[----:B------:R-:W-:-:S03]  /*0d60*/  SHF.R.S32.HI R7, RZ, 0x1f, R25 ;  /* 0x0000001fff077819 */ /* 0x000fc60000011419 */
[----:B------:R-:W-:-:S04]  /*0d70*/  IMAD R25, R21, R25, RZ ;  /* 0x0000001915197224 */ /* 0x000fc800078e02ff */
[----:B------:R-:W-:Y:S02]  /*0d80*/  IMAD R21, R20, R7, R25 ;  /* 0x0000000714157224 */ /* 0x000fe400078e0219 */
[----:B------:R-:W2:Y:S04]  /*0d90*/  LDG.E.CONSTANT R7, desc[UR10][R16.64] ;  /* 0x0000000a10077981 */ /* 0x000ea8000c1e9900 */
[----:B------:R-:W3:Y:S01]  /*0da0*/  LDG.E.64.CONSTANT R24, desc[UR10][R22.64+0x8] ;  /* 0x0000080a16187981 */ /* 0x000ee2000c1e9b00 */
[----:B------:R-:W-:Y:S01]  /*0db0*/  IADD3 R21, PT, PT, R29, R21, RZ ;  /* 0x000000151d157210 */ /* 0x000fe20007ffe0ff */
[----:B------:R-:W-:Y:S01]  /*0dc0*/  IMAD.MOV.U32 R20, RZ, RZ, R28 ;  /* 0x000000ffff147224 */ /* 0x000fe200078e001c */
[----:B--2---:R-:W-:-:S03]  /*0dd0*/  SHF.R.S32.HI R27, RZ, 0x1f, R7 ;  /* 0x0000001fff1b7819 */ /* 0x004fc60000011407 */
[----:B---3--:R-:W-:-:S04]  /*0de0*/  IMAD.WIDE.U32 R20, R24, R7, R20 ;  /* 0x0000000718147225 */ /* 0x008fc800078e0014 */
[----:B------:R-:W-:-:S04]  /*0df0*/  IMAD R7, R25, R7, RZ ;  /* 0x0000000719077224 */ /* 0x000fc800078e02ff */
[----:B------:R-:W-:Y:S01]  /*0e00*/  IMAD R7, R24, R27, R7 ;  /* 0x0000001b18077224 */ /* 0x000fe200078e0207 */
[----:B------:R-:W-:-:S04]  /*0e10*/  IADD3 R24, P0, PT, R16, UR8, RZ ;  /* 0x0000000810187c10 */ /* 0x000fc8000ff1e0ff */
[----:B------:R-:W-:Y:S02]  /*0e20*/  IADD3.X R25, PT, PT, R17, UR6, RZ, P0, !PT ;  /* 0x0000000611197c10 */ /* 0x000fe400087fe4ff */
[----:B------:R-:W-:-:S03]  /*0e30*/  IADD3 R16, P0, PT, R24, UR8, RZ ;  /* 0x0000000818107c10 */ /* 0x000fc6000ff1e0ff */
[----:B------:R-:W2:Y:S01]  /*0e40*/  LDG.E.CONSTANT R27, desc[UR10][R24.64] ;  /* 0x0000000a181b7981 */ /* 0x000ea2000c1e9900 */
[----:B------:R-:W-:-:S05]  /*0e50*/  IADD3.X R17, PT, PT, R25, UR6, RZ, P0, !PT ;  /* 0x0000000619117c10 */ /* 0x000fca00087fe4ff */
[----:B------:R-:W3:Y:S04]  /*0e60*/  LDG.E.CONSTANT R16, desc[UR10][R16.64] ;  /* 0x0000000a10107981 */ /* 0x000ee8000c1e9900 */
[----:B------:R-:W4:Y:S04]  /*0e70*/  LDG.E.64.CONSTANT R24, desc[UR10][R22.64+0x10] ;  /* 0x0000100a16187981 */ /* 0x000f28000c1e9b00 */
[----:B------:R-:W5:Y:S01]  /*0e80*/  LDG.E.64.CONSTANT R22, desc[UR10][R22.64+0x18] ;  /* 0x0000180a16167981 */ /* 0x000f62000c1e9b00 */
[----:B------:R-:W-:Y:S01]  /*0e90*/  IADD3 R21, PT, PT, R21, R7, RZ ;  /* 0x0000000715157210 */ /* 0x000fe20007ffe0ff */
[----:B------:R-:W-:-:S04]  /*0ea0*/  UIADD3 UR4, UP1, UPT, UR4, 0x4, URZ ;  /* 0x0000000404047890 */ /* 0x000fc8000ff3e0ff */
[----:B------:R-:W-:Y:S01]  /*0eb0*/  UIADD3.X UR5, UPT, UPT, URZ, UR5, URZ, UP1, !UPT ;  /* 0x00000005ff057290 */ /* 0x000fe20008ffe4ff */
[----:B--2---:R-:W-:Y:S01]  /*0ec0*/  SHF.R.S32.HI R7, RZ, 0x1f, R27 ;  /* 0x0000001fff077819 */ /* 0x004fe2000001141b */
[-C--:B----4-:R-:W-:Y:S02]  /*0ed0*/  IMAD R28, R25, R27.reuse, RZ ;  /* 0x0000001b191c7224 */ /* 0x090fe400078e02ff */
[----:B------:R-:W-:Y:S01]  /*0ee0*/  IMAD.WIDE.U32 R20, R24, R27, R20 ;  /* 0x0000001b18147225 */ /* 0x000fe200078e0014 */
[----:B---3--:R-:W-:-:S03]  /*0ef0*/  SHF.R.S32.HI R25, RZ, 0x1f, R16 ;  /* 0x0000001fff197819 */ /* 0x008fc60000011410 */
[----:B------:R-:W-:Y:S02]  /*0f00*/  IMAD R7, R24, R7, R28 ;  /* 0x0000000718077224 */ /* 0x000fe400078e021c */
[-C--:B-----5:R-:W-:Y:S02]  /*0f10*/  IMAD R24, R23, R16.reuse, RZ ;  /* 0x0000001017187224 */ /* 0x0a0fe400078e02ff */
[----:B------:R-:W-:Y:S02]  /*0f20*/  IMAD.IADD R21, R21, 0x1, R7 ;  /* 0x0000000115157824 */ /* 0x000fe400078e0207 */
[C---:B------:R-:W-:Y:S02]  /*0f30*/  IMAD R25, R22.reuse, R25, R24 ;  /* 0x0000001916197224 */ /* 0x040fe400078e0218 */
[----:B------:R-:W-:-:S04]  /*0f40*/  IMAD.WIDE.U32 R16, R22, R16, R20 ;  /* 0x0000001016107225 */ /* 0x000fc800078e0014 */
[----:B------:R-:W-:Y:S01]  /*0f50*/  IMAD.MOV.U32 R7, RZ, RZ, R16 ;  /* 0x000000ffff077224 */ /* 0x000fe200078e0010 */
[----:B------:R-:W-:-:S07]  /*0f60*/  IADD3 R24, PT, PT, R17, R25, RZ ;  /* 0x0000001911187210 */ /* 0x000fce0007ffe0ff */
.L_x_2398:
        /* <DEDUP_REMOVED lines=14> */
[----:B0-----:R-:W-:Y:S02]  /*1050*/  MOV R23, UR16 ;  /* 0x0000001000177c02 */ /* 0x001fe40008000f00 */
[----:B------:R-:W-:Y:S01]  /*1060*/  MOV R20, UR17 ;  /* 0x0000001100147c02 */ /* 0x000fe20008000f00 */
[----:B------:R-:W-:Y:S02]  /*1070*/  UIMAD UR8, UR5, UR16, URZ ;  /* 0x00000010050872a4 */ /* 0x000fe4000f8e02ff */
[----:B------:R-:W-:-:S02]  /*1080*/  IMAD.WIDE.U32 R16, R21, UR16, R16 ;  /* 0x0000001015107c25 */ /* 0x000fc4000f8e0010 */
[----:B------:R-:W-:Y:S02]  /*1090*/  UIMAD UR8, UR4, UR17, UR8 ;  /* 0x00000011040872a4 */ /* 0x000fe4000f8e0208 */
[----:B------:R-:W-:Y:S01]  /*10a0*/  IMAD.U32 R21, RZ, RZ, UR16 ;  /* 0x00000010ff157e24 */ /* 0x000fe2000f8e00ff */
[----:B-1----:R-:W-:-:S03]  /*10b0*/  ULEA UR6, UP1, UR4, UR6, 0x3 ;  /* 0x0000000604067291 */ /* 0x002fc6000f8218ff */
[----:B------:R-:W-:Y:S01]  /*10c0*/  VIADD R17, R17, UR8 ;  /* 0x0000000811117c36 */ /* 0x000fe20008000000 */
[----:B------:R-:W-:Y:S01]  /*10d0*/  ULEA.HI.X UR7, UR4, UR7, UR5, 0x3, UP1 ;  /* 0x0000000704077291 */ /* 0x000fe200088f1c05 */
[----:B--2---:R-:W-:-:S04]  /*10e0*/  LEA R28, P0, R16, UR14, 0x2 ;  /* 0x0000000e101c7c11 */ /* 0x004fc8000f8010ff */
[----:B------:R-:W-:Y:S01]  /*10f0*/  LEA.HI.X R29, R16, UR15, R17, 0x2, P0 ;  /* 0x0000000f101d7c11 */ /* 0x000fe200080f1411 */
[----:B------:R-:W-:Y:S01]  /*1100*/  IMAD.U32 R16, RZ, RZ, UR6 ;  /* 0x00000006ff107e24 */ /* 0x000fe2000f8e00ff */
[----:B------:R-:W-:Y:S02]  /*1110*/  LEA R22, P0, R23, R28, 0x2 ;  /* 0x0000001c17167211 */ /* 0x000fe400078010ff */
[----:B------:R-:W-:Y:S01]  /*1120*/  MOV R17, UR7 ;  /* 0x0000000700117c02 */ /* 0x000fe20008000f00 */
[----:B------:R-:W2:Y:S01]  /*1130*/  LDG.E.CONSTANT R28, desc[UR10][R28.64] ;  /* 0x0000000a1c1c7981 */ /* 0x000ea2000c1e9900 */
[----:B------:R-:W-:-:S03]  /*1140*/  LEA.HI.X R23, R21, R29, R20, 0x2, P0 ;  /* 0x0000001d15177211 */ /* 0x000fc600000f1414 */
[----:B------:R-:W3:Y:S04]  /*1150*/  LDG.E.64.CONSTANT R20, desc[UR10][R16.64] ;  /* 0x0000000a10147981 */ /* 0x000ee8000c1e9b00 */
[----:B------:R0:W4:Y:S04]  /*1160*/  LDG.E.CONSTANT R25, desc[UR10][R22.64] ;  /* 0x0000000a16197981 */ /* 0x000128000c1e9900 */
[----:B------:R-:W5:Y:S01]  /*1170*/  LDG.E.64.CONSTANT R16, desc[UR10][R16.64+0x8] ;  /* 0x0000080a10107981 */ /* 0x000f62000c1e9b00 */
[----:B0-----:R-:W-:Y:S01]  /*1180*/  MOV R23, R24 ;  /* 0x0000001800177202 */ /* 0x001fe20000000f00 */
[----:B------:R-:W-:Y:S01]  /*1190*/  IMAD.MOV.U32 R22, RZ, RZ, R7 ;  /* 0x000000ffff167224 */ /* 0x000fe200078e0007 */
[----:B------:R-:W-:-:S04]  /*11a0*/  UIADD3 UR4, UP1, UPT, UR4, 0x2, URZ ;  /* 0x0000000204047890 */ /* 0x000fc8000ff3e0ff */
[----:B------:R-:W-:Y:S01]  /*11b0*/  UIADD3.X UR5, UPT, UPT, URZ, UR5, URZ, UP1, !UPT ;  /* 0x00000005ff057290 */ /* 0x000fe20008ffe4ff */
[----:B--2---:R-:W-:Y:S01]  /*11c0*/  SHF.R.S32.HI R27, RZ, 0x1f, R28 ;  /* 0x0000001fff1b7819 */ /* 0x004fe2000001141c */
[-C--:B---3--:R-:W-:Y:S02]  /*11d0*/  IMAD R21, R21, R28.reuse, RZ ;  /* 0x0000001c15157224 */ /* 0x088fe400078e02ff */
        /* <DEDUP_REMOVED lines=8> */
[----:B------:R-:W-:-:S07]  /*1260*/  IMAD.MOV.U32 R7, RZ, RZ, R16 ;  /* 0x000000ffff077224 */ /* 0x000fce00078e0010 */
.L_x_2399:
[----:B------:R-:W-:Y:S05]  /*1270*/  BRA.U UP0, `(.L_x_2395) ;  /* 0x0000000100607547 */ /* 0x000fea000b800000 */
[----:B------:R-:W1:Y:S01]  /*1280*/  LDCU.64 UR8, c[0x0][0x3a0] ;  /* 0x00007400ff0877ac */ /* 0x000e620008000a00 */
[----:B------:R-:W-:Y:S01]  /*1290*/  MOV R13, UR4 ;  /* 0x00000004000d7c02 */ /* 0x000fe20008000f00 */
[----:B------:R-:W-:Y:S01]  /*12a0*/  IMAD.MOV.U32 R14, RZ, RZ, R12 ;  /* 0x000000ffff0e7224 */ /* 0x000fe200078e000c */
        /* <DEDUP_REMOVED lines=10> */
[----:B------:R-:W-:-:S04]  /*1350*/  MOV R17, UR4 ;  /* 0x0000000400117c02 */ /* 0x000fc80008000f00 */
[----:B------:R-:W2:Y:S04]  /*1360*/  LDG.E.CONSTANT R13, desc[UR10][R12.64] ;  /* 0x0000000a0c0d7981 */ /* 0x000ea8000c1e9900 */
[----:B------:R-:W3:Y:S01]  /*1370*/  LDG.E.64.CONSTANT R16, desc[UR10][R16.64] ;  /* 0x0000000a10107981 */ /* 0x000ee2000c1e9b00 */
[----:B------:R-:W-:Y:S01]  /*1380*/  IMAD.MOV.U32 R25, RZ, RZ, R24 ;  /* 0x000000ffff197224 */ /* 0x000fe200078e0018 */
[----:B------:R-:W-:Y:S02]  /*1390*/  MOV R24, R7 ;  /* 0x0000000700187202 */ /* 0x000fe40000000f00 */
[----:B--2---:R-:W-:Y:S01]  /*13a0*/  SHF.R.S32.HI R15, RZ, 0x1f, R13 ;  /* 0x0000001fff0f7819 */ /* 0x004fe2000001140d */
[-C--:B---3--:R-:W-:Y:S02]  /*13b0*/  IMAD R14, R17, R13.reuse, RZ ;  /* 0x0000000d110e7224 */ /* 0x088fe400078e02ff */
[----:B------:R-:W-:-:S04]  /*13c0*/  IMAD.WIDE.U32 R24, R16, R13, R24 ;  /* 0x0000000d10187225 */ /* 0x000fc800078e0018 */
[----:B------:R-:W-:Y:S02]  /*13d0*/  IMAD R15, R16, R15, R14 ;  /* 0x0000000f100f7224 */ /* 0x000fe400078e020e */
[----:B------:R-:W-:-:S03]  /*13e0*/  IMAD.MOV.U32 R7, RZ, RZ, R24 ;  /* 0x000000ffff077224 */ /* 0x000fc600078e0018 */
[----:B------:R-:W-:-:S07]  /*13f0*/  IADD3 R24, PT, PT, R25, R15, RZ ;  /* 0x0000000f19187210 */ /* 0x000fce0007ffe0ff */
.L_x_2395:
[----:B0-----:R-:W-:Y:S05]  /*1400*/  BSYNC.RECONVERGENT B0 ;  /* 0x0000000000007941 */ /* 0x001fea0003800200 */
.L_x_2394:
[----:B------:R-:W0:Y:S01]  /*1410*/  LDCU UR12, c[0x0][0x380] ;  /* 0x00007000ff0c77ac */ /* 0x000e220008000800 */
[----:B-----5:R-:W-:Y:S01]  /*1420*/  VIADD R12, R0, 0x80 ;  /* 0x00000080000c7836 */ /* 0x020fe20000000000 */
[----:B------:R-:W-:Y:S01]  /*1430*/  BSSY.RECONVERGENT B0, `(.L_x_2400) ;  /* 0x0000111000007945 */ /* 0x000fe20003800200 */
[----:B0-----:R-:W-:-:S06]  /*1440*/  UIMAD UR4, UR13, -0x200, UR12 ;  /* 0xfffffe000d0478a4 */ /* 0x001fcc000f8e020c */
[----:B------:R-:W-:-:S13]  /*1450*/  ISETP.GE.AND P0, PT, R12, UR4, PT ;  /* 0x000000040c007c0c */ /* 0x000fda000bf06270 */
[----:B------:R-:W-:Y:S05]  /*1460*/  @P0 BRA `(.L_x_2401) ;  /* 0x0000001000340947 */ /* 0x000fea0003800000 */
[----:B------:R-:W0:Y:S01]  /*1470*/  LDCU.64 UR14, c[0x0][0x398] ;  /* 0x00007300ff0e77ac */ /* 0x000e220008000a00 */
[----:B------:R-:W-:Y:S01]  /*1480*/  IMAD.MOV.U32 R6, RZ, RZ, RZ ;  /* 0x000000ffff067224 */ /* 0x000fe200078e00ff */
        /* <DEDUP_REMOVED lines=8> */
[C---:B------:R-:W-:Y:S02]  /*1510*/  IMAD R13, R8.reuse, UR7, R5 ;  /* 0x00000007080d7c24 */ /* 0x040fe4000f8e0205 */
[----:B------:R-:W-:Y:S02]  /*1520*/  HFMA2 R5, -RZ, RZ, 0, 0 ;  /* 0x00000000ff057431 */ /* 0x000fe400000001ff */
[----:B------:R-:W-:Y:S01]  /*1530*/  IMAD.WIDE.U32 R8, R8, UR6, RZ ;  /* 0x0000000608087c25 */ /* 0x000fe2000f8e00ff */
[----:B------:R-:W-:-:S04]  /*1540*/  UISETP.NE.AND.EX UP0, UPT, URZ, URZ, UPT, UP0 ;  /* 0x000000ffff00728c */ /* 0x000fc8000bf05300 */
[----:B------:R-:W-:Y:S01]  /*1550*/  IADD3 R13, PT, PT, R9, R13, RZ ;  /* 0x0000000d090d7210 */ /* 0x000fe20007ffe0ff */
[----:B------:R-:W-:Y:S06]  /*1560*/  BRA.U !UP1, `(.L_x_2402) ;  /* 0x0000000509d07547 */ /* 0x000fec000b800000 */
[----:B------:R-:W0:Y:S01]  /*1570*/  LDCU.64 UR8, c[0x0][0x388] ;  /* 0x00007100ff0877ac */ /* 0x000e220008000a00 */
[----:B------:R-:W-:Y:S01]  /*1580*/  IMAD.MOV.U32 R5, RZ, RZ, RZ ;  /* 0x000000ffff057224 */ /* 0x000fe200078e00ff */
[----:B------:R-:W-:Y:S01]  /*1590*/  MOV R6, RZ ;  /* 0x000000ff00067202 */ /* 0x000fe20000000f00 */
        /* <DEDUP_REMOVED lines=12> */
.L_x_2403:
[----:B------:R-:W-:Y:S01]  /*1660*/  MOV R15, R25 ;  /* 0x00000019000f7202 */ /* 0x000fe20000000f00 */
[----:B------:R-:W-:Y:S01]  /*1670*/  IMAD.U32 R16, RZ, RZ, UR6 ;  /* 0x00000006ff107e24 */ /* 0x000fe2000f8e00ff */
[----:B------:R-:W-:Y:S01]  /*1680*/  MOV R17, UR7 ;  /* 0x0000000700117c02 */ /* 0x000fe20008000f00 */
[----:B------:R-:W-:-:S05]  /*1690*/  IMAD.MOV.U32 R14, RZ, RZ, R27 ;  /* 0x000000ffff0e7224 */ /* 0x000fca00078e001b */
[----:B------:R0:W2:Y:S04]  /*16a0*/  LDG.E.CONSTANT R15, desc[UR10][R14.64] ;  /* 0x0000000a0e0f7981 */ /* 0x0000a8000c1e9900 */
[----:B------:R-:W3:Y:S01]  /*16b0*/  LDG.E.64.CONSTANT R16, desc[UR10][R16.64+-0x20] ;  /* 0xffffe00a10107981 */ /* 0x000ee2000c1e9b00 */
[----:B------:R-:W-:Y:S01]  /*16c0*/  MOV R21, R6 ;  /* 0x0000000600157202 */ /* 0x000fe20000000f00 */
[----:B------:R-:W-:Y:S01]  /*16d0*/  IMAD.MOV.U32 R20, RZ, RZ, R5 ;  /* 0x000000ffff147224 */ /* 0x000fe200078e0005 */
[----:B------:R-:W-:Y:S02]  /*16e0*/  MOV R23, UR7 ;  /* 0x0000000700177c02 */ /* 0x000fe40008000f00 */
[----:B0-----:R-:W-:Y:S02]  /*16f0*/  IADD3 R14, P0, PT, R27, UR16, RZ ;  /* 0x000000101b0e7c10 */ /* 0x001fe4000ff1e0ff */
[----:B--2---:R-:W-:Y:S01]  /*1700*/  SHF.R.S32.HI R22, RZ, 0x1f, R15 ;  /* 0x0000001fff167819 */ /* 0x004fe2000001140f */
[----:B---3--:R-:W-:-:S02]  /*1710*/  IMAD R17, R17, R15, RZ ;  /* 0x0000000f11117224 */ /* 0x008fc400078e02ff */
[----:B------:R-:W-:Y:S01]  /*1720*/  IMAD.WIDE.U32 R20, R16, R15, R20 ;  /* 0x0000000f10147225 */ /* 0x000fe200078e0014 */
[----:B------:R-:W-:-:S03]  /*1730*/  IADD3.X R15, PT, PT, R25, UR15, RZ, P0, !PT ;  /* 0x0000000f190f7c10 */ /* 0x000fc600087fe4ff */
[----:B------:R-:W-:Y:S02]  /*1740*/  IMAD R5, R16, R22, R17 ;  /* 0x0000001610057224 */ /* 0x000fe400078e0211 */
[----:B------:R-:W-:Y:S01]  /*1750*/  IMAD.U32 R22, RZ, RZ, UR6 ;  /* 0x00000006ff167e24 */ /* 0x000fe2000f8e00ff */
[----:B------:R-:W2:Y:S05]  /*1760*/  LDG.E.CONSTANT R6, desc[UR10][R14.64] ;  /* 0x0000000a0e067981 */ /* 0x000eaa000c1e9900 */
[----:B------:R-:W3:Y:S01]  /*1770*/  LDG.E.64.CONSTANT R22, desc[UR10][R22.64+-0x18] ;  /* 0xffffe80a16167981 */ /* 0x000ee2000c1e9b00 */
[----:B------:R-:W-:Y:S01]  /*1780*/  IMAD.IADD R21, R21, 0x1, R5 ;  /* 0x0000000115157824 */ /* 0x000fe200078e0205 */
[----:B------:R-:W-:-:S02]  /*1790*/  IADD3 R16, P0, PT, R14, UR16, RZ ;  /* 0x000000100e107c10 */ /* 0x000fc4000ff1e0ff */
[----:B--2---:R-:W-:Y:S01]  /*17a0*/  SHF.R.S32.HI R5, RZ, 0x1f, R6 ;  /* 0x0000001fff057819 */ /* 0x004fe20000011406 */
[----:B---3--:R-:W-:-:S04]  /*17b0*/  IMAD R17, R23, R6, RZ ;  /* 0x0000000617117224 */ /* 0x008fc800078e02ff */
[C---:B------:R-:W-:Y:S01]  /*17c0*/  IMAD R5, R22.reuse, R5, R17 ;  /* 0x0000000516057224 */ /* 0x040fe200078e0211 */
[----:B------:R-:W-:Y:S01]  /*17d0*/  IADD3.X R17, PT, PT, R15, UR15, RZ, P0, !PT ;  /* 0x0000000f0f117c10 */ /* 0x000fe200087fe4ff */
[----:B------:R-:W-:Y:S01]  /*17e0*/  IMAD.WIDE.U32 R14, R22, R6, R20 ;  /* 0x00000006160e7225 */ /* 0x000fe200078e0014 */
[----:B------:R-:W-:-:S03]  /*17f0*/  MOV R20, UR6 ;  /* 0x0000000600147c02 */ /* 0x000fc60008000f00 */
[----:B------:R-:W-:Y:S01]  /*1800*/  IMAD.U32 R21, RZ, RZ, UR7 ;  /* 0x00000007ff157e24 */ /* 0x000fe2000f8e00ff */
[----:B------:R0:W2:Y:S05]  /*1810*/  LDG.E.CONSTANT R6, desc[UR10][R16.64] ;  /* 0x0000000a10067981 */ /* 0x0000aa000c1e9900 */
[----:B------:R-:W3:Y:S01]  /*1820*/  LDG.E.64.CONSTANT R20, desc[UR10][R20.64+-0x10] ;  /* 0xfffff00a14147981 */ /* 0x000ee2000c1e9b00 */
[----:B------:R-:W-:Y:S02]  /*1830*/  IADD3 R15, PT, PT, R15, R5, RZ ;  /* 0x000000050f0f7210 */ /* 0x000fe40007ffe0ff */
[----:B0-----:R-:W-:-:S04]  /*1840*/  IADD3 R16, P0, PT, R16, UR16, RZ ;  /* 0x0000001010107c10 */ /* 0x001fc8000ff1e0ff */
[----:B------:R-:W-:Y:S02]  /*1850*/  IADD3.X R17, PT, PT, R17, UR15, RZ, P0, !PT ;  /* 0x0000000f11117c10 */ /* 0x000fe400087fe4ff */
[----:B--2---:R-:W-:Y:S01]  /*1860*/  SHF.R.S32.HI R5, RZ, 0x1f, R6 ;  /* 0x0000001fff057819 */ /* 0x004fe20000011406 */
[-C--:B---3--:R-:W-:Y:S01]  /*1870*/  IMAD R22, R21, R6.reuse, RZ ;  /* 0x0000000615167224 */ /* 0x088fe200078e02ff */
[----:B------:R-:W-:Y:S01]  /*1880*/  MOV R21, UR7 ;  /* 0x0000000700157c02 */ /* 0x000fe20008000f00 */
[C---:B------:R-:W-:Y:S02]  /*1890*/  IMAD.WIDE.U32 R14, R20.reuse, R6, R14 ;  /* 0x00000006140e7225 */ /* 0x040fe400078e000e */
[----:B------:R0:W2:Y:S02]  /*18a0*/  LDG.E.CONSTANT R6, desc[UR10][R16.64] ;  /* 0x0000000a10067981 */ /* 0x0000a4000c1e9900 */
[----:B------:R-:W-:Y:S02]  /*18b0*/  IMAD R5, R20, R5, R22 ;  /* 0x0000000514057224 */ /* 0x000fe400078e0216 */
[----:B------:R-:W-:-:S06]  /*18c0*/  IMAD.U32 R20, RZ, RZ, UR6 ;  /* 0x00000006ff147e24 */ /* 0x000fcc000f8e00ff */
[----:B------:R-:W3:Y:S01]  /*18d0*/  LDG.E.64.CONSTANT R20, desc[UR10][R20.64+-0x8] ;  /* 0xfffff80a14147981 */ /* 0x000ee2000c1e9b00 */
[----:B------:R-:W-:Y:S01]  /*18e0*/  IMAD.IADD R15, R15, 0x1, R5 ;  /* 0x000000010f0f7824 */ /* 0x000fe200078e0205 */
[----:B0-----:R-:W-:-:S04]  /*18f0*/  IADD3 R16, P0, PT, R16, UR16, RZ ;  /* 0x0000001010107c10 */ /* 0x001fc8000ff1e0ff */
[----:B------:R-:W-:Y:S02]  /*1900*/  IADD3.X R17, PT, PT, R17, UR15, RZ, P0, !PT ;  /* 0x0000000f11117c10 */ /* 0x000fe400087fe4ff */
[----:B--2---:R-:W-:Y:S01]  /*1910*/  SHF.R.S32.HI R5, RZ, 0x1f, R6 ;  /* 0x0000001fff057819 */ /* 0x004fe20000011406 */
[-C--:B---3--:R-:W-:Y:S02]  /*1920*/  IMAD R22, R21, R6.reuse, RZ ;  /* 0x0000000615167224 */ /* 0x088fe400078e02ff */
[C---:B------:R-:W-:Y:S02]  /*1930*/  IMAD.WIDE.U32 R14, R20.reuse, R6, R14 ;  /* 0x00000006140e7225 */ /* 0x040fe400078e000e */
[----:B------:R0:W2:Y:S02]  /*1940*/  LDG.E.CONSTANT R6, desc[UR10][R16.64] ;  /* 0x0000000a10067981 */ /* 0x0000a4000c1e9900 */
[----:B------:R-:W-:Y:S01]  /*1950*/  IMAD R5, R20, R5, R22 ;  /* 0x0000000514057224 */ /* 0x000fe200078e0216 */
[----:B------:R-:W-:Y:S01]  /*1960*/  MOV R20, UR6 ;  /* 0x0000000600147c02 */ /* 0x000fe20008000f00 */
[----:B------:R-:W-:-:S06]  /*1970*/  IMAD.U32 R21, RZ, RZ, UR7 ;  /* 0x00000007ff157e24 */ /* 0x000fcc000f8e00ff */
        /* <DEDUP_REMOVED lines=13> */
[----:B0-----:R-:W-:Y:S01]  /*1a50*/  IADD3 R16, P0, PT, R16, UR16, RZ ;  /* 0x0000001010107c10 */ /* 0x001fe2000ff1e0ff */
[----:B------:R-:W-:-:S03]  /*1a60*/  IMAD.U32 R23, RZ, RZ, UR7 ;  /* 0x00000007ff177e24 */ /* 0x000fc6000f8e00ff */
[----:B------:R-:W-:Y:S02]  /*1a70*/  IADD3.X R17, PT, PT, R17, UR15, RZ, P0, !PT ;  /* 0x0000000f11117c10 */ /* 0x000fe400087fe4ff */
[----:B--2---:R-:W-:Y:S01]  /*1a80*/  SHF.R.S32.HI R5, RZ, 0x1f, R6 ;  /* 0x0000001fff057819 */ /* 0x004fe20000011406 */
[----:B---3--:R-:W-:-:S04]  /*1a90*/  IMAD R22, R21, R6, RZ ;  /* 0x0000000615167224 */ /* 0x008fc800078e02ff */
[C---:B------:R-:W-:Y:S01]  /*1aa0*/  IMAD R5, R20.reuse, R5, R22 ;  /* 0x0000000514057224 */ /* 0x040fe200078e0216 */
[----:B------:R-:W-:Y:S01]  /*1ab0*/  MOV R22, UR6 ;  /* 0x0000000600167c02 */ /* 0x000fe20008000f00 */
[----:B------:R-:W-:Y:S02]  /*1ac0*/  IMAD.WIDE.U32 R14, R20, R6, R14 ;  /* 0x00000006140e7225 */ /* 0x000fe400078e000e */
[----:B------:R0:W2:Y:S04]  /*1ad0*/  LDG.E.CONSTANT R6, desc[UR10][R16.64] ;  /* 0x0000000a10067981 */ /* 0x0000a8000c1e9900 */
[----:B------:R-:W3:Y:S01]  /*1ae0*/  LDG.E.64.CONSTANT R22, desc[UR10][R22.64+0x10] ;  /* 0x0000100a16167981 */ /* 0x000ee2000c1e9b00 */
[----:B------:R-:W-:Y:S01]  /*1af0*/  MOV R20, UR6 ;  /* 0x0000000600147c02 */ /* 0x000fe20008000f00 */
[----:B------:R-:W-:Y:S01]  /*1b00*/  IMAD.U32 R21, RZ, RZ, UR7 ;  /* 0x00000007ff157e24 */ /* 0x000fe2000f8e00ff */
[----:B0-----:R-:W-:-:S05]  /*1b10*/  IADD3 R16, P0, PT, R16, UR16, RZ ;  /* 0x0000001010107c10 */ /* 0x001fca000ff1e0ff */
[----:B------:R-:W4:Y:S01]  /*1b20*/  LDG.E.64.CONSTANT R20, desc[UR10][R20.64+0x18] ;  /* 0x0000180a14147981 */ /* 0x000f22000c1e9b00 */
[----:B------:R-:W-:-:S05]  /*1b30*/  IADD3.X R17, PT, PT, R17, UR15, RZ, P0, !PT ;  /* 0x0000000f11117c10 */ /* 0x000fca00087fe4ff */
[----:B------:R-:W5:Y:S01]  /*1b40*/  LDG.E.CONSTANT R16, desc[UR10][R16.64] ;  /* 0x0000000a10107981 */ /* 0x000f62000c1e9900 */
[----:B------:R-:W-:Y:S01]  /*1b50*/  IADD3 R15, PT, PT, R15, R5, RZ ;  /* 0x000000050f0f7210 */ /* 0x000fe20007ffe0ff */
[----:B------:R-:W-:-:S04]  /*1b60*/  UIADD3 UR8, UP1, UPT, UR8, -0x8, URZ ;  /* 0xfffffff808087890 */ /* 0x000fc8000ff3e0ff */
[----:B------:R-:W-:Y:S02]  /*1b70*/  UIADD3.X UR9, UPT, UPT, UR9, -0x1, URZ, UP1, !UPT ;  /* 0xffffffff09097890 */ /* 0x000fe40008ffe4ff */
[----:B------:R-:W-:-:S04]  /*1b80*/  UISETP.NE.U32.AND UP1, UPT, UR8, URZ, UPT ;  /* 0x000000ff0800728c */ /* 0x000fc8000bf25070 */
[----:B------:R-:W-:Y:S02]  /*1b90*/  UISETP.NE.AND.EX UP1, UPT, UR9, URZ, UPT, UP1 ;  /* 0x000000ff0900728c */ /* 0x000fe4000bf25310 */
[----:B------:R-:W-:-:S04]  /*1ba0*/  UIADD3 UR6, UP2, UPT, UR6, 0x40, URZ ;  /* 0x0000004006067890 */ /* 0x000fc8000ff5e0ff */
[----:B------:R-:W-:Y:S01]  /*1bb0*/  UIADD3.X UR7, UPT, UPT, URZ, UR7, URZ, UP2, !UPT ;  /* 0x00000007ff077290 */ /* 0x000fe200097fe4ff */
[----:B--2---:R-:W-:Y:S01]  /*1bc0*/  SHF.R.S32.HI R5, RZ, 0x1f, R6 ;  /* 0x0000001fff057819 */ /* 0x004fe20000011406 */
[-C--:B---3--:R-:W-:Y:S02]  /*1bd0*/  IMAD R28, R23, R6.reuse, RZ ;  /* 0x00000006171c7224 */ /* 0x088fe400078e02ff */
[----:B------:R-:W-:-:S04]  /*1be0*/  IMAD.WIDE.U32 R14, R22, R6, R14 ;  /* 0x00000006160e7225 */ /* 0x000fc800078e000e */
[----:B------:R-:W-:Y:S01]  /*1bf0*/  IMAD R5, R22, R5, R28 ;  /* 0x0000000516057224 */ /* 0x000fe200078e021c */
[----:B------:R-:W-:-:S03]  /*1c00*/  MOV R22, UR18 ;  /* 0x0000001200167c02 */ /* 0x000fc60008000f00 */
[----:B------:R-:W-:Y:S01]  /*1c10*/  IMAD.IADD R15, R15, 0x1, R5 ;  /* 0x000000010f0f7824 */ /* 0x000fe200078e0205 */
[----:B-----5:R-:W-:Y:S01]  /*1c20*/  SHF.R.S32.HI R5, RZ, 0x1f, R16 ;  /* 0x0000001fff057819 */ /* 0x020fe20000011410 */
[-C--:B----4-:R-:W-:Y:S01]  /*1c30*/  IMAD R6, R21, R16.reuse, RZ ;  /* 0x0000001015067224 */ /* 0x090fe200078e02ff */
[----:B------:R-:W-:Y:S01]  /*1c40*/  LEA R27, P0, R22, R27, 0x5 ;  /* 0x0000001b161b7211 */ /* 0x000fe200078028ff */
[----:B------:R-:W-:-:S04]  /*1c50*/  IMAD.WIDE.U32 R14, R20, R16, R14 ;  /* 0x00000010140e7225 */ /* 0x000fc800078e000e */
[----:B------:R-:W-:Y:S01]  /*1c60*/  IMAD R5, R20, R5, R6 ;  /* 0x0000000514057224 */ /* 0x000fe200078e0206 */
[----:B------:R-:W-:-:S03]  /*1c70*/  IADD3.X R25, PT, PT, R25, UR19, RZ, P0, !PT ;  /* 0x0000001319197c10 */ /* 0x000fc600087fe4ff */
[----:B------:R-:W-:Y:S01]  /*1c80*/  IMAD.IADD R6, R15, 0x1, R5 ;  /* 0x000000010f067824 */ /* 0x000fe200078e0205 */
[----:B------:R-:W-:Y:S01]  /*1c90*/  MOV R5, R14 ;  /* 0x0000000e00057202 */ /* 0x000fe20000000f00 */
[----:B------:R-:W-:Y:S06]  /*1ca0*/  BRA.U UP1, `(.L_x_2403) ;  /* 0xfffffff9016c7547 */ /* 0x000fec000b83ffff */
.L_x_2402:
        /* <DEDUP_REMOVED lines=17> */
[C---:B--2---:R-:W-:Y:S02]  /*1dc0*/  LEA R14, P0, R16.reuse, UR18, 0x2 ;  /* 0x00000012100e7c11 */ /* 0x044fe4000f8010ff */
[----:B------:R-:W-:Y:S01]  /*1dd0*/  MOV R22, UR6 ;  /* 0x0000000600167c02 */ /* 0x000fe20008000f00 */
[----:B------:R-:W-:Y:S01]  /*1de0*/  VIADD R15, R17, UR8 ;  /* 0x00000008110f7c36 */ /* 0x000fe20008000000 */
[----:B------:R-:W-:Y:S01]  /*1df0*/  UIMAD.WIDE.U32 UR8, UR16, 0x4, URZ ;  /* 0x00000004100878a5 */ /* 0x000fe2000f8e00ff */
[----:B------:R-:W-:Y:S01]  /*1e00*/  IMAD.U32 R23, RZ, RZ, UR7 ;  /* 0x00000007ff177e24 */ /* 0x000fe2000f8e00ff */
[----:B------:R-:W-:Y:S02]  /*1e10*/  USHF.L.U32 UR6, UR17, 0x2, URZ ;  /* 0x0000000211067899 */ /* 0x000fe400080006ff */
[----:B------:R-:W-:Y:S02]  /*1e20*/  LEA.HI.X R15, R16, UR19, R15, 0x2, P0 ;  /* 0x00000013100f7c11 */ /* 0x000fe400080f140f */
[----:B------:R-:W2:Y:S01]  /*1e30*/  LDG.E.64.CONSTANT R20, desc[UR10][R22.64] ;  /* 0x0000000a16147981 */ /* 0x000ea2000c1e9b00 */
[----:B------:R-:W-:-:S03]  /*1e40*/  UIADD3 UR6, UPT, UPT, UR9, UR6, URZ ;  /* 0x0000000609067290 */ /* 0x000fc6000fffe0ff */
[----:B------:R0:W2:Y:S04]  /*1e50*/  LDG.E.CONSTANT R27, desc[UR10][R14.64] ;  /* 0x0000000a0e1b7981 */ /* 0x0000a8000c1e9900 */
[----:B------:R-:W3:Y:S01]  /*1e60*/  LDG.E.64.CONSTANT R16, desc[UR10][R22.64+0x8] ;  /* 0x0000080a16107981 */ /* 0x000ee2000c1e9b00 */
[----:B0-----:R-:W-:-:S04]  /*1e70*/  IADD3 R14, P0, PT, R14, UR8, RZ ;  /* 0x000000080e0e7c10 */ /* 0x001fc8000ff1e0ff */
[----:B------:R-:W-:-:S05]  /*1e80*/  IADD3.X R15, PT, PT, R15, UR6, RZ, P0, !PT ;  /* 0x000000060f0f7c10 */ /* 0x000fca00087fe4ff */
[----:B------:R0:W4:Y:S01]  /*1e90*/  LDG.E.CONSTANT R25, desc[UR10][R14.64] ;  /* 0x0000000a0e197981 */ /* 0x000122000c1e9900 */
[----:B------:R-:W-:Y:S01]  /*1ea0*/  MOV R28, R5 ;  /* 0x00000005001c7202 */ /* 0x000fe20000000f00 */
[----:B------:R-:W-:Y:S01]  /*1eb0*/  IMAD.MOV.U32 R29, RZ, RZ, R6 ;  /* 0x000000ffff1d7224 */ /* 0x000fe200078e0006 */
[----:B0-----:R-:W-:-:S04]  /*1ec0*/  IADD3 R14, P0, PT, R14, UR8, RZ ;  /* 0x000000080e0e7c10 */ /* 0x001fc8000ff1e0ff */
[----:B------:R-:W-:Y:S01]  /*1ed0*/  IADD3.X R15, PT, PT, R15, UR6, RZ, P0, !PT ;  /* 0x000000060f0f7c10 */ /* 0x000fe200087fe4ff */
[----:B--2---:R-:W-:Y:S01]  /*1ee0*/  IMAD.WIDE.U32 R28, R20, R27, R28 ;  /* 0x0000001b141c7225 */ /* 0x004fe200078e001c */
[----:B------:R-:W-:-:S03]  /*1ef0*/  SHF.R.S32.HI R5, RZ, 0x1f, R27 ;  /* 0x0000001fff057819 */ /* 0x000fc6000001141b */
[----:B------:R-:W-:-:S04]  /*1f00*/  IMAD R27, R21, R27, RZ ;  /* 0x0000001b151b7224 */ /* 0x000fc800078e02ff */
[----:B------:R-:W-:Y:S01]  /*1f10*/  IMAD R5, R20, R5, R27 ;  /* 0x0000000514057224 */ /* 0x000fe200078e021b */
[----:B------:R-:W-:-:S04]  /*1f20*/  IADD3 R20, P0, PT, R14, UR8, RZ ;  /* 0x000000080e147c10 */ /* 0x000fc8000ff1e0ff */
[----:B------:R-:W-:Y:S02]  /*1f30*/  IADD3 R29, PT, PT, R29, R5, RZ ;  /* 0x000000051d1d7210 */ /* 0x000fe40007ffe0ff */
[----:B----4-:R-:W-:Y:S01]  /*1f40*/  SHF.R.S32.HI R5, RZ, 0x1f, R25 ;  /* 0x0000001fff057819 */ /* 0x010fe20000011419 */
[----:B---3--:R-:W-:Y:S01]  /*1f50*/  IMAD R6, R17, R25, RZ ;  /* 0x0000001911067224 */ /* 0x008fe200078e02ff */
[----:B------:R-:W-:-:S03]  /*1f60*/  IADD3.X R21, PT, PT, R15, UR6, RZ, P0, !PT ;  /* 0x000000060f157c10 */ /* 0x000fc600087fe4ff */
[C---:B------:R-:W-:Y:S02]  /*1f70*/  IMAD R5, R16.reuse, R5, R6 ;  /* 0x0000000510057224 */ /* 0x040fe400078e0206 */
[----:B------:R-:W2:Y:S04]  /*1f80*/  LDG.E.CONSTANT R6, desc[UR10][R14.64] ;  /* 0x0000000a0e067981 */ /* 0x000ea8000c1e9900 */
[----:B------:R-:W3:Y:S04]  /*1f90*/  LDG.E.CONSTANT R20, desc[UR10][R20.64] ;  /* 0x0000000a14147981 */ /* 0x000ee8000c1e9900 */
[----:B------:R-:W4:Y:S04]  /*1fa0*/  LDG.E.64.CONSTANT R14, desc[UR10][R22.64+0x10] ;  /* 0x0000100a160e7981 */ /* 0x000f28000c1e9b00 */
[----:B------:R-:W5:Y:S01]  /*1fb0*/  LDG.E.64.CONSTANT R22, desc[UR10][R22.64+0x18] ;  /* 0x0000180a16167981 */ /* 0x000f62000c1e9b00 */
[----:B------:R-:W-:-:S04]  /*1fc0*/  IMAD.WIDE.U32 R16, R16, R25, R28 ;  /* 0x0000001910107225 */ /* 0x000fc800078e001c */
[----:B------:R-:W-:Y:S01]  /*1fd0*/  IMAD.IADD R17, R17, 0x1, R5 ;  /* 0x0000000111117824 */ /* 0x000fe200078e0205 */
[----:B------:R-:W-:-:S04]  /*1fe0*/  UIADD3 UR4, UP1, UPT, UR4, 0x4, URZ ;  /* 0x0000000404047890 */ /* 0x000fc8000ff3e0ff */
[----:B------:R-:W-:Y:S01]  /*1ff0*/  UIADD3.X UR5, UPT, UPT, URZ, UR5, URZ, UP1, !UPT ;  /* 0x00000005ff057290 */ /* 0x000fe20008ffe4ff */
[----:B--2---:R-:W-:Y:S01]  /*2000*/  SHF.R.S32.HI R5, RZ, 0x1f, R6 ;  /* 0x0000001fff057819 */ /* 0x004fe20000011406 */
[-C--:B----4-:R-:W-:Y:S02]  /*2010*/  IMAD R25, R15, R6.reuse, RZ ;  /* 0x000000060f197224 */ /* 0x090fe400078e02ff */
[----:B------:R-:W-:-:S04]  /*2020*/  IMAD.WIDE.U32 R16, R14, R6, R16 ;  /* 0x000000060e107225 */ /* 0x000fc800078e0010 */
[----:B------:R-:W-:Y:S01]  /*2030*/  IMAD R25, R14, R5, R25 ;  /* 0x000000050e197224 */ /* 0x000fe200078e0219 */
[----:B---3--:R-:W-:Y:S01]  /*2040*/  SHF.R.S32.HI R5, RZ, 0x1f, R20 ;  /* 0x0000001fff057819 */ /* 0x008fe20000011414 */
[----:B-----5:R-:W-:-:S03]  /*2050*/  IMAD R6, R23, R20, RZ ;  /* 0x0000001417067224 */ /* 0x020fc600078e02ff */
[----:B------:R-:W-:Y:S01]  /*2060*/  IADD3 R17, PT, PT, R17, R25, RZ ;  /* 0x0000001911117210 */ /* 0x000fe20007ffe0ff */
[C---:B------:R-:W-:Y:S02]  /*2070*/  IMAD R5, R22.reuse, R5, R6 ;  /* 0x0000000516057224 */ /* 0x040fe400078e0206 */
[----:B------:R-:W-:-:S04]  /*2080*/  IMAD.WIDE.U32 R16, R22, R20, R16 ;  /* 0x0000001416107225 */ /* 0x000fc800078e0010 */
[----:B------:R-:W-:Y:S01]  /*2090*/  IMAD.IADD R6, R17, 0x1, R5 ;  /* 0x0000000111067824 */ /* 0x000fe200078e0205 */
[----:B------:R-:W-:-:S07]  /*20a0*/  MOV R5, R16 ;  /* 0x0000001000057202 */ /* 0x000fce0000000f00 */
.L_x_2404:
        /* <DEDUP_REMOVED lines=11> */
[----:B------:R-:W-:Y:S01]  /*2160*/  IMAD.U32 R15, RZ, RZ, UR4 ;  /* 0x00000004ff0f7e24 */ /* 0x000fe2000f8e00ff */
[----:B0-----:R-:W-:Y:S01]  /*2170*/  MOV R25, UR16 ;  /* 0x0000001000197c02 */ /* 0x001fe20008000f00 */
[----:B------:R-:W0:Y:S01]  /*2180*/  LDCU.64 UR14, c[0x0][0x388] ;  /* 0x00007100ff0e77ac */ /* 0x000e220008000a00 */
[----:B------:R-:W-:Y:S02]  /*2190*/  IMAD.MOV.U32 R17, RZ, RZ, R13 ;  /* 0x000000ffff117224 */ /* 0x000fe400078e000d */
[----:B------:R-:W-:Y:S01]  /*21a0*/  IMAD.U32 R23, RZ, RZ, UR16 ;  /* 0x00000010ff177e24 */ /* 0x000fe2000f8e00ff */
[----:B------:R-:W-:Y:S02]  /*21b0*/  UIMAD UR8, UR5, UR16, URZ ;  /* 0x00000010050872a4 */ /* 0x000fe4000f8e02ff */
[----:B------:R-:W-:-:S02]  /*21c0*/  IMAD.WIDE.U32 R16, R15, UR16, R16 ;  /* 0x000000100f107c25 */ /* 0x000fc4000f8e0010 */
[----:B------:R-:W-:Y:S02]  /*21d0*/  UIMAD UR8, UR4, UR17, UR8 ;  /* 0x00000011040872a4 */ /* 0x000fe4000f8e0208 */
[----:B------:R-:W-:Y:S01]  /*21e0*/  IMAD.U32 R27, RZ, RZ, UR17 ;  /* 0x00000011ff1b7e24 */ /* 0x000fe2000f8e00ff */
[----:B-1----:R-:W-:-:S03]  /*21f0*/  ULEA UR6, UP1, UR4, UR6, 0x3 ;  /* 0x0000000604067291 */ /* 0x002fc6000f8218ff */
[----:B------:R-:W-:Y:S01]  /*2200*/  IADD3 R15, PT, PT, R17, UR8, RZ ;  /* 0x00000008110f7c10 */ /* 0x000fe2000fffe0ff */
[----:B------:R-:W-:Y:S01]  /*2210*/  ULEA.HI.X UR7, UR4, UR7, UR5, 0x3, UP1 ;  /* 0x0000000704077291 */ /* 0x000fe200088f1c05 */
[----:B0-----:R-:W-:Y:S01]  /*2220*/  LEA R14, P0, R16, UR14, 0x2 ;  /* 0x0000000e100e7c11 */ /* 0x001fe2000f8010ff */
[----:B------:R-:W-:-:S03]  /*2230*/  IMAD.U32 R20, RZ, RZ, UR6 ;  /* 0x00000006ff147e24 */ /* 0x000fc6000f8e00ff */
[----:B------:R-:W-:Y:S02]  /*2240*/  LEA.HI.X R15, R16, UR15, R15, 0x2, P0 ;  /* 0x0000000f100f7c11 */ /* 0x000fe400080f140f */
[----:B------:R-:W-:Y:S02]  /*2250*/  MOV R21, UR7 ;  /* 0x0000000700157c02 */ /* 0x000fe40008000f00 */
[----:B------:R-:W-:Y:S02]  /*2260*/  LEA R22, P0, R23, R14, 0x2 ;  /* 0x0000000e17167211 */ /* 0x000fe400078010ff */
[----:B------:R-:W2:Y:S04]  /*2270*/  LDG.E.CONSTANT R14, desc[UR10][R14.64] ;  /* 0x0000000a0e0e7981 */ /* 0x000ea8000c1e9900 */
[----:B------:R-:W3:Y:S01]  /*2280*/  LDG.E.64.CONSTANT R16, desc[UR10][R20.64] ;  /* 0x0000000a14107981 */ /* 0x000ee2000c1e9b00 */
[----:B------:R-:W-:-:S05]  /*2290*/  LEA.HI.X R23, R25, R15, R27, 0x2, P0 ;  /* 0x0000000f19177211 */ /* 0x000fca00000f141b */
[----:B------:R0:W4:Y:S04]  /*22a0*/  LDG.E.CONSTANT R25, desc[UR10][R22.64] ;  /* 0x0000000a16197981 */ /* 0x000128000c1e9900 */
[----:B------:R-:W5:Y:S01]  /*22b0*/  LDG.E.64.CONSTANT R20, desc[UR10][R20.64+0x8] ;  /* 0x0000080a14147981 */ /* 0x000f62000c1e9b00 */
[----:B------:R-:W-:-:S04]  /*22c0*/  UIADD3 UR4, UP1, UPT, UR4, 0x2, URZ ;  /* 0x0000000204047890 */ /* 0x000fc8000ff3e0ff */
[----:B------:R-:W-:Y:S01]  /*22d0*/  UIADD3.X UR5, UPT, UPT, URZ, UR5, URZ, UP1, !UPT ;  /* 0x00000005ff057290 */ /* 0x000fe20008ffe4ff */
[----:B0-----:R-:W-:Y:S01]  /*22e0*/  MOV R22, R5 ;  /* 0x0000000500167202 */ /* 0x001fe20000000f00 */
[----:B------:R-:W-:Y:S01]  /*22f0*/  IMAD.MOV.U32 R23, RZ, RZ, R6 ;  /* 0x000000ffff177224 */ /* 0x000fe200078e0006 */
[----:B--2---:R-:W-:Y:S01]  /*2300*/  SHF.R.S32.HI R27, RZ, 0x1f, R14 ;  /* 0x0000001fff1b7819 */ /* 0x004fe2000001140e */
[-C--:B---3--:R-:W-:Y:S02]  /*2310*/  IMAD R17, R17, R14.reuse, RZ ;  /* 0x0000000e11117224 */ /* 0x088fe400078e02ff */
[----:B------:R-:W-:-:S04]  /*2320*/  IMAD.WIDE.U32 R28, R16, R14, R22 ;  /* 0x0000000e101c7225 */ /* 0x000fc800078e0016 */
[----:B------:R-:W-:Y:S01]  /*2330*/  IMAD R17, R16, R27, R17 ;  /* 0x0000001b10117224 */ /* 0x000fe200078e0211 */
[----:B----4-:R-:W-:Y:S01]  /*2340*/  SHF.R.S32.HI R5, RZ, 0x1f, R25 ;  /* 0x0000001fff057819 */ /* 0x010fe20000011419 */
[----:B-----5:R-:W-:-:S03]  /*2350*/  IMAD R6, R21, R25, RZ ;  /* 0x0000001915067224 */ /* 0x020fc600078e02ff */
[----:B------:R-:W-:Y:S01]  /*2360*/  IADD3 R29, PT, PT, R29, R17, RZ ;  /* 0x000000111d1d7210 */ /* 0x000fe20007ffe0ff */
[C---:B------:R-:W-:Y:S02]  /*2370*/  IMAD R5, R20.reuse, R5, R6 ;  /* 0x0000000514057224 */ /* 0x040fe400078e0206 */
[----:B------:R-:W-:-:S04]  /*2380*/  IMAD.WIDE.U32 R20, R20, R25, R28 ;  /* 0x0000001914147225 */ /* 0x000fc800078e001c */
[----:B------:R-:W-:Y:S01]  /*2390*/  IMAD.IADD R6, R21, 0x1, R5 ;  /* 0x0000000115067824 */ /* 0x000fe200078e0205 */
[----:B------:R-:W-:-:S07]  /*23a0*/  MOV R5, R20 ;  /* 0x0000001400057202 */ /* 0x000fce0000000f00 */
.L_x_2405:
        /* <DEDUP_REMOVED lines=15> */
[----:B------:R-:W2:Y:S04]  /*24a0*/  LDG.E.CONSTANT R15, desc[UR10][R14.64] ;  /* 0x0000000a0e0f7981 */ /* 0x000ea8000c1e9900 */
[----:B------:R-:W3:Y:S01]  /*24b0*/  LDG.E.64.CONSTANT R8, desc[UR10][R8.64] ;  /* 0x0000000a08087981 */ /* 0x000ee2000c1e9b00 */
[----:B------:R-:W-:Y:S01]  /*24c0*/  MOV R12, R5 ;  /* 0x00000005000c7202 */ /* 0x000fe20000000f00 */
[----:B------:R-:W-:Y:S01]  /*24d0*/  IMAD.MOV.U32 R13, RZ, RZ, R6 ;  /* 0x000000ffff0d7224 */ /* 0x000fe200078e0006 */
[----:B--2---:R-:W-:Y:S01]  /*24e0*/  SHF.R.S32.HI R17, RZ, 0x1f, R15 ;  /* 0x0000001fff117819 */ /* 0x004fe2000001140f */
[-C--:B---3--:R-:W-:Y:S02]  /*24f0*/  IMAD R16, R9, R15.reuse, RZ ;  /* 0x0000000f09107224 */ /* 0x088fe400078e02ff */
[----:B------:R-:W-:-:S04]  /*2500*/  IMAD.WIDE.U32 R12, R8, R15, R12 ;  /* 0x0000000f080c7225 */ /* 0x000fc800078e000c */
[----:B------:R-:W-:Y:S01]  /*2510*/  IMAD R17, R8, R17, R16 ;  /* 0x0000001108117224 */ /* 0x000fe200078e0210 */
[----:B------:R-:W-:-:S03]  /*2520*/  MOV R5, R12 ;  /* 0x0000000c00057202 */ /* 0x000fc60000000f00 */
[----:B------:R-:W-:-:S07]  /*2530*/  IMAD.IADD R6, R13, 0x1, R17 ;  /* 0x000000010d067824 */ /* 0x000fce00078e0211 */
.L_x_2401:
[----:B0-----:R-:W-:Y:S05]  /*2540*/  BSYNC.RECONVERGENT B0 ;  /* 0x0000000000007941 */ /* 0x001fea0003800200 */
.L_x_2400:
[----:B------:R-:W-:Y:S01]  /*2550*/  UIMAD UR12, UR13, -0x200, UR12 ;  /* 0xfffffe000d0c78a4 */ /* 0x000fe2000f8e020c */
[----:B------:R-:W-:Y:S01]  /*2560*/  IADD3 R8, PT, PT, R0, 0x100, RZ ;  /* 0x0000010000087810 */ /* 0x000fe20007ffe0ff */
[----:B------:R-:W-:Y:S04]  /*2570*/  BSSY.RECONVERGENT B0, `(.L_x_2406) ;  /* 0x0000110000007945 */ /* 0x000fe80003800200 */
[----:B------:R-:W-:-:S13]  /*2580*/  ISETP.GE.AND P0, PT, R8, UR12, PT ;  /* 0x0000000c08007c0c */ /* 0x000fda000bf06270 */
[----:B------:R-:W-:Y:S05]  /*2590*/  @P0 BRA `(.L_x_2407) ;  /* 0x0000001000340947 */ /* 0x000fea0003800000 */
[----:B------:R-:W0:Y:S01]  /*25a0*/  LDCU.64 UR14, c[0x0][0x398] ;  /* 0x00007300ff0e77ac */ /* 0x000e220008000a00 */
[----:B------:R-:W-:Y:S01]  /*25b0*/  HFMA2 R4, -RZ, RZ, 0, 0 ;  /* 0x00000000ff047431 */ /* 0x000fe200000001ff */
        /* <DEDUP_REMOVED lines=10> */
[----:B------:R-:W-:Y:S02]  /*2660*/  IMAD R11, R10, UR7, R3 ;  /* 0x000000070a0b7c24 */ /* 0x000fe4000f8e0203 */
[----:B------:R-:W-:Y:S02]  /*2670*/  IMAD.MOV.U32 R3, RZ, RZ, RZ ;  /* 0x000000ffff037224 */ /* 0x000fe400078e00ff */
[----:B------:R-:W-:Y:S01]  /*2680*/  IMAD.IADD R11, R9, 0x1, R11 ;  /* 0x00000001090b7824 */ /* 0x000fe200078e020b */
[----:B------:R-:W-:Y:S06]  /*2690*/  BRA.U !UP1, `(.L_x_2408) ;  /* 0x0000000509d07547 */ /* 0x000fec000b800000 */
[----:B------:R-:W0:Y:S01]  /*26a0*/  LDCU.64 UR8, c[0x0][0x388] ;  /* 0x00007100ff0877ac */ /* 0x000e220008000a00 */
[----:B------:R-:W-:Y:S01]  /*26b0*/  MOV R3, RZ ;  /* 0x000000ff00037202 */ /* 0x000fe20000000f00 */
[----:B------:R-:W-:Y:S01]  /*26c0*/  IMAD.MOV.U32 R4, RZ, RZ, RZ ;  /* 0x000000ffff047224 */ /* 0x000fe200078e00ff */
        /* <DEDUP_REMOVED lines=12> */
.L_x_2409:
[----:B------:R-:W-:Y:S01]  /*2790*/  MOV R12, UR6 ;  /* 0x00000006000c7c02 */ /* 0x000fe20008000f00 */
[----:B------:R-:W-:Y:S01]  /*27a0*/  IMAD.U32 R13, RZ, RZ, UR7 ;  /* 0x00000007ff0d7e24 */ /* 0x000fe2000f8e00ff */
[----:B------:R-:W-:Y:S01]  /*27b0*/  MOV R14, R23 ;  /* 0x00000017000e7202 */ /* 0x000fe20000000f00 */
[----:B------:R-:W-:-:S04]  /*27c0*/  IMAD.MOV.U32 R15, RZ, RZ, R22 ;  /* 0x000000ffff0f7224 */ /* 0x000fc800078e0016 */
[----:B------:R-:W2:Y:S04]  /*27d0*/  LDG.E.64.CONSTANT R12, desc[UR10][R12.64+-0x20] ;  /* 0xffffe00a0c0c7981 */ /* 0x000ea8000c1e9b00 */
[----:B------:R0:W2:Y:S01]  /*27e0*/  LDG.E.CONSTANT R27, desc[UR10][R14.64] ;  /* 0x0000000a0e1b7981 */ /* 0x0000a2000c1e9900 */
[----:B------:R-:W-:Y:S01]  /*27f0*/  MOV R16, UR6 ;  /* 0x0000000600107c02 */ /* 0x000fe20008000f00 */
[----:B------:R-:W-:Y:S01]  /*2800*/  IMAD.U32 R17, RZ, RZ, UR7 ;  /* 0x00000007ff117e24 */ /* 0x000fe2000f8e00ff */
[----:B------:R-:W-:Y:S01]  /*2810*/  MOV R20, R3 ;  /* 0x0000000300147202 */ /* 0x000fe20000000f00 */
[----:B------:R-:W-:-:S04]  /*2820*/  IMAD.MOV.U32 R21, RZ, RZ, R4 ;  /* 0x000000ffff157224 */ /* 0x000fc800078e0004 */
[----:B------:R-:W3:Y:S01]  /*2830*/  LDG.E.64.CONSTANT R16, desc[UR10][R16.64+-0x18] ;  /* 0xffffe80a10107981 */ /* 0x000ee2000c1e9b00 */
[----:B0-----:R-:W-:-:S04]  /*2840*/  IADD3 R14, P0, PT, R23, UR16, RZ ;  /* 0x00000010170e7c10 */ /* 0x001fc8000ff1e0ff */
[----:B------:R-:W-:-:S05]  /*2850*/  IADD3.X R15, PT, PT, R22, UR15, RZ, P0, !PT ;  /* 0x0000000f160f7c10 */ /* 0x000fca00087fe4ff */
[----:B------:R0:W4:Y:S02]  /*2860*/  LDG.E.CONSTANT R25, desc[UR10][R14.64] ;  /* 0x0000000a0e197981 */ /* 0x000124000c1e9900 */
[----:B0-----:R-:W-:-:S04]  /*2870*/  IADD3 R14, P0, PT, R14, UR16, RZ ;  /* 0x000000100e0e7c10 */ /* 0x001fc8000ff1e0ff */
[----:B------:R-:W-:-:S05]  /*2880*/  IADD3.X R15, PT, PT, R15, UR15, RZ, P0, !PT ;  /* 0x0000000f0f0f7c10 */ /* 0x000fca00087fe4ff */
[----:B------:R0:W5:Y:S01]  /*2890*/  LDG.E.CONSTANT R4, desc[UR10][R14.64] ;  /* 0x0000000a0e047981 */ /* 0x000162000c1e9900 */
[----:B--2---:R-:W-:Y:S01]  /*28a0*/  IMAD.WIDE.U32 R20, R12, R27, R20 ;  /* 0x0000001b0c147225 */ /* 0x004fe200078e0014 */
[----:B------:R-:W-:-:S03]  /*28b0*/  SHF.R.S32.HI R3, RZ, 0x1f, R27 ;  /* 0x0000001fff037819 */ /* 0x000fc6000001141b */
[----:B------:R-:W-:Y:S02]  /*28c0*/  IMAD R27, R13, R27, RZ ;  /* 0x0000001b0d1b7224 */ /* 0x000fe400078e02ff */
[----:B------:R-:W-:Y:S02]  /*28d0*/  IMAD.U32 R13, RZ, RZ, UR7 ;  /* 0x00000007ff0d7e24 */ /* 0x000fe4000f8e00ff */
[----:B------:R-:W-:Y:S01]  /*28e0*/  IMAD R3, R12, R3, R27 ;  /* 0x000000030c037224 */ /* 0x000fe200078e021b */
[----:B------:R-:W-:-:S06]  /*28f0*/  MOV R12, UR6 ;  /* 0x00000006000c7c02 */ /* 0x000fcc0008000f00 */
[----:B------:R-:W2:Y:S01]  /*2900*/  LDG.E.64.CONSTANT R12, desc[UR10][R12.64+-0x10] ;  /* 0xfffff00a0c0c7981 */ /* 0x000ea2000c1e9b00 */
[----:B------:R-:W-:Y:S02]  /*2910*/  IADD3 R21, PT, PT, R21, R3, RZ ;  /* 0x0000000315157210 */ /* 0x000fe40007ffe0ff */
[----:B----4-:R-:W-:Y:S01]  /*2920*/  SHF.R.S32.HI R3, RZ, 0x1f, R25 ;  /* 0x0000001fff037819 */ /* 0x010fe20000011419 */
[----:B---3--:R-:W-:Y:S01]  /*2930*/  IMAD R17, R17, R25, RZ ;  /* 0x0000001911117224 */ /* 0x008fe200078e02ff */
[----:B0-----:R-:W-:-:S03]  /*2940*/  IADD3 R14, P0, PT, R14, UR16, RZ ;  /* 0x000000100e0e7c10 */ /* 0x001fc6000ff1e0ff */
[C---:B------:R-:W-:Y:S02]  /*2950*/  IMAD R3, R16.reuse, R3, R17 ;  /* 0x0000000310037224 */ /* 0x040fe400078e0211 */
[----:B------:R-:W-:Y:S01]  /*2960*/  IMAD.WIDE.U32 R16, R16, R25, R20 ;  /* 0x0000001910107225 */ /* 0x000fe200078e0014 */
[----:B------:R-:W-:Y:S02]  /*2970*/  IADD3.X R15, PT, PT, R15, UR15, RZ, P0, !PT ;  /* 0x0000000f0f0f7c10 */ /* 0x000fe400087fe4ff */
[----:B------:R-:W-:Y:S01]  /*2980*/  MOV R21, UR7 ;  /* 0x0000000700157c02 */ /* 0x000fe20008000f00 */
[----:B------:R-:W-:Y:S02]  /*2990*/  IMAD.U32 R20, RZ, RZ, UR6 ;  /* 0x00000006ff147e24 */ /* 0x000fe4000f8e00ff */
[----:B------:R-:W-:Y:S01]  /*29a0*/  IMAD.IADD R17, R17, 0x1, R3 ;  /* 0x0000000111117824 */ /* 0x000fe200078e0203 */
[----:B------:R0:W3:Y:S04]  /*29b0*/  LDG.E.CONSTANT R25, desc[UR10][R14.64] ;  /* 0x0000000a0e197981 */ /* 0x0000e8000c1e9900 */
[----:B------:R-:W4:Y:S01]  /*29c0*/  LDG.E.64.CONSTANT R20, desc[UR10][R20.64+-0x8] ;  /* 0xfffff80a14147981 */ /* 0x000f22000c1e9b00 */
[----:B-----5:R-:W-:-:S02]  /*29d0*/  SHF.R.S32.HI R3, RZ, 0x1f, R4 ;  /* 0x0000001fff037819 */ /* 0x020fc40000011404 */
[----:B0-----:R-:W-:-:S04]  /*29e0*/  IADD3 R14, P0, PT, R14, UR16, RZ ;  /* 0x000000100e0e7c10 */ /* 0x001fc8000ff1e0ff */
[----:B------:R-:W-:Y:S01]  /*29f0*/  IADD3.X R15, PT, PT, R15, UR15, RZ, P0, !PT ;  /* 0x0000000f0f0f7c10 */ /* 0x000fe200087fe4ff */
[----:B--2---:R-:W-:-:S04]  /*2a00*/  IMAD R13, R13, R4, RZ ;  /* 0x000000040d0d7224 */ /* 0x004fc800078e02ff */
[C---:B------:R-:W-:Y:S02]  /*2a10*/  IMAD R3, R12.reuse, R3, R13 ;  /* 0x000000030c037224 */ /* 0x040fe400078e020d */
[----:B------:R-:W-:Y:S01]  /*2a20*/  IMAD.WIDE.U32 R12, R12, R4, R16 ;  /* 0x000000040c0c7225 */ /* 0x000fe200078e0010 */
[----:B------:R-:W-:Y:S01]  /*2a30*/  MOV R16, UR6 ;  /* 0x0000000600107c02 */ /* 0x000fe20008000f00 */
[----:B------:R0:W2:Y:S02]  /*2a40*/  LDG.E.CONSTANT R4, desc[UR10][R14.64] ;  /* 0x0000000a0e047981 */ /* 0x0000a4000c1e9900 */
[----:B------:R-:W-:-:S06]  /*2a50*/  IMAD.U32 R17, RZ, RZ, UR7 ;  /* 0x00000007ff117e24 */ /* 0x000fcc000f8e00ff */
[----:B------:R-:W5:Y:S01]  /*2a60*/  LDG.E.64.CONSTANT R16, desc[UR10][R16.64] ;  /* 0x0000000a10107981 */ /* 0x000f62000c1e9b00 */
[----:B------:R-:W-:Y:S02]  /*2a70*/  IADD3 R13, PT, PT, R13, R3, RZ ;  /* 0x000000030d0d7210 */ /* 0x000fe40007ffe0ff */
[----:B---3--:R-:W-:Y:S02]  /*2a80*/  SHF.R.S32.HI R3, RZ, 0x1f, R25 ;  /* 0x0000001fff037819 */ /* 0x008fe40000011419 */
[----:B0-----:R-:W-:Y:S01]  /*2a90*/  IADD3 R14, P0, PT, R14, UR16, RZ ;  /* 0x000000100e0e7c10 */ /* 0x001fe2000ff1e0ff */
[-C--:B----4-:R-:W-:Y:S02]  /*2aa0*/  IMAD R21, R21, R25.reuse, RZ ;  /* 0x0000001915157224 */ /* 0x090fe400078e02ff */
[----:B------:R-:W-:Y:S01]  /*2ab0*/  IMAD.WIDE.U32 R12, R20, R25, R12 ;  /* 0x00000019140c7225 */ /* 0x000fe200078e000c */
[----:B------:R-:W-:-:S03]  /*2ac0*/  IADD3.X R15, PT, PT, R15, UR15, RZ, P0, !PT ;  /* 0x0000000f0f0f7c10 */ /* 0x000fc600087fe4ff */
[----:B------:R-:W-:Y:S01]  /*2ad0*/  IMAD R3, R20, R3, R21 ;  /* 0x0000000314037224 */ /* 0x000fe200078e0215 */
[----:B------:R-:W-:Y:S01]  /*2ae0*/  MOV R21, UR7 ;  /* 0x0000000700157c02 */ /* 0x000fe20008000f00 */
[----:B------:R-:W-:Y:S01]  /*2af0*/  IMAD.U32 R20, RZ, RZ, UR6 ;  /* 0x00000006ff147e24 */ /* 0x000fe2000f8e00ff */
[----:B------:R0:W3:Y:S01]  /*2b00*/  LDG.E.CONSTANT R25, desc[UR10][R14.64] ;  /* 0x0000000a0e197981 */ /* 0x0000e2000c1e9900 */
[----:B------:R-:W-:-:S04]  /*2b10*/  IMAD.IADD R13, R13, 0x1, R3 ;  /* 0x000000010d0d7824 */ /* 0x000fc800078e0203 */
[----:B------:R-:W3:Y:S01]  /*2b20*/  LDG.E.64.CONSTANT R20, desc[UR10][R20.64+0x8] ;  /* 0x0000080a14147981 */ /* 0x000ee2000c1e9b00 */
[----:B0-----:R-:W-:-:S04]  /*2b30*/  IADD3 R14, P0, PT, R14, UR16, RZ ;  /* 0x000000100e0e7c10 */ /* 0x001fc8000ff1e0ff */
[----:B------:R-:W-:Y:S02]  /*2b40*/  IADD3.X R15, PT, PT, R15, UR15, RZ, P0, !PT ;  /* 0x0000000f0f0f7c10 */ /* 0x000fe400087fe4ff */
[----:B------:R-:W-:-:S04]  /*2b50*/  IADD3 R28, P0, PT, R14, UR16, RZ ;  /* 0x000000100e1c7c10 */ /* 0x000fc8000ff1e0ff */
[----:B------:R-:W-:-:S05]  /*2b60*/  IADD3.X R29, PT, PT, R15, UR15, RZ, P0, !PT ;  /* 0x0000000f0f1d7c10 */ /* 0x000fca00087fe4ff */
[----:B------:R-:W4:Y:S01]  /*2b70*/  LDG.E.CONSTANT R28, desc[UR10][R28.64] ;  /* 0x0000000a1c1c7981 */ /* 0x000f22000c1e9900 */
[----:B--2---:R-:W-:Y:S01]  /*2b80*/  SHF.R.S32.HI R3, RZ, 0x1f, R4 ;  /* 0x0000001fff037819 */ /* 0x004fe20000011404 */
[-C--:B-----5:R-:W-:Y:S02]  /*2b90*/  IMAD R17, R17, R4.reuse, RZ ;  /* 0x0000000411117224 */ /* 0x0a0fe400078e02ff */
[C---:B------:R-:W-:Y:S02]  /*2ba0*/  IMAD.WIDE.U32 R12, R16.reuse, R4, R12 ;  /* 0x00000004100c7225 */ /* 0x040fe400078e000c */
[----:B------:R0:W2:Y:S02]  /*2bb0*/  LDG.E.CONSTANT R4, desc[UR10][R14.64] ;  /* 0x0000000a0e047981 */ /* 0x0000a4000c1e9900 */
[----:B------:R-:W-:Y:S01]  /*2bc0*/  IMAD R3, R16, R3, R17 ;  /* 0x0000000310037224 */ /* 0x000fe200078e0211 */
[----:B------:R-:W-:Y:S01]  /*2bd0*/  MOV R16, UR6 ;  /* 0x0000000600107c02 */ /* 0x000fe20008000f00 */
[----:B------:R-:W-:-:S06]  /*2be0*/  IMAD.U32 R17, RZ, RZ, UR7 ;  /* 0x00000007ff117e24 */ /* 0x000fcc000f8e00ff */
[----:B------:R-:W5:Y:S01]  /*2bf0*/  LDG.E.64.CONSTANT R16, desc[UR10][R16.64+0x10] ;  /* 0x0000100a10107981 */ /* 0x000f62000c1e9b00 */
[----:B0-----:R-:W-:Y:S01]  /*2c00*/  IMAD.U32 R14, RZ, RZ, UR6 ;  /* 0x00000006ff0e7e24 */ /* 0x001fe2000f8e00ff */
[----:B------:R-:W-:-:S06]  /*2c10*/  MOV R15, UR7 ;  /* 0x00000007000f7c02 */ /* 0x000fcc0008000f00 */
[----:B------:R-:W4:Y:S01]  /*2c20*/  LDG.E.64.CONSTANT R14, desc[UR10][R14.64+0x18] ;  /* 0x0000180a0e0e7981 */ /* 0x000f22000c1e9b00 */
[----:B------:R-:W-:Y:S01]  /*2c30*/  IADD3 R13, PT, PT, R13, R3, RZ ;  /* 0x000000030d0d7210 */ /* 0x000fe20007ffe0ff */
[-C--:B---3--:R-:W-:Y:S01]  /*2c40*/  IMAD R21, R21, R25.reuse, RZ ;  /* 0x0000001915157224 */ /* 0x088fe200078e02ff */
[----:B------:R-:W-:Y:S01]  /*2c50*/  SHF.R.S32.HI R3, RZ, 0x1f, R25 ;  /* 0x0000001fff037819 */ /* 0x000fe20000011419 */
[----:B------:R-:W-:-:S04]  /*2c60*/  IMAD.WIDE.U32 R12, R20, R25, R12 ;  /* 0x00000019140c7225 */ /* 0x000fc800078e000c */
[----:B------:R-:W-:Y:S01]  /*2c70*/  IMAD R3, R20, R3, R21 ;  /* 0x0000000314037224 */ /* 0x000fe200078e0215 */
[----:B------:R-:W-:-:S03]  /*2c80*/  UIADD3 UR8, UP1, UPT, UR8, -0x8, URZ ;  /* 0xfffffff808087890 */ /* 0x000fc6000ff3e0ff */
[----:B------:R-:W-:Y:S01]  /*2c90*/  IMAD.IADD R13, R13, 0x1, R3 ;  /* 0x000000010d0d7824 */ /* 0x000fe200078e0203 */
[----:B------:R-:W-:Y:S02]  /*2ca0*/  UIADD3.X UR9, UPT, UPT, UR9, -0x1, URZ, UP1, !UPT ;  /* 0xffffffff09097890 */ /* 0x000fe40008ffe4ff */
[----:B------:R-:W-:-:S04]  /*2cb0*/  UISETP.NE.U32.AND UP1, UPT, UR8, URZ, UPT ;  /* 0x000000ff0800728c */ /* 0x000fc8000bf25070 */
[----:B------:R-:W-:Y:S02]  /*2cc0*/  UISETP.NE.AND.EX UP1, UPT, UR9, URZ, UPT, UP1 ;  /* 0x000000ff0900728c */ /* 0x000fe4000bf25310 */
[----:B------:R-:W-:-:S04]  /*2cd0*/  UIADD3 UR6, UP2, UPT, UR6, 0x40, URZ ;  /* 0x0000004006067890 */ /* 0x000fc8000ff5e0ff */
[----:B------:R-:W-:Y:S01]  /*2ce0*/  UIADD3.X UR7, UPT, UPT, URZ, UR7, URZ, UP2, !UPT ;  /* 0x00000007ff077290 */ /* 0x000fe200097fe4ff */
[----:B--2---:R-:W-:Y:S01]  /*2cf0*/  SHF.R.S32.HI R3, RZ, 0x1f, R4 ;  /* 0x0000001fff037819 */ /* 0x004fe20000011404 */
[-C--:B-----5:R-:W-:Y:S02]  /*2d00*/  IMAD R17, R17, R4.reuse, RZ ;  /* 0x0000000411117224 */ /* 0x0a0fe400078e02ff */
[----:B------:R-:W-:-:S04]  /*2d10*/  IMAD.WIDE.U32 R12, R16, R4, R12 ;  /* 0x00000004100c7225 */ /* 0x000fc800078e000c */
[----:B------:R-:W-:Y:S02]  /*2d20*/  IMAD R3, R16, R3, R17 ;  /* 0x0000000310037224 */ /* 0x000fe400078e0211 */
[----:B----4-:R-:W-:-:S03]  /*2d30*/  IMAD R4, R15, R28, RZ ;  /* 0x0000001c0f047224 */ /* 0x010fc600078e02ff */
[----:B------:R-:W-:Y:S02]  /*2d40*/  IADD3 R13, PT, PT, R13, R3, RZ ;  /* 0x000000030d0d7210 */ /* 0x000fe40007ffe0ff */
[----:B------:R-:W-:Y:S01]  /*2d50*/  SHF.R.S32.HI R3, RZ, 0x1f, R28 ;  /* 0x0000001fff037819 */ /* 0x000fe2000001141c */
[----:B------:R-:W-:Y:S02]  /*2d60*/  IMAD.U32 R16, RZ, RZ, UR18 ;  /* 0x00000012ff107e24 */ /* 0x000fe4000f8e00ff */
[----:B------:R-:W-:-:S04]  /*2d70*/  IMAD.WIDE.U32 R12, R14, R28, R12 ;  /* 0x0000001c0e0c7225 */ /* 0x000fc800078e000c */
[----:B------:R-:W-:Y:S01]  /*2d80*/  IMAD R3, R14, R3, R4 ;  /* 0x000000030e037224 */ /* 0x000fe200078e0204 */
[----:B------:R-:W-:-:S04]  /*2d90*/  LEA R23, P0, R16, R23, 0x5 ;  /* 0x0000001710177211 */ /* 0x000fc800078028ff */
[----:B------:R-:W-:Y:S01]  /*2da0*/  IADD3 R4, PT, PT, R13, R3, RZ ;  /* 0x000000030d047210 */ /* 0x000fe20007ffe0ff */
[----:B------:R-:W-:Y:S01]  /*2db0*/  IMAD.MOV.U32 R3, RZ, RZ, R12 ;  /* 0x000000ffff037224 */ /* 0x000fe200078e000c */
[----:B------:R-:W-:Y:S01]  /*2dc0*/  IADD3.X R22, PT, PT, R22, UR19, RZ, P0, !PT ;  /* 0x0000001316167c10 */ /* 0x000fe200087fe4ff */
[----:B------:R-:W-:Y:S06]  /*2dd0*/  BRA.U UP1, `(.L_x_2409) ;  /* 0xfffffff9016c7547 */ /* 0x000fec000b83ffff */
.L_x_2408:
        /* <DEDUP_REMOVED lines=11> */
[----:B------:R-:W2:Y:S03]  /*2e90*/  LDCU.64 UR18, c[0x0][0x388] ;  /* 0x00007100ff1277ac */ /* 0x000ea60008000a00 */
[----:B0-----:R-:W-:Y:S01]  /*2ea0*/  IMAD.WIDE.U32 R12, R13, UR16, R10 ;  /* 0x000000100d0c7c25 */ /* 0x001fe2000f8e000a */
[----:B------:R-:W-:Y:S02]  /*2eb0*/  UIMAD UR7, UR5, UR16, URZ ;  /* 0x00000010050772a4 */ /* 0x000fe4000f8e02ff */
[----:B-1----:R-:W-:Y:S02]  /*2ec0*/  ULEA UR6, UP1, UR4, UR8, 0x3 ;  /* 0x0000000804067291 */ /* 0x002fe4000f8218ff */
[----:B------:R-:W-:-:S02]  /*2ed0*/  UIMAD UR8, UR4, UR17, UR7 ;  /* 0x00000011040872a4 */ /* 0x000fc4000f8e0207 */
[----:B------:R-:W-:Y:S01]  /*2ee0*/  ULEA.HI.X UR7, UR4, UR9, UR5, 0x3, UP1 ;  /* 0x0000000904077291 */ /* 0x000fe200088f1c05 */
[C---:B--2---:R-:W-:Y:S01]  /*2ef0*/  LEA R14, P0, R12.reuse, UR18, 0x2 ;  /* 0x000000120c0e7c11 */ /* 0x044fe2000f8010ff */
[----:B------:R-:W-:Y:S02]  /*2f00*/  IMAD.U32 R16, RZ, RZ, UR6 ;  /* 0x00000006ff107e24 */ /* 0x000fe4000f8e00ff */
[----:B------:R-:W-:Y:S02]  /*2f10*/  IADD3 R13, PT, PT, R13, UR8, RZ ;  /* 0x000000080d0d7c10 */ /* 0x000fe4000fffe0ff */
[----:B------:R-:W-:Y:S02]  /*2f20*/  MOV R17, UR7 ;  /* 0x0000000700117c02 */ /* 0x000fe40008000f00 */
[----:B------:R-:W-:-:S03]  /*2f30*/  LEA.HI.X R15, R12, UR19, R13, 0x2, P0 ;  /* 0x000000130c0f7c11 */ /* 0x000fc600080f140d */
[----:B------:R-:W2:Y:S04]  /*2f40*/  LDG.E.64.CONSTANT R12, desc[UR10][R16.64] ;  /* 0x0000000a100c7981 */ /* 0x000ea8000c1e9b00 */
[----:B------:R0:W3:Y:S01]  /*2f50*/  LDG.E.CONSTANT R27, desc[UR10][R14.64] ;  /* 0x0000000a0e1b7981 */ /* 0x0000e2000c1e9900 */
[----:B------:R-:W-:Y:S02]  /*2f60*/  UIMAD.WIDE.U32 UR8, UR16, 0x4, URZ ;  /* 0x00000004100878a5 */ /* 0x000fe4000f8e00ff */
[----:B------:R-:W-:Y:S01]  /*2f70*/  USHF.L.U32 UR6, UR17, 0x2, URZ ;  /* 0x0000000211067899 */ /* 0x000fe200080006ff */
[----:B------:R-:W4:Y:S03]  /*2f80*/  LDG.E.64.CONSTANT R22, desc[UR10][R16.64+0x8] ;  /* 0x0000080a10167981 */ /* 0x000f26000c1e9b00 */
[----:B------:R-:W-:Y:S01]  /*2f90*/  UIADD3 UR6, UPT, UPT, UR9, UR6, URZ ;  /* 0x0000000609067290 */ /* 0x000fe2000fffe0ff */
[----:B------:R-:W-:Y:S01]  /*2fa0*/  IMAD.MOV.U32 R20, RZ, RZ, R3 ;  /* 0x000000ffff147224 */ /* 0x000fe200078e0003 */
[----:B------:R-:W-:Y:S01]  /*2fb0*/  MOV R21, R4 ;  /* 0x0000000400157202 */ /* 0x000fe20000000f00 */
[----:B------:R-:W5:Y:S01]  /*2fc0*/  LDG.E.64.CONSTANT R28, desc[UR10][R16.64+0x10] ;  /* 0x0000100a101c7981 */ /* 0x000f62000c1e9b00 */
[----:B0-----:R-:W-:-:S04]  /*2fd0*/  IADD3 R14, P0, PT, R14, UR8, RZ ;  /* 0x000000080e0e7c10 */ /* 0x001fc8000ff1e0ff */
[----:B------:R-:W-:-:S05]  /*2fe0*/  IADD3.X R15, PT, PT, R15, UR6, RZ, P0, !PT ;  /* 0x000000060f0f7c10 */ /* 0x000fca00087fe4ff */
[----:B------:R0:W4:Y:S04]  /*2ff0*/  LDG.E.CONSTANT R25, desc[UR10][R14.64] ;  /* 0x0000000a0e197981 */ /* 0x000128000c1e9900 */
[----:B------:R-:W5:Y:S01]  /*3000*/  LDG.E.64.CONSTANT R16, desc[UR10][R16.64+0x18] ;  /* 0x0000180a10107981 */ /* 0x000f62000c1e9b00 */
[----:B0-----:R-:W-:-:S04]  /*3010*/  IADD3 R14, P0, PT, R14, UR8, RZ ;  /* 0x000000080e0e7c10 */ /* 0x001fc8000ff1e0ff */
[----:B------:R-:W-:Y:S02]  /*3020*/  IADD3.X R15, PT, PT, R15, UR6, RZ, P0, !PT ;  /* 0x000000060f0f7c10 */ /* 0x000fe400087fe4ff */
[----:B---3--:R-:W-:Y:S01]  /*3030*/  SHF.R.S32.HI R3, RZ, 0x1f, R27 ;  /* 0x0000001fff037819 */ /* 0x008fe2000001141b */
[-C--:B--2---:R-:W-:Y:S02]  /*3040*/  IMAD R4, R13, R27.reuse, RZ ;  /* 0x0000001b0d047224 */ /* 0x084fe400078e02ff */
[----:B------:R-:W-:-:S04]  /*3050*/  IMAD.WIDE.U32 R20, R12, R27, R20 ;  /* 0x0000001b0c147225 */ /* 0x000fc800078e0014 */
[----:B------:R-:W-:Y:S01]  /*3060*/  IMAD R4, R12, R3, R4 ;  /* 0x000000030c047224 */ /* 0x000fe200078e0204 */
[----:B------:R-:W-:Y:S01]  /*3070*/  IADD3 R12, P0, PT, R14, UR8, RZ ;  /* 0x000000080e0c7c10 */ /* 0x000fe2000ff1e0ff */
[----:B------:R0:W2:Y:S03]  /*3080*/  LDG.E.CONSTANT R3, desc[UR10][R14.64] ;  /* 0x0000000a0e037981 */ /* 0x0000a6000c1e9900 */
[----:B------:R-:W-:-:S05]  /*3090*/  IADD3.X R13, PT, PT, R15, UR6, RZ, P0, !PT ;  /* 0x000000060f0d7c10 */ /* 0x000fca00087fe4ff */
[----:B------:R-:W3:Y:S01]  /*30a0*/  LDG.E.CONSTANT R12, desc[UR10][R12.64] ;  /* 0x0000000a0c0c7981 */ /* 0x000ee2000c1e9900 */
[----:B------:R-:W-:Y:S01]  /*30b0*/  IMAD.IADD R21, R21, 0x1, R4 ;  /* 0x0000000115157824 */ /* 0x000fe200078e0204 */
[----:B----4-:R-:W-:Y:S01]  /*30c0*/  SHF.R.S32.HI R27, RZ, 0x1f, R25 ;  /* 0x0000001fff1b7819 */ /* 0x010fe20000011419 */
[-C--:B------:R-:W-:Y:S02]  /*30d0*/  IMAD R4, R23, R25.reuse, RZ ;  /* 0x0000001917047224 */ /* 0x080fe400078e02ff */
[----:B0-----:R-:W-:-:S04]  /*30e0*/  IMAD.WIDE.U32 R14, R22, R25, R20 ;  /* 0x00000019160e7225 */ /* 0x001fc800078e0014 */
[----:B------:R-:W-:-:S05]  /*30f0*/  IMAD R27, R22, R27, R4 ;  /* 0x0000001b161b7224 */ /* 0x000fca00078e0204 */
[----:B------:R-:W-:Y:S01]  /*3100*/  IADD3 R15, PT, PT, R15, R27, RZ ;  /* 0x0000001b0f0f7210 */ /* 0x000fe20007ffe0ff */
[----:B------:R-:W-:-:S04]  /*3110*/  UIADD3 UR4, UP1, UPT, UR4, 0x4, URZ ;  /* 0x0000000404047890 */ /* 0x000fc8000ff3e0ff */
[----:B------:R-:W-:Y:S01]  /*3120*/  UIADD3.X UR5, UPT, UPT, URZ, UR5, URZ, UP1, !UPT ;  /* 0x00000005ff057290 */ /* 0x000fe20008ffe4ff */
[----:B--2---:R-:W-:Y:S01]  /*3130*/  SHF.R.S32.HI R21, RZ, 0x1f, R3 ;  /* 0x0000001fff157819 */ /* 0x004fe20000011403 */
[-C--:B-----5:R-:W-:Y:S02]  /*3140*/  IMAD R4, R29, R3.reuse, RZ ;  /* 0x000000031d047224 */ /* 0x0a0fe400078e02ff */
[----:B------:R-:W-:-:S04]  /*3150*/  IMAD.WIDE.U32 R14, R28, R3, R14 ;  /* 0x000000031c0e7225 */ /* 0x000fc800078e000e */
[----:B------:R-:W-:Y:S01]  /*3160*/  IMAD R21, R28, R21, R4 ;  /* 0x000000151c157224 */ /* 0x000fe200078e0204 */
[----:B---3--:R-:W-:Y:S01]  /*3170*/  SHF.R.S32.HI R3, RZ, 0x1f, R12 ;  /* 0x0000001fff037819 */ /* 0x008fe2000001140c */
[-C--:B------:R-:W-:Y:S02]  /*3180*/  IMAD R4, R17, R12.reuse, RZ ;  /* 0x0000000c11047224 */ /* 0x080fe400078e02ff */
[----:B------:R-:W-:Y:S02]  /*3190*/  IMAD.IADD R15, R15, 0x1, R21 ;  /* 0x000000010f0f7824 */ /* 0x000fe400078e0215 */
[C---:B------:R-:W-:Y:S02]  /*31a0*/  IMAD R3, R16.reuse, R3, R4 ;  /* 0x0000000310037224 */ /* 0x040fe400078e0204 */
[----:B------:R-:W-:-:S05]  /*31b0*/  IMAD.WIDE.U32 R12, R16, R12, R14 ;  /* 0x0000000c100c7225 */ /* 0x000fca00078e000e */
[----:B------:R-:W-:Y:S01]  /*31c0*/  IADD3 R4, PT, PT, R13, R3, RZ ;  /* 0x000000030d047210 */ /* 0x000fe20007ffe0ff */
[----:B------:R-:W-:-:S07]  /*31d0*/  IMAD.MOV.U32 R3, RZ, RZ, R12 ;  /* 0x000000ffff037224 */ /* 0x000fce00078e000c */
.L_x_2410:
        /* <DEDUP_REMOVED lines=21> */
[----:B------:R-:W-:Y:S01]  /*3330*/  VIADD R13, R15, UR8 ;  /* 0x000000080f0d7c36 */ /* 0x000fe20008000000 */
[----:B------:R-:W-:Y:S01]  /*3340*/  ULEA.HI.X UR7, UR4, UR7, UR5, 0x3, UP1 ;  /* 0x0000000704077291 */ /* 0x000fe200088f1c05 */
[C---:B--2---:R-:W-:Y:S02]  /*3350*/  LEA R12, P0, R14.reuse, UR14, 0x2 ;  /* 0x0000000e0e0c7c11 */ /* 0x044fe4000f8010ff */
[----:B------:R-:W-:Y:S02]  /*3360*/  MOV R16, UR6 ;  /* 0x0000000600107c02 */ /* 0x000fe40008000f00 */
[----:B------:R-:W-:Y:S01]  /*3370*/  LEA.HI.X R13, R14, UR15, R13, 0x2, P0 ;  /* 0x0000000f0e0d7c11 */ /* 0x000fe200080f140d */
[----:B------:R-:W-:Y:S01]  /*3380*/  IMAD.U32 R17, RZ, RZ, UR7 ;  /* 0x00000007ff117e24 */ /* 0x000fe2000f8e00ff */
[----:B------:R-:W-:-:S03]  /*3390*/  LEA R20, P0, R21, R12, 0x2 ;  /* 0x0000000c15147211 */ /* 0x000fc600078010ff */
[----:B------:R0:W2:Y:S01]  /*33a0*/  LDG.E.CONSTANT R29, desc[UR10][R12.64] ;  /* 0x0000000a0c1d7981 */ /* 0x0000a2000c1e9900 */
[----:B------:R-:W-:-:S03]  /*33b0*/  LEA.HI.X R21, R23, R13, R22, 0x2, P0 ;  /* 0x0000000d17157211 */ /* 0x000fc600000f1416 */
[----:B------:R-:W3:Y:S04]  /*33c0*/  LDG.E.64.CONSTANT R14, desc[UR10][R16.64] ;  /* 0x0000000a100e7981 */ /* 0x000ee8000c1e9b00 */
[----:B------:R-:W4:Y:S04]  /*33d0*/  LDG.E.CONSTANT R21, desc[UR10][R20.64] ;  /* 0x0000000a14157981 */ /* 0x000f28000c1e9900 */
        /* <DEDUP_REMOVED lines=16> */
.L_x_2411:
        /* <DEDUP_REMOVED lines=17> */
[----:B------:R-:W-:Y:S01]  /*35f0*/  MOV R11, R4 ;  /* 0x00000004000b7202 */ /* 0x000fe20000000f00 */
[----:B------:R-:W-:Y:S01]  /*3600*/  IMAD.MOV.U32 R10, RZ, RZ, R3 ;  /* 0x000000ffff0a7224 */ /* 0x000fe200078e0003 */
[----:B--2---:R-:W-:Y:S01]  /*3610*/  SHF.R.S32.HI R15, RZ, 0x1f, R13 ;  /* 0x0000001fff0f7819 */ /* 0x004fe2000001140d */
[-C--:B---3--:R-:W-:Y:S02]  /*3620*/  IMAD R14, R9, R13.reuse, RZ ;  /* 0x0000000d090e7224 */ /* 0x088fe400078e02ff */
[----:B------:R-:W-:-:S04]  /*3630*/  IMAD.WIDE.U32 R10, R8, R13, R10 ;  /* 0x0000000d080a7225 */ /* 0x000fc800078e000a */
[----:B------:R-:W-:Y:S02]  /*3640*/  IMAD R15, R8, R15, R14 ;  /* 0x0000000f080f7224 */ /* 0x000fe400078e020e */
[----:B------:R-:W-:-:S03]  /*3650*/  IMAD.MOV.U32 R3, RZ, RZ, R10 ;  /* 0x000000ffff037224 */ /* 0x000fc600078e000a */
[----:B------:R-:W-:-:S07]  /*3660*/  IADD3 R4, PT, PT, R11, R15, RZ ;  /* 0x0000000f0b047210 */ /* 0x000fce0007ffe0ff */
.L_x_2407:
[----:B0-----:R-:W-:Y:S05]  /*3670*/  BSYNC.RECONVERGENT B0 ;  /* 0x0000000000007941 */ /* 0x001fea0003800200 */
.L_x_2406:
[----:B------:R-:W-:Y:S01]  /*3680*/  VIADD R8, R0, 0x180 ;  /* 0x0000018000087836 */ /* 0x000fe20000000000 */
[----:B------:R-:W-:Y:S04]  /*3690*/  BSSY.RECONVERGENT B0, `(.L_x_2393) ;  /* 0x000010a000007945 */ /* 0x000fe80003800200 */
[----:B------:R-:W-:-:S13]  /*36a0*/  ISETP.GE.AND P0, PT, R8, UR12, PT ;  /* 0x0000000c08007c0c */ /* 0x000fda000bf06270 */
[----:B------:R-:W-:Y:S05]  /*36b0*/  @P0 BRA `(.L_x_2412) ;  /* 0x00000010001c0947 */ /* 0x000fea0003800000 */
[----:B------:R-:W0:Y:S01]  /*36c0*/  LDCU.64 UR14, c[0x0][0x398] ;  /* 0x00007300ff0e77ac */ /* 0x000e220008000a00 */
[----:B------:R-:W-:Y:S02]  /*36d0*/  HFMA2 R26, -RZ, RZ, 0, 0 ;  /* 0x00000000ff1a7431 */ /* 0x000fe400000001ff */
        /* <DEDUP_REMOVED lines=29> */
.L_x_2414:
[----:B------:R-:W-:Y:S01]  /*38b0*/  IMAD.U32 R18, RZ, RZ, UR6 ;  /* 0x00000006ff127e24 */ /* 0x000fe2000f8e00ff */
[----:B------:R-:W-:Y:S01]  /*38c0*/  MOV R19, UR7 ;  /* 0x0000000700137c02 */ /* 0x000fe20008000f00 */
[----:B------:R-:W-:Y:S01]  /*38d0*/  IMAD.MOV.U32 R12, RZ, RZ, R21 ;  /* 0x000000ffff0c7224 */ /* 0x000fe200078e0015 */
[----:B------:R-:W-:Y:S02]  /*38e0*/  MOV R13, R20 ;  /* 0x00000014000d7202 */ /* 0x000fe40000000f00 */
[----:B------:R-:W-:Y:S02]  /*38f0*/  IADD3 R14, P0, PT, R21, UR15, RZ ;  /* 0x0000000f150e7c10 */ /* 0x000fe4000ff1e0ff */
[----:B------:R-:W2:Y:S02]  /*3900*/  LDG.E.64.CONSTANT R18, desc[UR10][R18.64+-0x20] ;  /* 0xffffe00a12127981 */ /* 0x000ea4000c1e9b00 */
[----:B------:R-:W-:Y:S02]  /*3910*/  IADD3.X R15, PT, PT, R20, UR12, RZ, P0, !PT ;  /* 0x0000000c140f7c10 */ /* 0x000fe400087fe4ff */
[----:B------:R0:W2:Y:S04]  /*3920*/  LDG.E.CONSTANT R25, desc[UR10][R12.64] ;  /* 0x0000000a0c197981 */ /* 0x0000a8000c1e9900 */
[----:B------:R1:W3:Y:S01]  /*3930*/  LDG.E.CONSTANT R22, desc[UR10][R14.64] ;  /* 0x0000000a0e167981 */ /* 0x0002e2000c1e9900 */
[----:B0-----:R-:W-:Y:S01]  /*3940*/  IMAD.U32 R12, RZ, RZ, UR6 ;  /* 0x00000006ff0c7e24 */ /* 0x001fe2000f8e00ff */
[----:B------:R-:W-:-:S06]  /*3950*/  MOV R13, UR7 ;  /* 0x00000007000d7c02 */ /* 0x000fcc0008000f00 */
[----:B------:R-:W4:Y:S01]  /*3960*/  LDG.E.64.CONSTANT R12, desc[UR10][R12.64+-0x18] ;  /* 0xffffe80a0c0c7981 */ /* 0x000f22000c1e9b00 */
[----:B-1----:R-:W-:Y:S01]  /*3970*/  IADD3 R14, P0, PT, R14, UR15, RZ ;  /* 0x0000000f0e0e7c10 */ /* 0x002fe2000ff1e0ff */
[----:B------:R-:W-:Y:S01]  /*3980*/  IMAD.MOV.U32 R27, RZ, RZ, R2 ;  /* 0x000000ffff1b7224 */ /* 0x000fe200078e0002 */
[----:B------:R-:W-:Y:S01]  /*3990*/  MOV R17, UR7 ;  /* 0x0000000700117c02 */ /* 0x000fe20008000f00 */
[----:B------:R-:W-:Y:S01]  /*39a0*/  IMAD.U32 R16, RZ, RZ, UR6 ;  /* 0x00000006ff107e24 */ /* 0x000fe2000f8e00ff */
[----:B------:R-:W-:-:S05]  /*39b0*/  IADD3.X R15, PT, PT, R15, UR12, RZ, P0, !PT ;  /* 0x0000000c0f0f7c10 */ /* 0x000fca00087fe4ff */
[----:B------:R0:W5:Y:S04]  /*39c0*/  LDG.E.CONSTANT R23, desc[UR10][R14.64] ;  /* 0x0000000a0e177981 */ /* 0x000168000c1e9900 */
[----:B------:R-:W5:Y:S01]  /*39d0*/  LDG.E.64.CONSTANT R16, desc[UR10][R16.64+-0x10] ;  /* 0xfffff00a10107981 */ /* 0x000f62000c1e9b00 */
[----:B0-----:R-:W-:-:S04]  /*39e0*/  IADD3 R14, P0, PT, R14, UR15, RZ ;  /* 0x0000000f0e0e7c10 */ /* 0x001fc8000ff1e0ff */
[----:B------:R-:W-:Y:S01]  /*39f0*/  IADD3.X R15, PT, PT, R15, UR12, RZ, P0, !PT ;  /* 0x0000000c0f0f7c10 */ /* 0x000fe200087fe4ff */
[----:B--2---:R-:W-:Y:S01]  /*3a00*/  IMAD.WIDE.U32 R26, R18, R25, R26 ;  /* 0x00000019121a7225 */ /* 0x004fe200078e001a */
[----:B------:R-:W-:-:S03]  /*3a10*/  SHF.R.S32.HI R29, RZ, 0x1f, R25 ;  /* 0x0000001fff1d7819 */ /* 0x000fc60000011419 */
[----:B------:R-:W-:Y:S01]  /*3a20*/  IMAD R25, R19, R25, RZ ;  /* 0x0000001913197224 */ /* 0x000fe200078e02ff */
[----:B---3--:R-:W-:-:S03]  /*3a30*/  SHF.R.S32.HI R19, RZ, 0x1f, R22 ;  /* 0x0000001fff137819 */ /* 0x008fc60000011416 */
[----:B------:R-:W-:Y:S02]  /*3a40*/  IMAD R25, R18, R29, R25 ;  /* 0x0000001d12197224 */ /* 0x000fe400078e0219 */
[----:B------:R-:W-:-:S03]  /*3a50*/  IMAD.U32 R18, RZ, RZ, UR6 ;  /* 0x00000006ff127e24 */ /* 0x000fc6000f8e00ff */
[----:B------:R-:W-:Y:S01]  /*3a60*/  IADD3 R27, PT, PT, R27, R25, RZ ;  /* 0x000000191b1b7210 */ /* 0x000fe20007ffe0ff */
[----:B----4-:R-:W-:-:S04]  /*3a70*/  IMAD R2, R13, R22, RZ ;  /* 0x000000160d027224 */ /* 0x010fc800078e02ff */
[C---:B------:R-:W-:Y:S01]  /*3a80*/  IMAD R2, R12.reuse, R19, R2 ;  /* 0x000000130c027224 */ /* 0x040fe200078e0202 */
[----:B------:R-:W-:Y:S01]  /*3a90*/  MOV R19, UR7 ;  /* 0x0000000700137c02 */ /* 0x000fe20008000f00 */
[----:B------:R-:W-:Y:S02]  /*3aa0*/  IMAD.WIDE.U32 R12, R12, R22, R26 ;  /* 0x000000160c0c7225 */ /* 0x000fe400078e001a */
[----:B------:R0:W2:Y:S04]  /*3ab0*/  LDG.E.CONSTANT R22, desc[UR10][R14.64] ;  /* 0x0000000a0e167981 */ /* 0x0000a8000c1e9900 */
[----:B------:R-:W3:Y:S01]  /*3ac0*/  LDG.E.64.CONSTANT R18, desc[UR10][R18.64+-0x8] ;  /* 0xfffff80a12127981 */ /* 0x000ee2000c1e9b00 */
[----:B------:R-:W-:Y:S01]  /*3ad0*/  MOV R26, UR6 ;  /* 0x00000006001a7c02 */ /* 0x000fe20008000f00 */
[----:B------:R-:W-:Y:S01]  /*3ae0*/  IMAD.U32 R27, RZ, RZ, UR7 ;  /* 0x00000007ff1b7e24 */ /* 0x000fe2000f8e00ff */
[----:B0-----:R-:W-:Y:S01]  /*3af0*/  IADD3 R14, P0, PT, R14, UR15, RZ ;  /* 0x0000000f0e0e7c10 */ /* 0x001fe2000ff1e0ff */
[----:B------:R-:W-:-:S04]  /*3b00*/  IMAD.IADD R13, R13, 0x1, R2 ;  /* 0x000000010d0d7824 */ /* 0x000fc800078e0202 */
[----:B------:R-:W4:Y:S01]  /*3b10*/  LDG.E.64.CONSTANT R26, desc[UR10][R26.64] ;  /* 0x0000000a1a1a7981 */ /* 0x000f22000c1e9b00 */
[----:B------:R-:W-:-:S05]  /*3b20*/  IADD3.X R15, PT, PT, R15, UR12, RZ, P0, !PT ;  /* 0x0000000c0f0f7c10 */ /* 0x000fca00087fe4ff */
[----:B------:R0:W4:Y:S01]  /*3b30*/  LDG.E.CONSTANT R2, desc[UR10][R14.64] ;  /* 0x0000000a0e027981 */ /* 0x000122000c1e9900 */
[----:B-----5:R-:W-:Y:S01]  /*3b40*/  SHF.R.S32.HI R25, RZ, 0x1f, R23 ;  /* 0x0000001fff197819 */ /* 0x020fe20000011417 */
[-C--:B------:R-:W-:Y:S02]  /*3b50*/  IMAD R17, R17, R23.reuse, RZ ;  /* 0x0000001711117224 */ /* 0x080fe400078e02ff */
[----:B------:R-:W-:-:S04]  /*3b60*/  IMAD.WIDE.U32 R12, R16, R23, R12 ;  /* 0x00000017100c7225 */ /* 0x000fc800078e000c */
[----:B------:R-:W-:Y:S02]  /*3b70*/  IMAD R17, R16, R25, R17 ;  /* 0x0000001910117224 */ /* 0x000fe400078e0211 */
[----:B------:R-:W-:-:S03]  /*3b80*/  IMAD.MOV.U32 R16, RZ, RZ, R12 ;  /* 0x000000ffff107224 */ /* 0x000fc600078e000c */
[----:B------:R-:W-:Y:S02]  /*3b90*/  IADD3 R17, PT, PT, R13, R17, RZ ;  /* 0x000000110d117210 */ /* 0x000fe40007ffe0ff */
[----:B------:R-:W-:Y:S02]  /*3ba0*/  IADD3 R12, P0, PT, R14, UR15, RZ ;  /* 0x0000000f0e0c7c10 */ /* 0x000fe4000ff1e0ff */
[----:B--2---:R-:W-:Y:S01]  /*3bb0*/  SHF.R.S32.HI R13, RZ, 0x1f, R22 ;  /* 0x0000001fff0d7819 */ /* 0x004fe20000011416 */
[-C--:B---3--:R-:W-:Y:S02]  /*3bc0*/  IMAD R19, R19, R22.reuse, RZ ;  /* 0x0000001613137224 */ /* 0x088fe400078e02ff */
[----:B------:R-:W-:-:S04]  /*3bd0*/  IMAD.WIDE.U32 R16, R18, R22, R16 ;  /* 0x0000001612107225 */ /* 0x000fc800078e0010 */
[----:B------:R-:W-:Y:S01]  /*3be0*/  IMAD R19, R18, R13, R19 ;  /* 0x0000000d12137224 */ /* 0x000fe200078e0213 */
[----:B------:R-:W-:Y:S01]  /*3bf0*/  IADD3.X R13, PT, PT, R15, UR12, RZ, P0, !PT ;  /* 0x0000000c0f0d7c10 */ /* 0x000fe200087fe4ff */
[----:B------:R-:W-:-:S03]  /*3c00*/  IMAD.U32 R18, RZ, RZ, UR6 ;  /* 0x00000006ff127e24 */ /* 0x000fc6000f8e00ff */
[----:B------:R-:W-:Y:S01]  /*3c10*/  IADD3 R17, PT, PT, R17, R19, RZ ;  /* 0x0000001311117210 */ /* 0x000fe20007ffe0ff */
[----:B------:R1:W2:Y:S01]  /*3c20*/  LDG.E.CONSTANT R23, desc[UR10][R12.64] ;  /* 0x0000000a0c177981 */ /* 0x0002a2000c1e9900 */
[----:B------:R-:W-:Y:S02]  /*3c30*/  MOV R19, UR7 ;  /* 0x0000000700137c02 */ /* 0x000fe40008000f00 */
[----:B0-----:R-:W-:Y:S01]  /*3c40*/  IADD3 R14, P0, PT, R12, UR15, RZ ;  /* 0x0000000f0c0e7c10 */ /* 0x001fe2000ff1e0ff */
[----:B----4-:R-:W-:Y:S01]  /*3c50*/  IMAD R22, R27, R2, RZ ;  /* 0x000000021b167224 */ /* 0x010fe200078e02ff */
[----:B------:R-:W-:Y:S02]  /*3c60*/  SHF.R.S32.HI R29, RZ, 0x1f, R2 ;  /* 0x0000001fff1d7819 */ /* 0x000fe40000011402 */
[----:B------:R-:W3:Y:S01]  /*3c70*/  LDG.E.64.CONSTANT R18, desc[UR10][R18.64+0x8] ;  /* 0x0000080a12127981 */ /* 0x000ee2000c1e9b00 */
[----:B------:R-:W-:Y:S01]  /*3c80*/  IADD3.X R15, PT, PT, R13, UR12, RZ, P0, !PT ;  /* 0x0000000c0d0f7c10 */ /* 0x000fe200087fe4ff */
[----:B-1----:R-:W-:Y:S01]  /*3c90*/  IMAD.U32 R12, RZ, RZ, UR6 ;  /* 0x00000006ff0c7e24 */ /* 0x002fe2000f8e00ff */
[----:B------:R-:W-:Y:S01]  /*3ca0*/  MOV R13, UR7 ;  /* 0x00000007000d7c02 */ /* 0x000fe20008000f00 */
[----:B------:R-:W-:-:S02]  /*3cb0*/  IMAD R22, R26, R29, R22 ;  /* 0x0000001d1a167224 */ /* 0x000fc400078e0216 */
[----:B------:R0:W4:Y:S01]  /*3cc0*/  LDG.E.CONSTANT R25, desc[UR10][R14.64] ;  /* 0x0000000a0e197981 */ /* 0x000122000c1e9900 */
[----:B------:R-:W-:Y:S01]  /*3cd0*/  IMAD.WIDE.U32 R16, R26, R2, R16 ;  /* 0x000000021a107225 */ /* 0x000fe200078e0010 */
[----:B------:R-:W-:Y:S02]  /*3ce0*/  IADD3 R26, P0, PT, R14, UR15, RZ ;  /* 0x0000000f0e1a7c10 */ /* 0x000fe4000ff1e0ff */
[----:B------:R-:W5:Y:S02]  /*3cf0*/  LDG.E.64.CONSTANT R12, desc[UR10][R12.64+0x10] ;  /* 0x0000100a0c0c7981 */ /* 0x000f64000c1e9b00 */
[----:B------:R-:W-:Y:S01]  /*3d00*/  IADD3.X R27, PT, PT, R15, UR12, RZ, P0, !PT ;  /* 0x0000000c0f1b7c10 */ /* 0x000fe200087fe4ff */
[----:B0-----:R-:W-:Y:S01]  /*3d10*/  IMAD.U32 R14, RZ, RZ, UR6 ;  /* 0x00000006ff0e7e24 */ /* 0x001fe2000f8e00ff */
[----:B------:R-:W-:-:S03]  /*3d20*/  MOV R15, UR7 ;  /* 0x00000007000f7c02 */ /* 0x000fc60008000f00 */
[----:B------:R-:W5:Y:S04]  /*3d30*/  LDG.E.CONSTANT R26, desc[UR10][R26.64] ;  /* 0x0000000a1a1a7981 */ /* 0x000f68000c1e9900 */
[----:B------:R-:W5:Y:S01]  /*3d40*/  LDG.E.64.CONSTANT R14, desc[UR10][R14.64+0x18] ;  /* 0x0000180a0e0e7981 */ /* 0x000f62000c1e9b00 */
[----:B------:R-:W-:Y:S01]  /*3d50*/  IMAD.IADD R17, R17, 0x1, R22 ;  /* 0x0000000111117824 */ /* 0x000fe200078e0216 */
        /* <DEDUP_REMOVED lines=14> */
[----:B------:R-:W-:Y:S01]  /*3e40*/  IMAD.WIDE.U32 R12, R12, R25, R16 ;  /* 0x000000190c0c7225 */ /* 0x000fe200078e0010 */
[----:B------:R-:W-:Y:S02]  /*3e50*/  MOV R16, UR18 ;  /* 0x0000001200107c02 */ /* 0x000fe40008000f00 */
[----:B------:R-:W-:Y:S01]  /*3e60*/  SHF.R.S32.HI R17, RZ, 0x1f, R26 ;  /* 0x0000001fff117819 */ /* 0x000fe2000001141a */
[----:B------:R-:W-:Y:S02]  /*3e70*/  IMAD.IADD R13, R13, 0x1, R19 ;  /* 0x000000010d0d7824 */ /* 0x000fe400078e0213 */
[-C--:B------:R-:W-:Y:S01]  /*3e80*/  IMAD R2, R15, R26.reuse, RZ ;  /* 0x0000001a0f027224 */ /* 0x080fe200078e02ff */
[----:B------:R-:W-:Y:S01]  /*3e90*/  LEA R21, P0, R16, R21, 0x5 ;  /* 0x0000001510157211 */ /* 0x000fe200078028ff */
[----:B------:R-:W-:-:S04]  /*3ea0*/  IMAD.WIDE.U32 R26, R14, R26, R12 ;  /* 0x0000001a0e1a7225 */ /* 0x000fc800078e000c */
[----:B------:R-:W-:Y:S01]  /*3eb0*/  IMAD R17, R14, R17, R2 ;  /* 0x000000110e117224 */ /* 0x000fe200078e0202 */
[----:B------:R-:W-:-:S03]  /*3ec0*/  IADD3.X R20, PT, PT, R20, UR19, RZ, P0, !PT ;  /* 0x0000001314147c10 */ /* 0x000fc600087fe4ff */
[----:B------:R-:W-:Y:S01]  /*3ed0*/  IMAD.IADD R2, R27, 0x1, R17 ;  /* 0x000000011b027824 */ /* 0x000fe200078e0211 */
[----:B------:R-:W-:Y:S06]  /*3ee0*/  BRA.U UP1, `(.L_x_2414) ;  /* 0xfffffff901707547 */ /* 0x000fec000b83ffff */
.L_x_2413:
        /* <DEDUP_REMOVED lines=14> */
[----:B------:R-:W-:Y:S02]  /*3fd0*/  UIMAD.WIDE.U32 UR18, UR16, 0x4, URZ ;  /* 0x00000004101278a5 */ /* 0x000fe4000f8e00ff */
[----:B------:R-:W-:-:S02]  /*3fe0*/  UIMAD UR7, UR4, UR17, UR6 ;  /* 0x00000011040772a4 */ /* 0x000fc4000f8e0206 */
[----:B-1----:R-:W-:-:S04]  /*3ff0*/  ULEA UR6, UP1, UR4, UR8, 0x3 ;  /* 0x0000000804067291 */ /* 0x002fc8000f8218ff */
[----:B------:R-:W-:Y:S01]  /*4000*/  IADD3 R13, PT, PT, R13, UR7, RZ ;  /* 0x000000070d0d7c10 */ /* 0x000fe2000fffe0ff */
[----:B------:R-:W-:Y:S02]  /*4010*/  USHF.L.U32 UR8, UR17, 0x2, URZ ;  /* 0x0000000211087899 */ /* 0x000fe400080006ff */
[----:B------:R-:W-:Y:S01]  /*4020*/  ULEA.HI.X UR7, UR4, UR9, UR5, 0x3, UP1 ;  /* 0x0000000904077291 */ /* 0x000fe200088f1c05 */
[----:B--2---:R-:W-:-:S04]  /*4030*/  LEA R16, P0, R12, UR20, 0x2 ;  /* 0x000000140c107c11 */ /* 0x004fc8000f8010ff */
[----:B------:R-:W-:Y:S01]  /*4040*/  LEA.HI.X R17, R12, UR21, R13, 0x2, P0 ;  /* 0x000000150c117c11 */ /* 0x000fe200080f140d */
[----:B------:R-:W-:Y:S01]  /*4050*/  IMAD.U32 R12, RZ, RZ, UR6 ;  /* 0x00000006ff0c7e24 */ /* 0x000fe2000f8e00ff */
[----:B------:R-:W-:Y:S01]  /*4060*/  MOV R13, UR7 ;  /* 0x00000007000d7c02 */ /* 0x000fe20008000f00 */
[----:B------:R-:W-:Y:S01]  /*4070*/  UIADD3 UR8, UPT, UPT, UR19, UR8, URZ ;  /* 0x0000000813087290 */ /* 0x000fe2000fffe0ff */
[----:B------:R-:W-:Y:S01]  /*4080*/  IADD3 R18, P0, PT, R16, UR18, RZ ;  /* 0x0000001210127c10 */ /* 0x000fe2000ff1e0ff */
[----:B------:R-:W2:Y:S04]  /*4090*/  LDG.E.CONSTANT R27, desc[UR10][R16.64] ;  /* 0x0000000a101b7981 */ /* 0x000ea8000c1e9900 */
[----:B------:R-:W3:Y:S01]  /*40a0*/  LDG.E.64.CONSTANT R14, desc[UR10][R12.64] ;  /* 0x0000000a0c0e7981 */ /* 0x000ee2000c1e9b00 */
[----:B------:R-:W-:-:S03]  /*40b0*/  IADD3.X R19, PT, PT, R17, UR8, RZ, P0, !PT ;  /* 0x0000000811137c10 */ /* 0x000fc600087fe4ff */
[----:B------:R-:W4:Y:S04]  /*40c0*/  LDG.E.64.CONSTANT R22, desc[UR10][R12.64+0x10] ;  /* 0x0000100a0c167981 */ /* 0x000f28000c1e9b00 */
[----:B------:R0:W5:Y:S04]  /*40d0*/  LDG.E.CONSTANT R25, desc[UR10][R18.64] ;  /* 0x0000000a12197981 */ /* 0x000168000c1e9900 */
[----:B------:R-:W4:Y:S01]  /*40e0*/  LDG.E.64.CONSTANT R16, desc[UR10][R12.64+0x8] ;  /* 0x0000080a0c107981 */ /* 0x000f22000c1e9b00 */
[----:B0-----:R-:W-:-:S04]  /*40f0*/  IADD3 R18, P0, PT, R18, UR18, RZ ;  /* 0x0000001212127c10 */ /* 0x001fc8000ff1e0ff */
[----:B------:R-:W-:Y:S01]  /*4100*/  IADD3.X R19, PT, PT, R19, UR8, RZ, P0, !PT ;  /* 0x0000000813137c10 */ /* 0x000fe200087fe4ff */
[----:B------:R-:W4:Y:S01]  /*4110*/  LDG.E.64.CONSTANT R12, desc[UR10][R12.64+0x18] ;  /* 0x0000180a0c0c7981 */ /* 0x000f22000c1e9b00 */
[----:B------:R-:W-:-:S03]  /*4120*/  IADD3 R20, P0, PT, R18, UR18, RZ ;  /* 0x0000001212147c10 */ /* 0x000fc6000ff1e0ff */
[----:B------:R-:W4:Y:S01]  /*4130*/  LDG.E.CONSTANT R18, desc[UR10][R18.64] ;  /* 0x0000000a12127981 */ /* 0x000f22000c1e9900 */
[----:B------:R-:W-:-:S05]  /*4140*/  IADD3.X R21, PT, PT, R19, UR8, RZ, P0, !PT ;  /* 0x0000000813157c10 */ /* 0x000fca00087fe4ff */
[----:B------:R0:W4:Y:S02]  /*4150*/  LDG.E.CONSTANT R19, desc[UR10][R20.64] ;  /* 0x0000000a14137981 */ /* 0x000124000c1e9900 */
[----:B0-----:R-:W-:Y:S01]  /*4160*/  MOV R21, R2 ;  /* 0x0000000200157202 */ /* 0x001fe20000000f00 */
[----:B------:R-:W-:Y:S01]  /*4170*/  IMAD.MOV.U32 R20, RZ, RZ, R26 ;  /* 0x000000ffff147224 */ /* 0x000fe200078e001a */
[----:B------:R-:W-:-:S04]  /*4180*/  UIADD3 UR4, UP1, UPT, UR4, 0x4, URZ ;  /* 0x0000000404047890 */ /* 0x000fc8000ff3e0ff */
[----:B------:R-:W-:Y:S01]  /*4190*/  UIADD3.X UR5, UPT, UPT, URZ, UR5, URZ, UP1, !UPT ;  /* 0x00000005ff057290 */ /* 0x000fe20008ffe4ff */
[----:B--2---:R-:W-:Y:S01]  /*41a0*/  SHF.R.S32.HI R28, RZ, 0x1f, R27 ;  /* 0x0000001fff1c7819 */ /* 0x004fe2000001141b */
[-C--:B---3--:R-:W-:Y:S02]  /*41b0*/  IMAD R15, R15, R27.reuse, RZ ;  /* 0x0000001b0f0f7224 */ /* 0x088fe400078e02ff */
[----:B------:R-:W-:-:S04]  /*41c0*/  IMAD.WIDE.U32 R20, R14, R27, R20 ;  /* 0x0000001b0e147225 */ /* 0x000fc800078e0014 */
[----:B------:R-:W-:-:S04]  /*41d0*/  IMAD R15, R14, R28, R15 ;  /* 0x0000001c0e0f7224 */ /* 0x000fc800078e020f */
[----:B------:R-:W-:Y:S01]  /*41e0*/  IMAD.IADD R21, R21, 0x1, R15 ;  /* 0x0000000115157824 */ /* 0x000fe200078e020f */
[----:B-----5:R-:W-:Y:S01]  /*41f0*/  SHF.R.S32.HI R15, RZ, 0x1f, R25 ;  /* 0x0000001fff0f7819 */ /* 0x020fe20000011419 */
[----:B----4-:R-:W-:-:S04]  /*4200*/  IMAD R2, R17, R25, RZ ;  /* 0x0000001911027224 */ /* 0x010fc800078e02ff */
[C---:B------:R-:W-:Y:S02]  /*4210*/  IMAD R17, R16.reuse, R15, R2 ;  /* 0x0000000f10117224 */ /* 0x040fe400078e0202 */
[----:B------:R-:W-:-:S05]  /*4220*/  IMAD.WIDE.U32 R14, R16, R25, R20 ;  /* 0x00000019100e7225 */ /* 0x000fca00078e0014 */
[----:B------:R-:W-:Y:S02]  /*4230*/  IADD3 R15, PT, PT, R15, R17, RZ ;  /* 0x000000110f0f7210 */ /* 0x000fe40007ffe0ff */
        /* <DEDUP_REMOVED lines=8> */
[----:B------:R-:W-:-:S05]  /*42c0*/  IMAD.WIDE.U32 R26, R12, R19, R14 ;  /* 0x000000130c1a7225 */ /* 0x000fca00078e000e */
[----:B------:R-:W-:-:S07]  /*42d0*/  IADD3 R2, PT, PT, R27, R17, RZ ;  /* 0x000000111b027210 */ /* 0x000fce0007ffe0ff */
.L_x_2415:
        /* <DEDUP_REMOVED lines=23> */
[----:B0-----:R-:W-:-:S04]  /*4450*/  LEA R14, P0, R12, UR14, 0x2 ;  /* 0x0000000e0c0e7c11 */ /* 0x001fc8000f8010ff */
[----:B------:R-:W-:Y:S01]  /*4460*/  LEA.HI.X R15, R12, UR15, R13, 0x2, P0 ;  /* 0x0000000f0c0f7c11 */ /* 0x000fe200080f140d */
[----:B------:R-:W-:Y:S01]  /*4470*/  IMAD.U32 R12, RZ, RZ, UR6 ;  /* 0x00000006ff0c7e24 */ /* 0x000fe2000f8e00ff */
[----:B------:R-:W-:Y:S02]  /*4480*/  MOV R13, UR7 ;  /* 0x00000007000d7c02 */ /* 0x000fe40008000f00 */
[----:B------:R-:W-:Y:S01]  /*4490*/  LEA R18, P0, R19, R14, 0x2 ;  /* 0x0000000e13127211 */ /* 0x000fe200078010ff */
[----:B------:R-:W2:Y:S03]  /*44a0*/  LDG.E.CONSTANT R23, desc[UR10][R14.64] ;  /* 0x0000000a0e177981 */ /* 0x000ea6000c1e9900 */
[----:B------:R-:W-:Y:S01]  /*44b0*/  LEA.HI.X R19, R21, R15, R20, 0x2, P0 ;  /* 0x0000000f15137211 */ /* 0x000fe200000f1414 */
[----:B------:R-:W3:Y:S04]  /*44c0*/  LDG.E.64.CONSTANT R16, desc[UR10][R12.64] ;  /* 0x0000000a0c107981 */ /* 0x000ee8000c1e9b00 */
[----:B------:R-:W4:Y:S04]  /*44d0*/  LDG.E.64.CONSTANT R20, desc[UR10][R12.64+0x8] ;  /* 0x0000080a0c147981 */ /* 0x000f28000c1e9b00 */
[----:B------:R-:W5:Y:S01]  /*44e0*/  LDG.E.CONSTANT R19, desc[UR10][R18.64] ;  /* 0x0000000a12137981 */ /* 0x000f62000c1e9900 */
        /* <DEDUP_REMOVED lines=13> */
.L_x_2416:
        /* <DEDUP_REMOVED lines=17> */
[----:B------:R-:W-:Y:S02]  /*46d0*/  MOV R27, R2 ;  /* 0x00000002001b7202 */ /* 0x000fe40000000f00 */
[----:B--2---:R-:W-:Y:S01]  /*46e0*/  SHF.R.S32.HI R11, RZ, 0x1f, R13 ;  /* 0x0000001fff0b7819 */ /* 0x004fe2000001140d */
[-C--:B---3--:R-:W-:Y:S02]  /*46f0*/  IMAD R10, R9, R13.reuse, RZ ;  /* 0x0000000d090a7224 */ /* 0x088fe400078e02ff */
[----:B------:R-:W-:-:S04]  /*4700*/  IMAD.WIDE.U32 R26, R8, R13, R26 ;  /* 0x0000000d081a7225 */ /* 0x000fc800078e001a */
[----:B------:R-:W-:-:S04]  /*4710*/  IMAD R11, R8, R11, R10 ;  /* 0x0000000b080b7224 */ /* 0x000fc800078e020a */
[----:B------:R-:W-:-:S07]  /*4720*/  IMAD.IADD R2, R27, 0x1, R11 ;  /* 0x000000011b027824 */ /* 0x000fce00078e020b */
.L_x_2412:
[----:B0-----:R-:W-:Y:S05]  /*4730*/  BSYNC.RECONVERGENT B0 ;  /* 0x0000000000007941 */ /* 0x001fea0003800200 */
.L_x_2393:
[----:B------:R-:W0:Y:S01]  /*4740*/  LDCU UR4, c[0x0][0x380] ;  /* 0x00007000ff0477ac */ /* 0x000e220008000800 */
[----:B------:R-:W-:Y:S01]  /*4750*/  MOV R27, R2 ;  /* 0x00000002001b7202 */ /* 0x000fe20000000f00 */
[----:B------:R-:W-:Y:S01]  /*4760*/  BSSY.RECONVERGENT B0, `(.L_x_2417) ;  /* 0x0000022000007945 */ /* 0x000fe20003800200 */
[----:B------:R-:W-:-:S03]  /*4770*/  IMAD.MOV.U32 R2, RZ, RZ, R3 ;  /* 0x000000ffff027224 */ /* 0x000fc600078e0003 */
[----:B------:R-:W-:Y:S01]  /*4780*/  BSSY.RELIABLE B1, `(.L_x_2418) ;  /* 0x0000018000017945 */ /* 0x000fe20003800100 */
[----:B------:R-:W-:Y:S01]  /*4790*/  MOV R3, R4 ;  /* 0x0000000400037202 */ /* 0x000fe20000000f00 */
[----:B------:R-:W-:Y:S01]  /*47a0*/  IMAD.MOV.U32 R4, RZ, RZ, R5 ;  /* 0x000000ffff047224 */ /* 0x000fe200078e0005 */
[----:B------:R-:W-:Y:S01]  /*47b0*/  MOV R25, R24 ;  /* 0x0000001800197202 */ /* 0x000fe20000000f00 */
[----:B------:R-:W-:Y:S01]  /*47c0*/  IMAD.MOV.U32 R24, RZ, RZ, R7 ;  /* 0x000000ffff187224 */ /* 0x000fe200078e0007 */
[----:B------:R-:W-:Y:S01]  /*47d0*/  MOV R5, R6 ;  /* 0x0000000600057202 */ /* 0x000fe20000000f00 */
[----:B0-----:R-:W-:-:S06]  /*47e0*/  UIMAD UR4, UR13, -0x200, UR4 ;  /* 0xfffffe000d0478a4 */ /* 0x001fcc000f8e0204 */
[----:B------:R-:W-:-:S13]  /*47f0*/  ISETP.GE.AND P0, PT, R0, UR4, PT ;  /* 0x0000000400007c0c */ /* 0x000fda000bf06270 */
[----:B------:R-:W-:Y:S05]  /*4800*/  @P0 BRA `(.L_x_2419) ;  /* 0x00000000003c0947 */ /* 0x000fea0003800000 */
[----:B------:R-:W0:Y:S01]  /*4810*/  LDC.64 R6, c[0x0][0x3b8] ;  /* 0x0000ee00ff067b82 */ /* 0x000e220000000a00 */
[----:B-----5:R-:W-:-:S04]  /*4820*/  MOV R9, UR13 ;  /* 0x0000000d00097c02 */ /* 0x020fc80008000f00 */
        /* <DEDUP_REMOVED lines=13> */
.L_x_2419:
[----:B------:R-:W-:Y:S05]  /*4900*/  BSYNC.RELIABLE B1 ;  /* 0x0000000000017941 */ /* 0x000fea0003800100 */
.L_x_2418:
[----:B------:R-:W-:Y:S02]  /*4910*/  ISETP.GE.AND P0, PT, R0, UR4, PT ;  /* 0x0000000400007c0c */ /* 0x000fe4000bf06270 */
[----:B0-----:R-:W-:-:S11]  /*4920*/  MOV R7, UR13 ;  /* 0x0000000d00077c02 */ /* 0x001fd60008000f00 */
[----:B------:R-:W0:Y:S01]  /*4930*/  @!P0 LDC.64 R4, c[0x0][0x3b8] ;  /* 0x0000ee00ff048b82 */ /* 0x000e220000000a00 */
[----:B------:R-:W-:Y:S01]  /*4940*/  @!P0 LEA R7, R7, R0, 0x9 ;  /* 0x0000000007078211 */ /* 0x000fe200078e48ff */
[----:B------:R-:W-:-:S04]  /*4950*/  @!P0 VIADD R0, R0, 0x80 ;  /* 0x0000008000008836 */ /* 0x000fc80000000000 */
[----:B0-----:R-:W-:-:S05]  /*4960*/  @!P0 IMAD.WIDE.U32 R4, R7, 0x8, R4 ;  /* 0x0000000807048825 */ /* 0x001fca00078e0004 */
[----:B------:R1:W-:Y:S02]  /*4970*/  @!P0 STG.E.64 desc[UR10][R4.64], R2 ;  /* 0x0000000204008986 */ /* 0x0003e4000c101b0a */
.L_x_2420:
[----:B------:R-:W-:Y:S05]  /*4980*/  BSYNC.RECONVERGENT B0 ;  /* 0x0000000000007941 */ /* 0x000fea0003800200 */
.L_x_2417:
[----:B------:R-:W-:Y:S05]  /*4990*/  WARPSYNC.ALL ;  /* 0x0000000000007948 */ /* 0x000fea0003800000 */
[----:B------:R-:W-:-:S13]  /*49a0*/  ISETP.GE.AND P0, PT, R0, UR4, PT ;  /* 0x0000000400007c0c */ /* 0x000fda000bf06270 */
[----:B------:R-:W-:Y:S05]  /*49b0*/  @P0 EXIT ;  /* 0x000000000000094d */ /* 0x000fea0003800000 */
[----:B-1----:R-:W1:Y:S01]  /*49c0*/  LDC.64 R2, c[0x0][0x3b8] ;  /* 0x0000ee00ff027b82 */ /* 0x002e620000000a00 */
[----:B------:R-:W-:-:S04]  /*49d0*/  MOV R5, UR13 ;  /* 0x0000000d00057c02 */ /* 0x000fc80008000f00 */
[----:B------:R-:W-:-:S05]  /*49e0*/  LEA R5, R5, R0, 0x9 ;  /* 0x0000000005057211 */ /* 0x000fca00078e48ff */
[----:B-1----:R-:W-:-:S05]  /*49f0*/  IMAD.WIDE.U32 R2, R5, 0x8, R2 ;  /* 0x0000000805027825 */ /* 0x002fca00078e0002 */
[----:B------:R-:W-:Y:S01]  /*4a00*/  STG.E.64 desc[UR10][R2.64], R26 ;  /* 0x0000001a02007986 */ /* 0x000fe2000c101b0a */
[----:B------:R-:W-:Y:S05]  /*4a10*/  EXIT ;  /* 0x000000000000794d */ /* 0x000fea0003800000 */
.L_x_2421:
        /* <DEDUP_REMOVED lines=14> */
.L_x_3509:


//--------------------- .text._ZN2at6native29vectorized_elementwise_kernelILi2EZZNS0_61_GLOBAL__N__ae8afa13_23_FlattenIndicesKernel_cu_7dd49032_311421_flatten_indices_implINS2_18CUDAKernelLauncherEiLl0EEENS_6TensorERKS5_N3c108ArrayRefIlEEENKUlvE0_clEvEUllE_St5arrayIPcLm2EEEEviT0_T1_ --------------------------
	.section	.text._ZN2at6native29vectorized_elementwise_kernelILi2EZZNS0_61_GLOBAL__N__ae8afa13_23_FlattenIndicesKernel_cu_7dd49032_311421_flatten_indices_implINS2_18CUDAKernelLauncherEiLl0EEENS_6TensorERKS5_N3c108ArrayRefIlEEENKUlvE0_clEvEUllE_St5arrayIPcLm2EEEEviT0_T1_,"ax",@progbits
	.align	128
        .global         _ZN2at6native29vectorized_elementwise_kernelILi2EZZNS0_61_GLOBAL__N__ae8afa13_23_FlattenIndicesKernel_cu_7dd49032_311421_flatten_indices_implINS2_18CUDAKernelLauncherEiLl0EEENS_6TensorERKS5_N3c108ArrayRefIlEEENKUlvE0_clEvEUllE_St5arrayIPcLm2EEEEviT0_T1_
        .type           _ZN2at6native29vectorized_elementwise_kernelILi2EZZNS0_61_GLOBAL__N__ae8afa13_23_FlattenIndicesKernel_cu_7dd49032_311421_flatten_indices_implINS2_18CUDAKernelLauncherEiLl0EEENS_6TensorERKS5_N3c108ArrayRefIlEEENKUlvE0_clEvEUllE_St5arrayIPcLm2EEEEviT0_T1_,@function
        .size           _ZN2at6native29vectorized_elementwise_kernelILi2EZZNS0_61_GLOBAL__N__ae8afa13_23_FlattenIndicesKernel_cu_7dd49032_311421_flatten_indices_implINS2_18CUDAKernelLauncherEiLl0EEENS_6TensorERKS5_N3c108ArrayRefIlEEENKUlvE0_clEvEUllE_St5arrayIPcLm2EEEEviT0_T1_,(.L_x_3510 - _ZN2at6native29vectorized_elementwise_kernelILi2EZZNS0_61_GLOBAL__N__ae8afa13_23_FlattenIndicesKernel_cu_7dd49032_311421_flatten_indices_implINS2_18CUDAKernelLauncherEiLl0EEENS_6TensorERKS5_N3c108ArrayRefIlEEENKUlvE0_clEvEUllE_St5arrayIPcLm2EEEEviT0_T1_)
        .other          _ZN2at6native29vectorized_elementwise_kernelILi2EZZNS0_61_GLOBAL__N__ae8afa13_23_FlattenIndicesKernel_cu_7dd49032_311421_flatten_indices_implINS2_18CUDAKernelLauncherEiLl0EEENS_6TensorERKS5_N3c108ArrayRefIlEEENKUlvE0_clEvEUllE_St5arrayIPcLm2EEEEviT0_T1_,@"STO_CUDA_ENTRY STV_DEFAULT"
_ZN2at6native29vectorized_elementwise_kernelILi2EZZNS0_61_GLOBAL__N__ae8afa13_23_FlattenIndicesKernel_cu_7dd49032_311421_flatten_indices_implINS2_18CUDAKernelLauncherEiLl0EEENS_6TensorERKS5_N3c108ArrayRefIlEEENKUlvE0_clEvEUllE_St5arrayIPcLm2EEEEviT0_T1_:
.text._ZN2at6native29vectorized_elementwise_kernelILi2EZZNS0_61_GLOBAL__N__ae8afa13_23_FlattenIndicesKernel_cu_7dd49032_311421_flatten_indices_implINS2_18CUDAKernelLauncherEiLl0EEENS_6TensorERKS5_N3c108ArrayRefIlEEENKUlvE0_clEvEUllE_St5arrayIPcLm2EEEEviT0_T1_:
[----:B------:R-:W-:Y:S08]  /*0000*/  LDC R1, c[0x0][0x37c] ;  /* 0x0000df00ff017b82 */ /* 0x000ff00000000800 */
[----:B------:R-:W0:Y:S01]  /*0010*/  S2UR UR10, SR_CTAID.X ;  /* 0x00000000000a79c3 */ /* 0x000e220000002500 */
[----:B------:R-:W1:Y:S01]  /*0020*/  LDCU UR4, c[0x0][0x380] ;  /* 0x00007000ff0477ac */ /* 0x000e620008000800 */
[----:B------:R-:W2:Y:S01]  /*0030*/  LDCU.64 UR12, c[0x0][0x358] ;  /* 0x00006b00ff0c77ac */ /* 0x000ea20008000a00 */
[----:B0-----:R-:W-:-:S04]  /*0040*/  USHF.L.U32 UR10, UR10, 0xa, URZ ;  /* 0x0000000a0a0a7899 */ /* 0x001fc800080006ff */
[----:B-1----:R-:W-:-:S04]  /*0050*/  UIADD3 UR4, UPT, UPT, -UR10, UR4, URZ ;  /* 0x000000040a047290 */ /* 0x002fc8000fffe1ff */
[----:B------:R-:W-:-:S09]  /*0060*/  UISETP.GT.U32.AND UP0, UPT, UR4, 0x3ff, UPT ;  /* 0x000003ff0400788c */ /* 0x000fd2000bf04070 */
[----:B--2---:R-:W-:Y:S05]  /*0070*/  BRA.U UP0, `(.L_x_2422) ;  /* 0x0000007d00a87547 */ /* 0x004fea000b800000 */
[----:B------:R-:W0:Y:S01]  /*0080*/  S2R R12, SR_TID.X ;  /* 0x00000000000c7919 */ /* 0x000e220000002100 */
[----:B------:R-:W-:Y:S01]  /*0090*/  CS2R R22, SRZ ;  /* 0x0000000000167805 */ /* 0x000fe2000001ff00 */
[----:B------:R-:W1:Y:S01]  /*00a0*/  LDCU.64 UR14, c[0x0][0x398] ;  /* 0x00007300ff0e77ac */ /* 0x000e620008000a00 */
[----:B0-----:R-:W-:Y:S02]  /*00b0*/  ISETP.GE.U32.AND P6, PT, R12, UR4, PT ;  /* 0x000000040c007c0c */ /* 0x001fe4000bfc6070 */
[----:B------:R-:W-:-:S11]  /*00c0*/  MOV R0, R12 ;  /* 0x0000000c00007202 */ /* 0x000fd60000000f00 */
[C---:B------:R-:W-:Y:S01]  /*00d0*/  @!P6 VIADD R12, R0.reuse, 0x80 ;  /* 0x00000080000ce836 */ /* 0x040fe20000000000 */
[----:B------:R-:W0:Y:S01]  /*00e0*/  @!P6 LDC.64 R2, c[0x0][0x3c0] ;  /* 0x0000f000ff02eb82 */ /* 0x000e220000000a00 */
[----:B------:R-:W-:-:S03]  /*00f0*/  @!P6 IADD3 R5, PT, PT, R0, UR10, RZ ;  /* 0x0000000a0005ec10 */ /* 0x000fc6000fffe0ff */
[----:B------:R-:W-:-:S13]  /*0100*/  ISETP.GE.U32.AND P5, PT, R12, UR4, PT ;  /* 0x000000040c007c0c */ /* 0x000fda000bfa6070 */
[C---:B------:R-:W-:Y:S01]  /*0110*/  @!P5 IADD3 R13, PT, PT, R12.reuse, UR10, RZ ;  /* 0x0000000a0c0ddc10 */ /* 0x040fe2000fffe0ff */
[----:B------:R-:W-:-:S05]  /*0120*/  @!P5 VIADD R12, R12, 0x80 ;  /* 0x000000800c0cd836 */ /* 0x000fca0000000000 */
[C---:B------:R-:W-:Y:S01]  /*0130*/  ISETP.GE.U32.AND P4, PT, R12.reuse, UR4, PT ;  /* 0x000000040c007c0c */ /* 0x040fe2000bf86070 */
[----:B0-----:R-:W-:Y:S02]  /*0140*/  @!P6 IMAD.WIDE.U32 R2, R5, 0x8, R2 ;  /* 0x000000080502e825 */ /* 0x001fe400078e0002 */
[----:B------:R-:W0:Y:S03]  /*0150*/  @!P5 LDC.64 R4, c[0x0][0x3c0] ;  /* 0x0000f000ff04db82 */ /* 0x000e260000000a00 */
[----:B------:R2:W5:Y:S07]  /*0160*/  @!P6 LDG.E.64 R22, desc[UR12][R2.64] ;  /* 0x0000000c0216e981 */ /* 0x00056e000c1e1b00 */
[C---:B------:R-:W-:Y:S01]  /*0170*/  @!P4 IADD3 R21, PT, PT, R12.reuse, UR10, RZ ;  /* 0x0000000a0c15cc10 */ /* 0x040fe2000fffe0ff */
[----:B------:R-:W-:Y:S01]  /*0180*/  @!P4 VIADD R12, R12, 0x80 ;  /* 0x000000800c0cc836 */ /* 0x000fe20000000000 */
[----:B------:R-:W3:Y:S04]  /*0190*/  @!P4 LDC.64 R6, c[0x0][0x3c0] ;  /* 0x0000f000ff06cb82 */ /* 0x000ee80000000a00 */
[----:B------:R-:W-:-:S13]  /*01a0*/  ISETP.GE.U32.AND P3, PT, R12, UR4, PT ;  /* 0x000000040c007c0c */ /* 0x000fda000bf66070 */
[C---:B------:R-:W-:Y:S01]  /*01b0*/  @!P3 IADD3 R25, PT, PT, R12.reuse, UR10, RZ ;  /* 0x0000000a0c19bc10 */ /* 0x040fe2000fffe0ff */
[----:B------:R-:W-:Y:S01]  /*01c0*/  @!P3 VIADD R12, R12, 0x80 ;  /* 0x000000800c0cb836 */ /* 0x000fe20000000000 */
[----:B------:R-:W4:Y:S04]  /*01d0*/  @!P3 LDC.64 R8, c[0x0][0x3c0] ;  /* 0x0000f000ff08bb82 */ /* 0x000f280000000a00 */
[----:B------:R-:W-:-:S13]  /*01e0*/  ISETP.GE.U32.AND P2, PT, R12, UR4, PT ;  /* 0x000000040c007c0c */ /* 0x000fda000bf46070 */
[C---:B------:R-:W-:Y:S01]  /*01f0*/  @!P2 IADD3 R29, PT, PT, R12.reuse, UR10, RZ ;  /* 0x0000000a0c1dac10 */ /* 0x040fe2000fffe0ff */
[----:B------:R-:W-:Y:S01]  /*0200*/  @!P2 VIADD R12, R12, 0x80 ;  /* 0x000000800c0ca836 */ /* 0x000fe20000000000 */
[----:B------:R-:W0:Y:S04]  /*0210*/  @!P2 LDC.64 R10, c[0x0][0x3c0] ;  /* 0x0000f000ff0aab82 */ /* 0x000e280000000a00 */
[----:B------:R-:W-:-:S13]  /*0220*/  ISETP.GE.U32.AND P1, PT, R12, UR4, PT ;  /* 0x000000040c007c0c */ /* 0x000fda000bf26070 */
[C---:B------:R-:W-:Y:S01]  /*0230*/  @!P1 IADD3 R31, PT, PT, R12.reuse, UR10, RZ ;  /* 0x0000000a0c1f9c10 */ /* 0x040fe2000fffe0ff */
[----:B------:R-:W-:Y:S01]  /*0240*/  @!P1 VIADD R12, R12, 0x80 ;  /* 0x000000800c0c9836 */ /* 0x000fe20000000000 */
[----:B------:R-:W1:Y:S04]  /*0250*/  @!P1 LDC.64 R14, c[0x0][0x3c0] ;  /* 0x0000f000ff0e9b82 */ /* 0x000e680000000a00 */
[----:B------:R-:W-:-:S13]  /*0260*/  ISETP.GE.U32.AND P0, PT, R12, UR4, PT ;  /* 0x000000040c007c0c */ /* 0x000fda000bf06070 */
[----:B------:R-:W2:Y:S01]  /*0270*/  @!P0 LDC.64 R16, c[0x0][0x3c0] ;  /* 0x0000f000ff108b82 */ /* 0x000ea20000000a00 */
[C---:B------:R-:W-:Y:S01]  /*0280*/  @!P0 VIADD R33, R12.reuse, UR10 ;  /* 0x0000000a0c218c36 */ /* 0x040fe20008000000 */
[----:B------:R-:W-:Y:S01]  /*0290*/  @!P0 IADD3 R12, PT, PT, R12, 0x80, RZ ;  /* 0x000000800c0c8810 */ /* 0x000fe20007ffe0ff */
[----:B---3--:R-:W-:-:S04]  /*02a0*/  @!P4 IMAD.WIDE.U32 R6, R21, 0x8, R6 ;  /* 0x000000081506c825 */ /* 0x008fc800078e0006 */
[----:B----4-:R-:W-:-:S04]  /*02b0*/  @!P3 IMAD.WIDE.U32 R8, R25, 0x8, R8 ;  /* 0x000000081908b825 */ /* 0x010fc800078e0008 */
[----:B-1----:R-:W-:Y:S01]  /*02c0*/  @!P1 IMAD.WIDE.U32 R20, R31, 0x8, R14 ;  /* 0x000000081f149825 */ /* 0x002fe200078e000e */
[----:B------:R-:W-:-:S06]  /*02d0*/  CS2R R14, SRZ ;  /* 0x00000000000e7805 */ /* 0x000fcc000001ff00 */
[----:B------:R-:W5:Y:S01]  /*02e0*/  @!P1 LDG.E.64 R14, desc[UR12][R20.64] ;  /* 0x0000000c140e9981 */ /* 0x000f62000c1e1b00 */
[----:B--2---:R-:W-:Y:S01]  /*02f0*/  @!P0 IMAD.WIDE.U32 R24, R33, 0x8, R16 ;  /* 0x0000000821188825 */ /* 0x004fe200078e0010 */
[----:B------:R-:W-:-:S06]  /*0300*/  CS2R R16, SRZ ;  /* 0x0000000000107805 */ /* 0x000fcc000001ff00 */
[----:B------:R-:W5:Y:S01]  /*0310*/  @!P0 LDG.E.64 R16, desc[UR12][R24.64] ;  /* 0x0000000c18108981 */ /* 0x000f62000c1e1b00 */
[----:B------:R-:W-:-:S13]  /*0320*/  ISETP.GE.U32.AND P6, PT, R12, UR4, PT ;  /* 0x000000040c007c0c */ /* 0x000fda000bfc6070 */
[----:B------:R-:W1:Y:S01]  /*0330*/  @!P6 LDC.64 R18, c[0x0][0x3c0] ;  /* 0x0000f000ff12eb82 */ /* 0x000e620000000a00 */
[----:B------:R-:W-:Y:S01]  /*0340*/  UISETP.GE.U32.AND UP0, UPT, UR14, 0x1, UPT ;  /* 0x000000010e00788c */ /* 0x000fe2000bf06070 */
[----:B------:R-:W-:Y:S02]  /*0350*/  @!P6 VIADD R3, R12, UR10 ;  /* 0x0000000a0c03ec36 */ /* 0x000fe40008000000 */
[----:B0-----:R-:W-:Y:S01]  /*0360*/  @!P5 IMAD.WIDE.U32 R4, R13, 0x8, R4 ;  /* 0x000000080d04d825 */ /* 0x001fe200078e0004 */
[----:B------:R-:W-:Y:S01]  /*0370*/  UISETP.GE.AND.EX UP0, UPT, UR15, URZ, UPT, UP0 ;  /* 0x000000ff0f00728c */ /* 0x000fe2000bf06300 */
[----:B------:R-:W-:Y:S02]  /*0380*/  CS2R R26, SRZ ;  /* 0x00000000001a7805 */ /* 0x000fe4000001ff00 */
[----:B------:R-:W-:Y:S01]  /*0390*/  @!P2 IMAD.WIDE.U32 R12, R29, 0x8, R10 ;  /* 0x000000081d0ca825 */ /* 0x000fe200078e000a */
[----:B------:R-:W-:Y:S02]  /*03a0*/  CS2R R34, SRZ ;  /* 0x0000000000227805 */ /* 0x000fe4000001ff00 */
[----:B------:R-:W-:-:S02]  /*03b0*/  CS2R R42, SRZ ;  /* 0x00000000002a7805 */ /* 0x000fc4000001ff00 */
[----:B------:R-:W-:Y:S01]  /*03c0*/  CS2R R36, SRZ ;  /* 0x0000000000247805 */ /* 0x000fe2000001ff00 */
[----:B------:R-:W5:Y:S01]  /*03d0*/  @!P5 LDG.E.64 R26, desc[UR12][R4.64] ;  /* 0x0000000c041ad981 */ /* 0x000f62000c1e1b00 */
[----:B------:R-:W-:Y:S02]  /*03e0*/  CS2R R38, SRZ ;  /* 0x0000000000267805 */ /* 0x000fe4000001ff00 */
[----:B------:R-:W-:Y:S01]  /*03f0*/  CS2R R40, SRZ ;  /* 0x0000000000287805 */ /* 0x000fe2000001ff00 */
[----:B------:R0:W5:Y:S04]  /*0400*/  @!P4 LDG.E.64 R34, desc[UR12][R6.64] ;  /* 0x0000000c0622c981 */ /* 0x000168000c1e1b00 */
[----:B------:R2:W5:Y:S01]  /*0410*/  @!P3 LDG.E.64 R42, desc[UR12][R8.64] ;  /* 0x0000000c082ab981 */ /* 0x000562000c1e1b00 */
[----:B-1----:R-:W-:Y:S01]  /*0420*/  @!P6 IMAD.WIDE.U32 R10, R3, 0x8, R18 ;  /* 0x00000008030ae825 */ /* 0x002fe200078e0012 */
[----:B------:R-:W-:-:S02]  /*0430*/  CS2R R18, SRZ ;  /* 0x0000000000127805 */ /* 0x000fc4000001ff00 */
[----:B------:R1:W5:Y:S01]  /*0440*/  @!P2 LDG.E.64 R36, desc[UR12][R12.64] ;  /* 0x0000000c0c24a981 */ /* 0x000362000c1e1b00 */
[----:B0-----:R-:W-:Y:S02]  /*0450*/  CS2R R6, SRZ ;  /* 0x0000000000067805 */ /* 0x001fe4000001ff00 */
[----:B------:R-:W-:Y:S02]  /*0460*/  CS2R R4, SRZ ;  /* 0x0000000000047805 */ /* 0x000fe4000001ff00 */
[----:B------:R-:W-:Y:S02]  /*0470*/  CS2R R2, SRZ ;  /* 0x0000000000027805 */ /* 0x000fe4000001ff00 */
[----:B--2---:R-:W-:Y:S01]  /*0480*/  CS2R R8, SRZ ;  /* 0x0000000000087805 */ /* 0x004fe2000001ff00 */
[----:B------:R0:W5:Y:S01]  /*0490*/  @!P6 LDG.E.64 R18, desc[UR12][R10.64] ;  /* 0x0000000c0a12e981 */ /* 0x000162000c1e1b00 */
[----:B-1----:R-:W-:Y:S02]  /*04a0*/  CS2R R12, SRZ ;  /* 0x00000000000c7805 */ /* 0x002fe4000001ff00 */
[----:B0-----:R-:W-:Y:S01]  /*04b0*/  CS2R R10, SRZ ;  /* 0x00000000000a7805 */ /* 0x001fe2000001ff00 */
[----:B------:R-:W-:Y:S06]  /*04c0*/  BRA.U !UP0, `(.L_x_2423) ;  /* 0x0000007508907547 */ /* 0x000fec000b800000 */
[----:B------:R-:W-:Y:S01]  /*04d0*/  ISETP.GE.U32.AND P0, PT, R0, UR4, PT ;  /* 0x0000000400007c0c */ /* 0x000fe2000bf06070 */
        /* <DEDUP_REMOVED lines=17> */
[----:B------:R-:W0:Y:S01]  /*05f0*/  LDC.64 R28, c[0x0][0x3a0] ;  /* 0x0000e800ff1c7b82 */ /* 0x000e220000000a00 */
[----:B------:R-:W1:Y:S01]  /*0600*/  LDCU.64 UR4, c[0x0][0x388] ;  /* 0x00007100ff0477ac */ /* 0x000e620008000a00 */
[----:B------:R-:W-:-:S06]  /*0610*/  CS2R R40, SRZ ;  /* 0x0000000000287805 */ /* 0x000fcc000001ff00 */
        /* <DEDUP_REMOVED lines=8> */
[----:B------:R-:W-:Y:S01]  /*06a0*/  UMOV UR7, UR5 ;  /* 0x0000000500077c82 */ /* 0x000fe20008000000 */
[C-C-:B--2---:R-:W-:Y:S02]  /*06b0*/  SHF.L.U64.HI R48, R24.reuse, 0x2, R25.reuse ;  /* 0x0000000218307819 */ /* 0x144fe40000010219 */
[C---:B------:R-:W-:Y:S02]  /*06c0*/  SHF.L.U64.HI R50, R24.reuse, 0x5, R25 ;  /* 0x0000000518327819 */ /* 0x040fe40000010219 */
[----:B------:R-:W-:-:S07]  /*06d0*/  SHF.L.U32 R25, R24, 0x2, RZ ;  /* 0x0000000218197819 */ /* 0x000fce00000006ff */
.L_x_2427:
[----:B------:R-:W2:Y:S01]  /*06e0*/  LDG.E.CONSTANT R51, desc[UR12][R46.64] ;  /* 0x0000000c2e337981 */ /* 0x000ea2000c1e9900 */
[----:B------:R-:W-:-:S03]  /*06f0*/  IADD3 R28, P0, PT, R46, R25, RZ ;  /* 0x000000192e1c7210 */ /* 0x000fc60007f1e0ff */
[----:B------:R-:W3:Y:S02]  /*0700*/  LDG.E.64.CONSTANT R44, desc[UR12][R30.64+-0x20] ;  /* 0xffffe00c1e2c7981 */ /* 0x000ee4000c1e9b00 */
[----:B------:R-:W-:Y:S02]  /*0710*/  IMAD.X R29, R47, 0x1, R48, P0 ;  /* 0x000000012f1d7824 */ /* 0x000fe400000e0630 */
[----:B------:R-:W4:Y:S04]  /*0720*/  LDG.E.64.CONSTANT R32, desc[UR12][R30.64+-0x18] ;  /* 0xffffe80c1e207981 */ /* 0x000f28000c1e9b00 */
[----:B------:R-:W4:Y:S01]  /*0730*/  LDG.E.CONSTANT R49, desc[UR12][R28.64] ;  /* 0x0000000c1c317981 */ /* 0x000f22000c1e9900 */
[----:B--2---:R-:W-:Y:S01]  /*0740*/  SHF.R.S32.HI R53, RZ, 0x1f, R51 ;  /* 0x0000001fff357819 */ /* 0x004fe20000011433 */
[----:B---3--:R-:W-:-:S04]  /*0750*/  IMAD.WIDE.U32 R40, R44, R51, R40 ;  /* 0x000000332c287225 */ /* 0x008fc800078e0028 */
[----:B------:R-:W-:-:S04]  /*0760*/  IMAD R51, R45, R51, RZ ;  /* 0x000000332d337224 */ /* 0x000fc800078e02ff */
[----:B------:R-:W-:Y:S01]  /*0770*/  IMAD R51, R44, R53, R51 ;  /* 0x000000352c337224 */ /* 0x000fe200078e0233 */
[----:B------:R-:W-:Y:S01]  /*0780*/  IADD3 R44, P0, PT, R28, R25, RZ ;  /* 0x000000191c2c7210 */ /* 0x000fe20007f1e0ff */
[----:B----4-:R-:W-:Y:S01]  /*0790*/  IMAD R28, R33, R49, RZ ;  /* 0x00000031211c7224 */ /* 0x010fe200078e02ff */
[----:B------:R-:W2:Y:S02]  /*07a0*/  LDG.E.64.CONSTANT R52, desc[UR12][R30.64+-0x8] ;  /* 0xfffff80c1e347981 */ /* 0x000ea4000c1e9b00 */
[----:B------:R-:W-:Y:S02]  /*07b0*/  IADD3 R41, PT, PT, R41, R51, RZ ;  /* 0x0000003329297210 */ /* 0x000fe40007ffe0ff */
[----:B------:R-:W-:Y:S01]  /*07c0*/  SHF.R.S32.HI R51, RZ, 0x1f, R49 ;  /* 0x0000001fff337819 */ /* 0x000fe20000011431 */
[----:B------:R-:W-:-:S04]  /*07d0*/  IMAD.X R45, R29, 0x1, R48, P0 ;  /* 0x000000011d2d7824 */ /* 0x000fc800000e0630 */
[C---:B------:R-:W-:Y:S02]  /*07e0*/  IMAD R51, R32.reuse, R51, R28 ;  /* 0x0000003320337224 */ /* 0x040fe400078e021c */
[----:B------:R-:W-:Y:S01]  /*07f0*/  IMAD.WIDE.U32 R32, R32, R49, R40 ;  /* 0x0000003120207225 */ /* 0x000fe200078e0028 */
[----:B------:R-:W3:Y:S01]  /*0800*/  LDG.E.64.CONSTANT R28, desc[UR12][R30.64+-0x10] ;  /* 0xfffff00c1e1c7981 */ /* 0x000ee2000c1e9b00 */
[----:B------:R-:W-:-:S03]  /*0810*/  IADD3 R40, P0, PT, R44, R25, RZ ;  /* 0x000000192c287210 */ /* 0x000fc60007f1e0ff */
[----:B------:R-:W4:Y:S02]  /*0820*/  LDG.E.CONSTANT R49, desc[UR12][R44.64] ;  /* 0x0000000c2c317981 */ /* 0x000f24000c1e9900 */
[----:B------:R-:W-:Y:S01]  /*0830*/  IMAD.X R41, R45, 0x1, R48, P0 ;  /* 0x000000012d297824 */ /* 0x000fe200000e0630 */
[----:B------:R-:W-:-:S04]  /*0840*/  IADD3 R33, PT, PT, R33, R51, RZ ;  /* 0x0000003321217210 */ /* 0x000fc80007ffe0ff */
[----:B------:R-:W2:Y:S01]  /*0850*/  LDG.E.CONSTANT R51, desc[UR12][R40.64] ;  /* 0x0000000c28337981 */ /* 0x000ea2000c1e9900 */
[----:B----4-:R-:W-:Y:S01]  /*0860*/  SHF.R.S32.HI R45, RZ, 0x1f, R49 ;  /* 0x0000001fff2d7819 */ /* 0x010fe20000011431 */
[-C--:B---3--:R-:W-:Y:S02]  /*0870*/  IMAD R29, R29, R49.reuse, RZ ;  /* 0x000000311d1d7224 */ /* 0x088fe400078e02ff */
[----:B------:R-:W-:-:S04]  /*0880*/  IMAD.WIDE.U32 R32, R28, R49, R32 ;  /* 0x000000311c207225 */ /* 0x000fc800078e0020 */
[----:B------:R-:W-:Y:S01]  /*0890*/  IMAD R29, R28, R45, R29 ;  /* 0x0000002d1c1d7224 */ /* 0x000fe200078e021d */
[----:B------:R-:W-:Y:S01]  /*08a0*/  IADD3 R28, P0, PT, R40, R25, RZ ;  /* 0x00000019281c7210 */ /* 0x000fe20007f1e0ff */
[----:B--2---:R-:W-:Y:S01]  /*08b0*/  IMAD R40, R53, R51, RZ ;  /* 0x0000003335287224 */ /* 0x004fe200078e02ff */
[----:B------:R-:W-:Y:S02]  /*08c0*/  SHF.R.S32.HI R45, RZ, 0x1f, R51 ;  /* 0x0000001fff2d7819 */ /* 0x000fe40000011433 */
[----:B------:R-:W-:Y:S01]  /*08d0*/  IADD3 R33, PT, PT, R33, R29, RZ ;  /* 0x0000001d21217210 */ /* 0x000fe20007ffe0ff */
[----:B------:R-:W-:Y:S01]  /*08e0*/  IMAD.X R29, R41, 0x1, R48, P0 ;  /* 0x00000001291d7824 */ /* 0x000fe200000e0630 */
[----:B------:R-:W-:Y:S01]  /*08f0*/  IADD3 R44, P0, PT, R28, R25, RZ ;  /* 0x000000191c2c7210 */ /* 0x000fe20007f1e0ff */
[C---:B------:R-:W-:Y:S02]  /*0900*/  IMAD R45, R52.reuse, R45, R40 ;  /* 0x0000002d342d7224 */ /* 0x040fe400078e0228 */
[----:B------:R-:W-:Y:S01]  /*0910*/  IMAD.WIDE.U32 R32, R52, R51, R32 ;  /* 0x0000003334207225 */ /* 0x000fe200078e0020 */
[----:B------:R0:W2:Y:S04]  /*0920*/  LDG.E.CONSTANT R49, desc[UR12][R28.64] ;  /* 0x0000000c1c317981 */ /* 0x0000a8000c1e9900 */
[----:B------:R-:W3:Y:S01]  /*0930*/  LDG.E.64.CONSTANT R40, desc[UR12][R30.64] ;  /* 0x0000000c1e287981 */ /* 0x000ee2000c1e9b00 */
[----:B------:R-:W-:Y:S01]  /*0940*/  IADD3 R33, PT, PT, R33, R45, RZ ;  /* 0x0000002d21217210 */ /* 0x000fe20007ffe0ff */
[----:B------:R-:W-:-:S02]  /*0950*/  IMAD.X R45, R29, 0x1, R48, P0 ;  /* 0x000000011d2d7824 */ /* 0x000fc400000e0630 */
[----:B------:R-:W4:Y:S04]  /*0960*/  LDG.E.64.CONSTANT R52, desc[UR12][R30.64+0x8] ;  /* 0x0000080c1e347981 */ /* 0x000f28000c1e9b00 */
[----:B------:R-:W4:Y:S01]  /*0970*/  LDG.E.CONSTANT R51, desc[UR12][R44.64] ;  /* 0x0000000c2c337981 */ /* 0x000f22000c1e9900 */
[----:B0-----:R-:W-:Y:S02]  /*0980*/  IADD3 R28, P0, PT, R44, R25, RZ ;  /* 0x000000192c1c7210 */ /* 0x001fe40007f1e0ff */
[----:B--2---:R-:W-:Y:S01]  /*0990*/  SHF.R.S32.HI R29, RZ, 0x1f, R49 ;  /* 0x0000001fff1d7819 */ /* 0x004fe20000011431 */
[-C--:B---3--:R-:W-:Y:S02]  /*09a0*/  IMAD R41, R41, R49.reuse, RZ ;  /* 0x0000003129297224 */ /* 0x088fe400078e02ff */
[----:B------:R-:W-:-:S04]  /*09b0*/  IMAD.WIDE.U32 R32, R40, R49, R32 ;  /* 0x0000003128207225 */ /* 0x000fc800078e0020 */
[----:B------:R-:W-:Y:S02]  /*09c0*/  IMAD R41, R40, R29, R41 ;  /* 0x0000001d28297224 */ /* 0x000fe400078e0229 */
[----:B------:R-:W-:-:S03]  /*09d0*/  IMAD.X R29, R45, 0x1, R48, P0 ;  /* 0x000000012d1d7824 */ /* 0x000fc600000e0630 */
[----:B------:R-:W-:Y:S01]  /*09e0*/  IADD3 R33, PT, PT, R33, R41, RZ ;  /* 0x0000002921217210 */ /* 0x000fe20007ffe0ff */
[-C--:B----4-:R-:W-:Y:S01]  /*09f0*/  IMAD R45, R53, R51.reuse, RZ ;  /* 0x00000033352d7224 */ /* 0x090fe200078e02ff */
[----:B------:R-:W-:Y:S01]  /*0a00*/  SHF.R.S32.HI R41, RZ, 0x1f, R51 ;  /* 0x0000001fff297819 */ /* 0x000fe20000011433 */
[----:B------:R-:W2:Y:S01]  /*0a10*/  LDG.E.CONSTANT R49, desc[UR12][R28.64] ;  /* 0x0000000c1c317981 */ /* 0x000ea2000c1e9900 */
[----:B------:R-:W-:-:S04]  /*0a20*/  IMAD.WIDE.U32 R32, R52, R51, R32 ;  /* 0x0000003334207225 */ /* 0x000fc800078e0020 */
[----:B------:R-:W-:Y:S01]  /*0a30*/  IMAD R45, R52, R41, R45 ;  /* 0x00000029342d7224 */ /* 0x000fe200078e022d */
[----:B------:R-:W-:Y:S01]  /*0a40*/  IADD3 R52, P0, PT, R28, R25, RZ ;  /* 0x000000191c347210 */ /* 0x000fe20007f1e0ff */
[----:B------:R-:W3:Y:S03]  /*0a50*/  LDG.E.64.CONSTANT R40, desc[UR12][R30.64+0x10] ;  /* 0x0000100c1e287981 */ /* 0x000ee6000c1e9b00 */
[----:B------:R-:W-:Y:S02]  /*0a60*/  IADD3.X R53, PT, PT, R29, R48, RZ, P0, !PT ;  /* 0x000000301d357210 */ /* 0x000fe400007fe4ff */
[----:B------:R0:W4:Y:S04]  /*0a70*/  LDG.E.64.CONSTANT R28, desc[UR12][R30.64+0x18] ;  /* 0x0000180c1e1c7981 */ /* 0x000128000c1e9b00 */
[----:B------:R-:W4:Y:S01]  /*0a80*/  LDG.E.CONSTANT R53, desc[UR12][R52.64] ;  /* 0x0000000c34357981 */ /* 0x000f22000c1e9900 */
[----:B------:R-:W-:Y:S01]  /*0a90*/  IMAD.IADD R33, R33, 0x1, R45 ;  /* 0x0000000121217824 */ /* 0x000fe200078e022d */
[----:B------:R-:W-:-:S04]  /*0aa0*/  UIADD3 UR6, UP1, UPT, UR6, -0x8, URZ ;  /* 0xfffffff806067890 */ /* 0x000fc8000ff3e0ff */
[----:B------:R-:W-:Y:S02]  /*0ab0*/  UIADD3.X UR7, UPT, UPT, UR7, -0x1, URZ, UP1, !UPT ;  /* 0xffffffff07077890 */ /* 0x000fe40008ffe4ff */
[----:B------:R-:W-:-:S04]  /*0ac0*/  UISETP.NE.U32.AND UP1, UPT, UR6, URZ, UPT ;  /* 0x000000ff0600728c */ /* 0x000fc8000bf25070 */
[----:B------:R-:W-:Y:S01]  /*0ad0*/  UISETP.NE.AND.EX UP1, UPT, UR7, URZ, UPT, UP1 ;  /* 0x000000ff0700728c */ /* 0x000fe2000bf25310 */
[----:B0-----:R-:W-:Y:S02]  /*0ae0*/  IADD3 R30, P1, PT, R30, 0x40, RZ ;  /* 0x000000401e1e7810 */ /* 0x001fe40007f3e0ff */
[----:B------:R-:W-:-:S03]  /*0af0*/  LEA R46, P0, R24, R46, 0x5 ;  /* 0x0000002e182e7211 */ /* 0x000fc600078028ff */
[----:B------:R-:W-:Y:S02]  /*0b00*/  IMAD.X R31, RZ, RZ, R31, P1 ;  /* 0x000000ffff1f7224 */ /* 0x000fe400008e061f */
[----:B------:R-:W-:Y:S01]  /*0b10*/  IMAD.X R47, R47, 0x1, R50, P0 ;  /* 0x000000012f2f7824 */ /* 0x000fe200000e0632 */
        /* <DEDUP_REMOVED lines=8> */
[----:B------:R-:W-:-:S05]  /*0ba0*/  IMAD.WIDE.U32 R40, R28, R53, R32 ;  /* 0x000000351c287225 */ /* 0x000fca00078e0020 */
[----:B------:R-:W-:Y:S01]  /*0bb0*/  IADD3 R41, PT, PT, R41, R29, RZ ;  /* 0x0000001d29297210 */ /* 0x000fe20007ffe0ff */
[----:B------:R-:W-:Y:S06]  /*0bc0*/  BRA.U UP1, `(.L_x_2427) ;  /* 0xfffffff901c47547 */ /* 0x000fec000b83ffff */
.L_x_2426:
        /* <DEDUP_REMOVED lines=11> */
[----:B------:R-:W0:Y:S03]  /*0c80*/  LDCU.64 UR16, c[0x0][0x388] ;  /* 0x00007100ff1077ac */ /* 0x000e260008000a00 */
[----:B------:R-:W-:-:S04]  /*0c90*/  IMAD.WIDE.U32 R28, R24, UR4, R20 ;  /* 0x00000004181c7c25 */ /* 0x000fc8000f8e0014 */
[----:B------:R-:W-:-:S04]  /*0ca0*/  IMAD R31, R25, UR4, R30 ;  /* 0x00000004191f7c24 */ /* 0x000fc8000f8e021e */
[----:B------:R-:W-:Y:S01]  /*0cb0*/  IMAD.IADD R29, R29, 0x1, R31 ;  /* 0x000000011d1d7824 */ /* 0x000fe200078e021f */
[----:B-1----:R-:W-:-:S04]  /*0cc0*/  ULEA UR6, UP1, UR4, UR6, 0x3 ;  /* 0x0000000604067291 */ /* 0x002fc8000f8218ff */
[----:B------:R-:W-:Y:S01]  /*0cd0*/  ULEA.HI.X UR7, UR4, UR7, UR5, 0x3, UP1 ;  /* 0x0000000704077291 */ /* 0x000fe200088f1c05 */
[C---:B0-----:R-:W-:Y:S02]  /*0ce0*/  LEA R50, P0, R28.reuse, UR16, 0x2 ;  /* 0x000000101c327c11 */ /* 0x041fe4000f8010ff */
[----:B------:R-:W-:Y:S02]  /*0cf0*/  SHF.L.U32 R31, R25, 0x2, RZ ;  /* 0x00000002191f7819 */ /* 0x000fe400000006ff */
[----:B------:R-:W-:Y:S01]  /*0d00*/  LEA.HI.X R51, R28, UR17, R29, 0x2, P0 ;  /* 0x000000111c337c11 */ /* 0x000fe200080f141d */
[----:B------:R-:W-:Y:S01]  /*0d10*/  IMAD.U32 R49, RZ, RZ, UR7 ;  /* 0x00000007ff317e24 */ /* 0x000fe2000f8e00ff */
[----:B------:R-:W-:Y:S01]  /*0d20*/  MOV R48, UR6 ;  /* 0x0000000600307c02 */ /* 0x000fe20008000f00 */
[----:B------:R-:W-:Y:S02]  /*0d30*/  IMAD.WIDE.U32 R28, R24, 0x4, RZ ;  /* 0x00000004181c7825 */ /* 0x000fe400078e00ff */
[----:B------:R-:W2:Y:S02]  /*0d40*/  LDG.E.CONSTANT R52, desc[UR12][R50.64] ;  /* 0x0000000c32347981 */ /* 0x000ea4000c1e9900 */
[----:B------:R-:W-:Y:S01]  /*0d50*/  IMAD.IADD R29, R29, 0x1, R31 ;  /* 0x000000011d1d7824 */ /* 0x000fe200078e021f */
[-C--:B------:R-:W-:Y:S01]  /*0d60*/  IADD3 R32, P0, PT, R50, R28.reuse, RZ ;  /* 0x0000001c32207210 */ /* 0x080fe20007f1e0ff */
[----:B------:R-:W3:Y:S03]  /*0d70*/  LDG.E.64.CONSTANT R46, desc[UR12][R48.64] ;  /* 0x0000000c302e7981 */ /* 0x000ee6000c1e9b00 */
[----:B------:R-:W-:Y:S01]  /*0d80*/  IADD3.X R33, PT, PT, R29, R51, RZ, P0, !PT ;  /* 0x000000331d217210 */ /* 0x000fe200007fe4ff */
[----:B------:R-:W4:Y:S01]  /*0d90*/  LDG.E.64.CONSTANT R44, desc[UR12][R48.64+0x8] ;  /* 0x0000080c302c7981 */ /* 0x000f22000c1e9b00 */
[----:B------:R-:W-:-:S03]  /*0da0*/  IADD3 R30, P0, PT, R32, R28, RZ ;  /* 0x0000001c201e7210 */ /* 0x000fc60007f1e0ff */
[----:B------:R-:W4:Y:S01]  /*0db0*/  LDG.E.CONSTANT R53, desc[UR12][R32.64] ;  /* 0x0000000c20357981 */ /* 0x000f22000c1e9900 */
[----:B------:R-:W-:Y:S01]  /*0dc0*/  IADD3 R28, P1, PT, R30, R28, RZ ;  /* 0x0000001c1e1c7210 */ /* 0x000fe20007f3e0ff */
[----:B------:R-:W-:Y:S02]  /*0dd0*/  IMAD.X R31, R33, 0x1, R29, P0 ;  /* 0x00000001211f7824 */ /* 0x000fe400000e061d */
[----:B------:R-:W5:Y:S03]  /*0de0*/  LDG.E.64.CONSTANT R50, desc[UR12][R48.64+0x10] ;  /* 0x0000100c30327981 */ /* 0x000f66000c1e9b00 */
[----:B------:R-:W-:Y:S02]  /*0df0*/  IADD3.X R29, PT, PT, R31, R29, RZ, P1, !PT ;  /* 0x0000001d1f1d7210 */ /* 0x000fe40000ffe4ff */
[----:B------:R2:W5:Y:S04]  /*0e00*/  LDG.E.CONSTANT R31, desc[UR12][R30.64] ;  /* 0x0000000c1e1f7981 */ /* 0x000568000c1e9900 */
[----:B------:R-:W5:Y:S04]  /*0e10*/  LDG.E.CONSTANT R33, desc[UR12][R28.64] ;  /* 0x0000000c1c217981 */ /* 0x000f68000c1e9900 */
[----:B------:R-:W5:Y:S01]  /*0e20*/  LDG.E.64.CONSTANT R28, desc[UR12][R48.64+0x18] ;  /* 0x0000180c301c7981 */ /* 0x000f62000c1e9b00 */
[----:B------:R-:W-:-:S04]  /*0e30*/  UIADD3 UR4, UP1, UPT, UR4, 0x4, URZ ;  /* 0x0000000404047890 */ /* 0x000fc8000ff3e0ff */
[----:B------:R-:W-:Y:S01]  /*0e40*/  UIADD3.X UR5, UPT, UPT, URZ, UR5, URZ, UP1, !UPT ;  /* 0x00000005ff057290 */ /* 0x000fe20008ffe4ff */
[----:B--2---:R-:W-:Y:S01]  /*0e50*/  SHF.R.S32.HI R30, RZ, 0x1f, R52 ;  /* 0x0000001fff1e7819 */ /* 0x004fe20000011434 */
[-C--:B---3--:R-:W-:Y:S02]  /*0e60*/  IMAD R47, R47, R52.reuse, RZ ;  /* 0x000000342f2f7224 */ /* 0x088fe400078e02ff */
[----:B------:R-:W-:-:S04]  /*0e70*/  IMAD.WIDE.U32 R40, R46, R52, R40 ;  /* 0x000000342e287225 */ /* 0x000fc800078e0028 */
[----:B------:R-:W-:Y:S02]  /*0e80*/  IMAD R47, R46, R30, R47 ;  /* 0x0000001e2e2f7224 */ /* 0x000fe400078e022f */
[-C--:B----4-:R-:W-:Y:S02]  /*0e90*/  IMAD R30, R45, R53.reuse, RZ ;  /* 0x000000352d1e7224 */ /* 0x090fe400078e02ff */
[----:B------:R-:W-:Y:S01]  /*0ea0*/  IMAD.IADD R41, R41, 0x1, R47 ;  /* 0x0000000129297824 */ /* 0x000fe200078e022f */
[----:B------:R-:W-:Y:S01]  /*0eb0*/  SHF.R.S32.HI R47, RZ, 0x1f, R53 ;  /* 0x0000001fff2f7819 */ /* 0x000fe20000011435 */
[----:B------:R-:W-:-:S04]  /*0ec0*/  IMAD.WIDE.U32 R40, R44, R53, R40 ;  /* 0x000000352c287225 */ /* 0x000fc800078e0028 */
[----:B------:R-:W-:Y:S01]  /*0ed0*/  IMAD R47, R44, R47, R30 ;  /* 0x0000002f2c2f7224 */ /* 0x000fe200078e021e */
[----:B-----5:R-:W-:Y:S01]  /*0ee0*/  SHF.R.S32.HI R45, RZ, 0x1f, R31 ;  /* 0x0000001fff2d7819 */ /* 0x020fe2000001141f */
        /* <DEDUP_REMOVED lines=10> */
.L_x_2428:
        /* <DEDUP_REMOVED lines=15> */
[----:B------:R-:W-:-:S04]  /*1080*/  IMAD.WIDE.U32 R30, R24, UR4, R30 ;  /* 0x00000004181e7c25 */ /* 0x000fc8000f8e001e */
[----:B------:R-:W-:Y:S01]  /*1090*/  IMAD.IADD R29, R31, 0x1, R29 ;  /* 0x000000011f1d7824 */ /* 0x000fe200078e021d */
[----:B-1----:R-:W-:-:S04]  /*10a0*/  ULEA UR6, UP1, UR4, UR6, 0x3 ;  /* 0x0000000604067291 */ /* 0x002fc8000f8218ff */
[----:B------:R-:W-:Y:S01]  /*10b0*/  ULEA.HI.X UR7, UR4, UR7, UR5, 0x3, UP1 ;  /* 0x0000000704077291 */ /* 0x000fe200088f1c05 */
[C---:B0-----:R-:W-:Y:S02]  /*10c0*/  LEA R28, P0, R30.reuse, UR8, 0x2 ;  /* 0x000000081e1c7c11 */ /* 0x041fe4000f8010ff */
[----:B------:R-:W-:Y:S02]  /*10d0*/  MOV R32, UR6 ;  /* 0x0000000600207c02 */ /* 0x000fe40008000f00 */
[----:B------:R-:W-:Y:S01]  /*10e0*/  LEA.HI.X R29, R30, UR9, R29, 0x2, P0 ;  /* 0x000000091e1d7c11 */ /* 0x000fe200080f141d */
[----:B------:R-:W-:Y:S01]  /*10f0*/  IMAD.U32 R33, RZ, RZ, UR7 ;  /* 0x00000007ff217e24 */ /* 0x000fe2000f8e00ff */
[----:B------:R-:W-:-:S03]  /*1100*/  LEA R44, P0, R24, R28, 0x2 ;  /* 0x0000001c182c7211 */ /* 0x000fc600078010ff */
[----:B------:R-:W2:Y:S01]  /*1110*/  LDG.E.CONSTANT R49, desc[UR12][R28.64] ;  /* 0x0000000c1c317981 */ /* 0x000ea2000c1e9900 */
[----:B------:R-:W-:-:S03]  /*1120*/  LEA.HI.X R45, R24, R29, R25, 0x2, P0 ;  /* 0x0000001d182d7211 */ /* 0x000fc600000f1419 */
[----:B------:R-:W3:Y:S04]  /*1130*/  LDG.E.64.CONSTANT R30, desc[UR12][R32.64] ;  /* 0x0000000c201e7981 */ /* 0x000ee8000c1e9b00 */
[----:B------:R-:W4:Y:S04]  /*1140*/  LDG.E.CONSTANT R45, desc[UR12][R44.64] ;  /* 0x0000000c2c2d7981 */ /* 0x000f28000c1e9900 */
[----:B------:R-:W5:Y:S01]  /*1150*/  LDG.E.64.CONSTANT R46, desc[UR12][R32.64+0x8] ;  /* 0x0000080c202e7981 */ /* 0x000f62000c1e9b00 */
        /* <DEDUP_REMOVED lines=11> */
[----:B------:R-:W-:-:S07]  /*1210*/  IMAD.IADD R41, R41, 0x1, R31 ;  /* 0x0000000129297824 */ /* 0x000fce00078e021f */
.L_x_2429:
[----:B------:R-:W-:Y:S05]  /*1220*/  BRA.U UP0, `(.L_x_2425) ;  /* 0x0000000100507547 */ /* 0x000fea000b800000 */
        /* <DEDUP_REMOVED lines=10> */
[----:B------:R-:W-:Y:S02]  /*12d0*/  MOV R24, UR6 ;  /* 0x0000000600187c02 */ /* 0x000fe40008000f00 */
[----:B------:R-:W-:Y:S01]  /*12e0*/  LEA.HI.X R23, R20, UR9, R21, 0x2, P0 ;  /* 0x0000000914177c11 */ /* 0x000fe200080f1415 */
[----:B------:R-:W-:-:S05]  /*12f0*/  IMAD.U32 R25, RZ, RZ, UR4 ;  /* 0x00000004ff197e24 */ /* 0x000fca000f8e00ff */
[----:B------:R-:W2:Y:S04]  /*1300*/  LDG.E.CONSTANT R23, desc[UR12][R22.64] ;  /* 0x0000000c16177981 */ /* 0x000ea8000c1e9900 */
[----:B------:R-:W3:Y:S01]  /*1310*/  LDG.E.64.CONSTANT R24, desc[UR12][R24.64] ;  /* 0x0000000c18187981 */ /* 0x000ee2000c1e9b00 */
[----:B--2---:R-:W-:Y:S01]  /*1320*/  SHF.R.S32.HI R21, RZ, 0x1f, R23 ;  /* 0x0000001fff157819 */ /* 0x004fe20000011417 */
[-C--:B---3--:R-:W-:Y:S02]  /*1330*/  IMAD R20, R25, R23.reuse, RZ ;  /* 0x0000001719147224 */ /* 0x088fe400078e02ff */
[----:B------:R-:W-:-:S04]  /*1340*/  IMAD.WIDE.U32 R40, R24, R23, R40 ;  /* 0x0000001718287225 */ /* 0x000fc800078e0028 */
[----:B------:R-:W-:-:S05]  /*1350*/  IMAD R21, R24, R21, R20 ;  /* 0x0000001518157224 */ /* 0x000fca00078e0214 */
[----:B------:R-:W-:-:S07]  /*1360*/  IADD3 R41, PT, PT, R41, R21, RZ ;  /* 0x0000001529297210 */ /* 0x000fce0007ffe0ff */
.L_x_2425:
[----:B------:R-:W-:Y:S05]  /*1370*/  BSYNC.RECONVERGENT B0 ;  /* 0x0000000000007941 */ /* 0x000fea0003800200 */
.L_x_2424:
[----:B------:R-:W1:Y:S01]  /*1380*/  LDCU UR8, c[0x0][0x380] ;  /* 0x00007000ff0877ac */ /* 0x000e620008000800 */
[----:B------:R-:W-:Y:S01]  /*1390*/  VIADD R20, R0, 0x80 ;  /* 0x0000008000147836 */ /* 0x000fe20000000000 */
[----:B------:R-:W-:Y:S01]  /*13a0*/  BSSY.RECONVERGENT B0, `(.L_x_2430) ;  /* 0x00000ed000007945 */ /* 0x000fe20003800200 */
[----:B------:R-:W2:Y:S01]  /*13b0*/  LDCU.64 UR14, c[0x0][0x398] ;  /* 0x00007300ff0e77ac */ /* 0x000ea20008000a00 */
[----:B-1----:R-:W-:Y:S02]  /*13c0*/  UIADD3 UR4, UPT, UPT, -UR10, UR8, URZ ;  /* 0x000000080a047290 */ /* 0x002fe4000fffe1ff */
[----:B--2---:R-:W-:-:S04]  /*13d0*/  UIADD3 UR11, UP0, UPT, UR14, -0x1, URZ ;  /* 0xffffffff0e0b7890 */ /* 0x004fc8000ff1e0ff */
[----:B------:R-:W-:Y:S01]  /*13e0*/  ISETP.GE.U32.AND P0, PT, R20, UR4, PT ;  /* 0x0000000414007c0c */ /* 0x000fe2000bf06070 */
[----:B------:R-:W-:-:S12]  /*13f0*/  UIADD3.X UR16, UPT, UPT, UR15, -0x1, URZ, UP0, !UPT ;  /* 0xffffffff0f107890 */ /* 0x000fd800087fe4ff */
        /* <DEDUP_REMOVED lines=9> */
[----:B-1---5:R-:W-:-:S02]  /*1490*/  IMAD R13, R27, UR6, RZ ;  /* 0x000000061b0d7c24 */ /* 0x022fc4000f8e02ff */
[----:B------:R-:W-:-:S04]  /*14a0*/  IMAD.WIDE.U32 R20, R26, UR6, RZ ;  /* 0x000000061a147c25 */ /* 0x000fc8000f8e00ff */
[----:B------:R-:W-:Y:S01]  /*14b0*/  IMAD R23, R26, UR7, R13 ;  /* 0x000000071a177c24 */ /* 0x000fe2000f8e020d */
[----:B------:R-:W-:-:S04]  /*14c0*/  CS2R R12, SRZ ;  /* 0x00000000000c7805 */ /* 0x000fc8000001ff00 */
[----:B------:R-:W-:Y:S01]  /*14d0*/  IADD3 R23, PT, PT, R21, R23, RZ ;  /* 0x0000001715177210 */ /* 0x000fe20007ffe0ff */
        /* <DEDUP_REMOVED lines=9> */
[----:B------:R-:W-:-:S03]  /*1570*/  UMOV UR6, UR4 ;  /* 0x0000000400067c82 */ /* 0x000fc60008000000 */
[----:B------:R-:W-:Y:S01]  /*1580*/  IMAD.X R29, RZ, RZ, R13, P1 ;  /* 0x000000ffff1d7224 */ /* 0x000fe200008e060d */
[----:B------:R-:W-:Y:S02]  /*1590*/  CS2R R12, SRZ ;  /* 0x00000000000c7805 */ /* 0x000fe4000001ff00 */
[C-C-:B0-----:R-:W-:Y:S01]  /*15a0*/  SHF.L.U64.HI R46, R24.reuse, 0x2, R25.reuse ;  /* 0x00000002182e7819 */ /* 0x141fe20000010219 */
[----:B------:R-:W-:Y:S01]  /*15b0*/  UMOV UR7, UR5 ;  /* 0x0000000500077c82 */ /* 0x000fe20008000000 */
[C---:B------:R-:W-:Y:S02]  /*15c0*/  SHF.L.U64.HI R48, R24.reuse, 0x5, R25 ;  /* 0x0000000518307819 */ /* 0x040fe40000010219 */
[----:B------:R-:W-:-:S07]  /*15d0*/  SHF.L.U32 R25, R24, 0x2, RZ ;  /* 0x0000000218197819 */ /* 0x000fce00000006ff */
.L_x_2433:
[----:B------:R-:W2:Y:S04]  /*15e0*/  LDG.E.CONSTANT R51, desc[UR12][R44.64] ;  /* 0x0000000c2c337981 */ /* 0x000ea8000c1e9900 */
[----:B------:R-:W3:Y:S01]  /*15f0*/  LDG.E.64.CONSTANT R32, desc[UR12][R28.64+-0x20] ;  /* 0xffffe00c1c207981 */ /* 0x000ee2000c1e9b00 */
[----:B------:R-:W-:-:S03]  /*1600*/  IADD3 R26, P0, PT, R44, R25, RZ ;  /* 0x000000192c1a7210 */ /* 0x000fc60007f1e0ff */
[----:B------:R-:W4:Y:S02]  /*1610*/  LDG.E.64.CONSTANT R30, desc[UR12][R28.64+-0x18] ;  /* 0xffffe80c1c1e7981 */ /* 0x000f24000c1e9b00 */
[----:B------:R-:W-:-:S05]  /*1620*/  IMAD.X R27, R45, 0x1, R46, P0 ;  /* 0x000000012d1b7824 */ /* 0x000fca00000e062e */
[----:B------:R-:W5:Y:S01]  /*1630*/  LDG.E.CONSTANT R47, desc[UR12][R26.64] ;  /* 0x0000000c1a2f7981 */ /* 0x000f62000c1e9900 */
[----:B--2---:R-:W-:Y:S01]  /*1640*/  SHF.R.S32.HI R49, RZ, 0x1f, R51 ;  /* 0x0000001fff317819 */ /* 0x004fe20000011433 */
[-C--:B---3--:R-:W-:Y:S02]  /*1650*/  IMAD R33, R33, R51.reuse, RZ ;  /* 0x0000003321217224 */ /* 0x088fe400078e02ff */
[C---:B------:R-:W-:Y:S02]  /*1660*/  IMAD.WIDE.U32 R12, R32.reuse, R51, R12 ;  /* 0x00000033200c7225 */ /* 0x040fe400078e000c */
[----:B------:R-:W2:Y:S02]  /*1670*/  LDG.E.64.CONSTANT R50, desc[UR12][R28.64+-0x10] ;  /* 0xfffff00c1c327981 */ /* 0x000ea4000c1e9b00 */
[----:B------:R-:W-:Y:S01]  /*1680*/  IMAD R53, R32, R49, R33 ;  /* 0x0000003120357224 */ /* 0x000fe200078e0221 */
[----:B------:R-:W-:-:S04]  /*1690*/  IADD3 R32, P0, PT, R26, R25, RZ ;  /* 0x000000191a207210 */ /* 0x000fc80007f1e0ff */
[----:B------:R-:W-:-:S05]  /*16a0*/  IADD3.X R33, PT, PT, R27, R46, RZ, P0, !PT ;  /* 0x0000002e1b217210 */ /* 0x000fca00007fe4ff */
[----:B------:R-:W3:Y:S01]  /*16b0*/  LDG.E.CONSTANT R49, desc[UR12][R32.64] ;  /* 0x0000000c20317981 */ /* 0x000ee2000c1e9900 */
[----:B-----5:R-:W-:Y:S01]  /*16c0*/  SHF.R.S32.HI R27, RZ, 0x1f, R47 ;  /* 0x0000001fff1b7819 */ /* 0x020fe2000001142f */
[----:B------:R-:W-:Y:S02]  /*16d0*/  IMAD.IADD R13, R13, 0x1, R53 ;  /* 0x000000010d0d7824 */ /* 0x000fe400078e0235 */
[-C--:B----4-:R-:W-:Y:S02]  /*16e0*/  IMAD R26, R31, R47.reuse, RZ ;  /* 0x0000002f1f1a7224 */ /* 0x090fe400078e02ff */
[----:B------:R-:W-:-:S04]  /*16f0*/  IMAD.WIDE.U32 R12, R30, R47, R12 ;  /* 0x0000002f1e0c7225 */ /* 0x000fc800078e000c */
[----:B------:R-:W-:Y:S01]  /*1700*/  IMAD R27, R30, R27, R26 ;  /* 0x0000001b1e1b7224 */ /* 0x000fe200078e021a */
[----:B------:R-:W-:-:S04]  /*1710*/  IADD3 R30, P0, PT, R32, R25, RZ ;  /* 0x00000019201e7210 */ /* 0x000fc80007f1e0ff */
[----:B------:R-:W-:Y:S02]  /*1720*/  IADD3.X R31, PT, PT, R33, R46, RZ, P0, !PT ;  /* 0x0000002e211f7210 */ /* 0x000fe400007fe4ff */
[----:B------:R-:W4:Y:S04]  /*1730*/  LDG.E.64.CONSTANT R32, desc[UR12][R28.64+-0x8] ;  /* 0xfffff80c1c207981 */ /* 0x000f28000c1e9b00 */
[----:B------:R-:W5:Y:S01]  /*1740*/  LDG.E.CONSTANT R47, desc[UR12][R30.64] ;  /* 0x0000000c1e2f7981 */ /* 0x000f62000c1e9900 */
[----:B------:R-:W-:Y:S01]  /*1750*/  IMAD.IADD R13, R13, 0x1, R27 ;  /* 0x000000010d0d7824 */ /* 0x000fe200078e021b */
[----:B---3--:R-:W-:Y:S01]  /*1760*/  SHF.R.S32.HI R27, RZ, 0x1f, R49 ;  /* 0x0000001fff1b7819 */ /* 0x008fe20000011431 */
[-C--:B--2---:R-:W-:Y:S02]  /*1770*/  IMAD R26, R51, R49.reuse, RZ ;  /* 0x00000031331a7224 */ /* 0x084fe400078e02ff */
[----:B------:R-:W-:-:S04]  /*1780*/  IMAD.WIDE.U32 R12, R50, R49, R12 ;  /* 0x00000031320c7225 */ /* 0x000fc800078e000c */
[----:B------:R-:W-:Y:S01]  /*1790*/  IMAD R27, R50, R27, R26 ;  /* 0x0000001b321b7224 */ /* 0x000fe200078e021a */
[----:B------:R-:W-:-:S04]  /*17a0*/  IADD3 R50, P0, PT, R30, R25, RZ ;  /* 0x000000191e327210 */ /* 0x000fc80007f1e0ff */
[----:B------:R-:W-:Y:S02]  /*17b0*/  IADD3.X R51, PT, PT, R31, R46, RZ, P0, !PT ;  /* 0x0000002e1f337210 */ /* 0x000fe400007fe4ff */
[----:B------:R-:W2:Y:S04]  /*17c0*/  LDG.E.64.CONSTANT R30, desc[UR12][R28.64] ;  /* 0x0000000c1c1e7981 */ /* 0x000ea8000c1e9b00 */
[----:B------:R-:W3:Y:S01]  /*17d0*/  LDG.E.CONSTANT R49, desc[UR12][R50.64] ;  /* 0x0000000c32317981 */ /* 0x000ee2000c1e9900 */
[----:B------:R-:W-:Y:S01]  /*17e0*/  IMAD.IADD R13, R13, 0x1, R27 ;  /* 0x000000010d0d7824 */ /* 0x000fe200078e021b */
[----:B-----5:R-:W-:Y:S01]  /*17f0*/  SHF.R.S32.HI R27, RZ, 0x1f, R47 ;  /* 0x0000001fff1b7819 */ /* 0x020fe2000001142f */
        /* <DEDUP_REMOVED lines=8> */
[----:B------:R-:W-:-:S04]  /*1880*/  IADD3 R52, P0, PT, R32, R25, RZ ;  /* 0x0000001920347210 */ /* 0x000fc80007f1e0ff */
[----:B------:R-:W-:Y:S02]  /*1890*/  IADD3.X R53, PT, PT, R33, R46, RZ, P0, !PT ;  /* 0x0000002e21357210 */ /* 0x000fe400007fe4ff */
[----:B---3--:R-:W-:Y:S01]  /*18a0*/  SHF.R.S32.HI R27, RZ, 0x1f, R49 ;  /* 0x0000001fff1b7819 */ /* 0x008fe20000011431 */
[-C--:B--2---:R-:W-:Y:S02]  /*18b0*/  IMAD R26, R31, R49.reuse, RZ ;  /* 0x000000311f1a7224 */ /* 0x084fe400078e02ff */
[----:B------:R-:W-:-:S04]  /*18c0*/  IMAD.WIDE.U32 R12, R30, R49, R12 ;  /* 0x000000311e0c7225 */ /* 0x000fc800078e000c */
[----:B------:R-:W-:Y:S01]  /*18d0*/  IMAD R27, R30, R27, R26 ;  /* 0x0000001b1e1b7224 */ /* 0x000fe200078e021a */
[----:B------:R-:W-:Y:S01]  /*18e0*/  IADD3 R30, P0, PT, R52, R25, RZ ;  /* 0x00000019341e7210 */ /* 0x000fe20007f1e0ff */
[----:B------:R-:W2:Y:S04]  /*18f0*/  LDG.E.CONSTANT R26, desc[UR12][R52.64] ;  /* 0x0000000c341a7981 */ /* 0x000ea8000c1e9900 */
[----:B------:R-:W-:Y:S01]  /*1900*/  IMAD.X R31, R53, 0x1, R46, P0 ;  /* 0x00000001351f7824 */ /* 0x000fe200000e062e */
[----:B------:R-:W-:-:S04]  /*1910*/  IADD3 R13, PT, PT, R13, R27, RZ ;  /* 0x0000001b0d0d7210 */ /* 0x000fc80007ffe0ff */
[----:B------:R-:W3:Y:S01]  /*1920*/  LDG.E.CONSTANT R27, desc[UR12][R30.64] ;  /* 0x0000000c1e1b7981 */ /* 0x000ee2000c1e9900 */
[----:B-----5:R-:W-:Y:S01]  /*1930*/  SHF.R.S32.HI R33, RZ, 0x1f, R47 ;  /* 0x0000001fff217819 */ /* 0x020fe2000001142f */
[----:B----4-:R-:W-:Y:S02]  /*1940*/  IMAD R32, R51, R47, RZ ;  /* 0x0000002f33207224 */ /* 0x010fe400078e02ff */
[----:B------:R-:W4:Y:S02]  /*1950*/  LDG.E.64.CONSTANT R30, desc[UR12][R28.64+0x10] ;  /* 0x0000100c1c1e7981 */ /* 0x000f24000c1e9b00 */
[C---:B------:R-:W-:Y:S02]  /*1960*/  IMAD R49, R50.reuse, R33, R32 ;  /* 0x0000002132317224 */ /* 0x040fe400078e0220 */
[----:B------:R0:W5:Y:S01]  /*1970*/  LDG.E.64.CONSTANT R32, desc[UR12][R28.64+0x18] ;  /* 0x0000180c1c207981 */ /* 0x000162000c1e9b00 */
[----:B------:R-:W-:Y:S01]  /*1980*/  IMAD.WIDE.U32 R12, R50, R47, R12 ;  /* 0x0000002f320c7225 */ /* 0x000fe200078e000c */
[----:B------:R-:W-:-:S03]  /*1990*/  UIADD3 UR6, UP1, UPT, UR6, -0x8, URZ ;  /* 0xfffffff806067890 */ /* 0x000fc6000ff3e0ff */
[----:B------:R-:W-:Y:S01]  /*19a0*/  IMAD.IADD R13, R13, 0x1, R49 ;  /* 0x000000010d0d7824 */ /* 0x000fe200078e0231 */
        /* <DEDUP_REMOVED lines=15> */
[----:B------:R-:W-:-:S05]  /*1aa0*/  IMAD.WIDE.U32 R12, R32, R27, R12 ;  /* 0x0000001b200c7225 */ /* 0x000fca00078e000c */
[----:B------:R-:W-:Y:S01]  /*1ab0*/  IADD3 R13, PT, PT, R13, R31, RZ ;  /* 0x0000001f0d0d7210 */ /* 0x000fe20007ffe0ff */
[----:B------:R-:W-:Y:S06]  /*1ac0*/  BRA.U UP1, `(.L_x_2433) ;  /* 0xfffffff901c47547 */ /* 0x000fec000b83ffff */
.L_x_2432:
        /* <DEDUP_REMOVED lines=15> */
[----:B------:R-:W-:Y:S01]  /*1bc0*/  SHF.L.U32 R29, R25, 0x2, RZ ;  /* 0x00000002191d7819 */ /* 0x000fe200000006ff */
[----:B-1----:R-:W-:-:S04]  /*1bd0*/  ULEA UR6, UP1, UR4, UR6, 0x3 ;  /* 0x0000000604067291 */ /* 0x002fc8000f8218ff */
[----:B------:R-:W-:Y:S01]  /*1be0*/  ULEA.HI.X UR7, UR4, UR7, UR5, 0x3, UP1 ;  /* 0x0000000704077291 */ /* 0x000fe200088f1c05 */
[----:B0-----:R-:W-:Y:S01]  /*1bf0*/  LEA R48, P0, R26, UR18, 0x2 ;  /* 0x000000121a307c11 */ /* 0x001fe2000f8010ff */
[----:B------:R-:W-:-:S03]  /*1c00*/  IMAD.U32 R44, RZ, RZ, UR6 ;  /* 0x00000006ff2c7e24 */ /* 0x000fc6000f8e00ff */
[----:B------:R-:W-:Y:S01]  /*1c10*/  LEA.HI.X R49, R26, UR19, R27, 0x2, P0 ;  /* 0x000000131a317c11 */ /* 0x000fe200080f141b */
[----:B------:R-:W-:Y:S01]  /*1c20*/  IMAD.WIDE.U32 R26, R24, 0x4, RZ ;  /* 0x00000004181a7825 */ /* 0x000fe200078e00ff */
[----:B------:R-:W-:-:S03]  /*1c30*/  MOV R45, UR7 ;  /* 0x00000007002d7c02 */ /* 0x000fc60008000f00 */
[----:B------:R-:W2:Y:S01]  /*1c40*/  LDG.E.CONSTANT R51, desc[UR12][R48.64] ;  /* 0x0000000c30337981 */ /* 0x000ea2000c1e9900 */
[----:B------:R-:W-:Y:S01]  /*1c50*/  IMAD.IADD R27, R27, 0x1, R29 ;  /* 0x000000011b1b7824 */ /* 0x000fe200078e021d */
[-C--:B------:R-:W-:Y:S02]  /*1c60*/  IADD3 R46, P0, PT, R48, R26.reuse, RZ ;  /* 0x0000001a302e7210 */ /* 0x080fe40007f1e0ff */
[----:B------:R-:W3:Y:S02]  /*1c70*/  LDG.E.64.CONSTANT R32, desc[UR12][R44.64] ;  /* 0x0000000c2c207981 */ /* 0x000ee4000c1e9b00 */
[----:B------:R-:W-:Y:S02]  /*1c80*/  IADD3.X R47, PT, PT, R49, R27, RZ, P0, !PT ;  /* 0x0000001b312f7210 */ /* 0x000fe400007fe4ff */
[-C--:B------:R-:W-:Y:S01]  /*1c90*/  IADD3 R28, P0, PT, R46, R26.reuse, RZ ;  /* 0x0000001a2e1c7210 */ /* 0x080fe20007f1e0ff */
[----:B------:R-:W4:Y:S04]  /*1ca0*/  LDG.E.64.CONSTANT R30, desc[UR12][R44.64+0x8] ;  /* 0x0000080c2c1e7981 */ /* 0x000f28000c1e9b00 */
[----:B------:R-:W5:Y:S01]  /*1cb0*/  LDG.E.CONSTANT R53, desc[UR12][R46.64] ;  /* 0x0000000c2e357981 */ /* 0x000f62000c1e9900 */
[----:B------:R-:W-:Y:S01]  /*1cc0*/  IMAD.X R29, R47, 0x1, R27, P0 ;  /* 0x000000012f1d7824 */ /* 0x000fe200000e061b */
[----:B------:R-:W-:-:S02]  /*1cd0*/  IADD3 R26, P1, PT, R28, R26, RZ ;  /* 0x0000001a1c1a7210 */ /* 0x000fc40007f3e0ff */
[----:B------:R-:W4:Y:S02]  /*1ce0*/  LDG.E.64.CONSTANT R48, desc[UR12][R44.64+0x10] ;  /* 0x0000100c2c307981 */ /* 0x000f24000c1e9b00 */
[----:B------:R-:W-:Y:S02]  /*1cf0*/  IADD3.X R27, PT, PT, R29, R27, RZ, P1, !PT ;  /* 0x0000001b1d1b7210 */ /* 0x000fe40000ffe4ff */
[----:B------:R4:W4:Y:S04]  /*1d00*/  LDG.E.CONSTANT R29, desc[UR12][R28.64] ;  /* 0x0000000c1c1d7981 */ /* 0x000928000c1e9900 */
[----:B------:R-:W4:Y:S04]  /*1d10*/  LDG.E.CONSTANT R50, desc[UR12][R26.64] ;  /* 0x0000000c1a327981 */ /* 0x000f28000c1e9900 */
[----:B------:R-:W4:Y:S01]  /*1d20*/  LDG.E.64.CONSTANT R26, desc[UR12][R44.64+0x18] ;  /* 0x0000180c2c1a7981 */ /* 0x000f22000c1e9b00 */
        /* <DEDUP_REMOVED lines=17> */
[-C--:B------:R-:W-:Y:S02]  /*1e40*/  IMAD R27, R27, R50.reuse, RZ ;  /* 0x000000321b1b7224 */ /* 0x080fe400078e02ff */
[----:B------:R-:W-:Y:S02]  /*1e50*/  IMAD.IADD R13, R13, 0x1, R31 ;  /* 0x000000010d0d7824 */ /* 0x000fe400078e021f */
[C---:B------:R-:W-:Y:S02]  /*1e60*/  IMAD R27, R26.reuse, R29, R27 ;  /* 0x0000001d1a1b7224 */ /* 0x040fe400078e021b */
[----:B------:R-:W-:-:S05]  /*1e70*/  IMAD.WIDE.U32 R12, R26, R50, R12 ;  /* 0x000000321a0c7225 */ /* 0x000fca00078e000c */
[----:B------:R-:W-:-:S07]  /*1e80*/  IADD3 R13, PT, PT, R13, R27, RZ ;  /* 0x0000001b0d0d7210 */ /* 0x000fce0007ffe0ff */
.L_x_2434:
        /* <DEDUP_REMOVED lines=41> */
.L_x_2435:
        /* <DEDUP_REMOVED lines=21> */
.L_x_2431:
[----:B------:R-:W-:Y:S05]  /*2270*/  BSYNC.RECONVERGENT B0 ;  /* 0x0000000000007941 */ /* 0x000fea0003800200 */
.L_x_2430:
[----:B------:R-:W-:Y:S01]  /*2280*/  UIADD3 UR6, UPT, UPT, -UR10, UR8, URZ ;  /* 0x000000080a067290 */ /* 0x000fe2000fffe1ff */
[----:B------:R-:W-:Y:S01]  /*2290*/  VIADD R20, R0, 0x100 ;  /* 0x0000010000147836 */ /* 0x000fe20000000000 */
[----:B------:R-:W-:Y:S04]  /*22a0*/  BSSY.RECONVERGENT B0, `(.L_x_2436) ;  /* 0x00000eb000007945 */ /* 0x000fe80003800200 */
[----:B------:R-:W-:-:S13]  /*22b0*/  ISETP.GE.U32.AND P0, PT, R20, UR6, PT ;  /* 0x0000000614007c0c */ /* 0x000fda000bf06070 */
        /* <DEDUP_REMOVED lines=10> */
[----:B-1---5:R-:W-:Y:S01]  /*2360*/  IMAD R11, R35, UR8, RZ ;  /* 0x00000008230b7c24 */ /* 0x022fe2000f8e02ff */
[----:B------:R-:W-:Y:S01]  /*2370*/  UMOV UR5, URZ ;  /* 0x000000ff00057c82 */ /* 0x000fe20008000000 */
        /* <DEDUP_REMOVED lines=20> */
.L_x_2439:
[----:B------:R-:W2:Y:S01]  /*24c0*/  LDG.E.CONSTANT R51, desc[UR12][R44.64] ;  /* 0x0000000c2c337981 */ /* 0x000ea2000c1e9900 */
[----:B------:R-:W-:-:S03]  /*24d0*/  IADD3 R52, P0, PT, R44, R25, RZ ;  /* 0x000000192c347210 */ /* 0x000fc60007f1e0ff */
[----:B------:R-:W3:Y:S02]  /*24e0*/  LDG.E.64.CONSTANT R34, desc[UR12][R26.64+-0x20] ;  /* 0xffffe00c1a227981 */ /* 0x000ee4000c1e9b00 */
[----:B------:R-:W-:Y:S01]  /*24f0*/  IMAD.X R53, R45, 0x1, R46, P0 ;  /* 0x000000012d357824 */ /* 0x000fe200000e062e */
[----:B------:R-:W-:Y:S01]  /*2500*/  IADD3 R28, P0, PT, R52, R25, RZ ;  /* 0x00000019341c7210 */ /* 0x000fe20007f1e0ff */
[----:B------:R-:W4:Y:S04]  /*2510*/  LDG.E.64.CONSTANT R32, desc[UR12][R26.64+-0x18] ;  /* 0xffffe80c1a207981 */ /* 0x000f28000c1e9b00 */
[----:B------:R-:W4:Y:S01]  /*2520*/  LDG.E.CONSTANT R49, desc[UR12][R52.64] ;  /* 0x0000000c34317981 */ /* 0x000f22000c1e9900 */
[----:B------:R-:W-:-:S03]  /*2530*/  IADD3.X R29, PT, PT, R53, R46, RZ, P0, !PT ;  /* 0x0000002e351d7210 */ /* 0x000fc600007fe4ff */
[----:B------:R-:W5:Y:S04]  /*2540*/  LDG.E.64.CONSTANT R30, desc[UR12][R26.64+-0x10] ;  /* 0xfffff00c1a1e7981 */ /* 0x000f68000c1e9b00 */
[----:B------:R0:W5:Y:S01]  /*2550*/  LDG.E.CONSTANT R47, desc[UR12][R28.64] ;  /* 0x0000000c1c2f7981 */ /* 0x000162000c1e9900 */
[----:B--2---:R-:W-:Y:S01]  /*2560*/  SHF.R.S32.HI R50, RZ, 0x1f, R51 ;  /* 0x0000001fff327819 */ /* 0x004fe20000011433 */
[----:B---3--:R-:W-:-:S04]  /*2570*/  IMAD.WIDE.U32 R10, R34, R51, R10 ;  /* 0x00000033220a7225 */ /* 0x008fc800078e000a */
[----:B------:R-:W-:-:S04]  /*2580*/  IMAD R51, R35, R51, RZ ;  /* 0x0000003323337224 */ /* 0x000fc800078e02ff */
[----:B------:R-:W-:Y:S01]  /*2590*/  IMAD R51, R34, R50, R51 ;  /* 0x0000003222337224 */ /* 0x000fe200078e0233 */
[----:B------:R-:W-:Y:S01]  /*25a0*/  IADD3 R34, P0, PT, R28, R25, RZ ;  /* 0x000000191c227210 */ /* 0x000fe20007f1e0ff */
[-C--:B----4-:R-:W-:Y:S02]  /*25b0*/  IMAD R33, R33, R49.reuse, RZ ;  /* 0x0000003121217224 */ /* 0x090fe400078e02ff */
[----:B------:R-:W-:Y:S01]  /*25c0*/  IMAD.IADD R11, R11, 0x1, R51 ;  /* 0x000000010b0b7824 */ /* 0x000fe200078e0233 */
[-C--:B------:R-:W-:Y:S02]  /*25d0*/  IADD3.X R35, PT, PT, R29, R46.reuse, RZ, P0, !PT ;  /* 0x0000002e1d237210 */ /* 0x080fe400007fe4ff */
[----:B0-----:R-:W-:Y:S01]  /*25e0*/  SHF.R.S32.HI R29, RZ, 0x1f, R49 ;  /* 0x0000001fff1d7819 */ /* 0x001fe20000011431 */
[C---:B------:R-:W-:Y:S02]  /*25f0*/  IMAD.WIDE.U32 R10, R32.reuse, R49, R10 ;  /* 0x00000031200a7225 */ /* 0x040fe400078e000a */
[----:B------:R0:W2:Y:S02]  /*2600*/  LDG.E.CONSTANT R49, desc[UR12][R34.64] ;  /* 0x0000000c22317981 */ /* 0x0000a4000c1e9900 */
[----:B------:R-:W-:Y:S01]  /*2610*/  IMAD R33, R32, R29, R33 ;  /* 0x0000001d20217224 */ /* 0x000fe200078e0221 */
[----:B------:R-:W-:Y:S01]  /*2620*/  IADD3 R32, P0, PT, R34, R25, RZ ;  /* 0x0000001922207210 */ /* 0x000fe20007f1e0ff */
[----:B------:R-:W3:Y:S01]  /*2630*/  LDG.E.64.CONSTANT R28, desc[UR12][R26.64+-0x8] ;  /* 0xfffff80c1a1c7981 */ /* 0x000ee2000c1e9b00 */
[----:B-----5:R-:W-:Y:S01]  /*2640*/  SHF.R.S32.HI R51, RZ, 0x1f, R47 ;  /* 0x0000001fff337819 */ /* 0x020fe2000001142f */
[----:B------:R-:W-:Y:S01]  /*2650*/  IMAD.IADD R11, R11, 0x1, R33 ;  /* 0x000000010b0b7824 */ /* 0x000fe200078e0221 */
[----:B------:R-:W-:Y:S01]  /*2660*/  IADD3.X R33, PT, PT, R35, R46, RZ, P0, !PT ;  /* 0x0000002e23217210 */ /* 0x000fe200007fe4ff */
[----:B------:R-:W-:-:S04]  /*2670*/  IMAD R31, R31, R47, RZ ;  /* 0x0000002f1f1f7224 */ /* 0x000fc800078e02ff */
[----:B------:R-:W4:Y:S01]  /*2680*/  LDG.E.CONSTANT R53, desc[UR12][R32.64] ;  /* 0x0000000c20357981 */ /* 0x000f22000c1e9900 */
[----:B------:R-:W-:-:S03]  /*2690*/  IMAD R31, R30, R51, R31 ;  /* 0x000000331e1f7224 */ /* 0x000fc600078e021f */
[----:B------:R-:W5:Y:S01]  /*26a0*/  LDG.E.64.CONSTANT R50, desc[UR12][R26.64] ;  /* 0x0000000c1a327981 */ /* 0x000f62000c1e9b00 */
[----:B------:R-:W-:Y:S01]  /*26b0*/  IMAD.WIDE.U32 R10, R30, R47, R10 ;  /* 0x0000002f1e0a7225 */ /* 0x000fe200078e000a */
[----:B0-----:R-:W-:-:S03]  /*26c0*/  IADD3 R34, P0, PT, R32, R25, RZ ;  /* 0x0000001920227210 */ /* 0x001fc60007f1e0ff */
[----:B------:R-:W-:Y:S01]  /*26d0*/  IMAD.IADD R11, R11, 0x1, R31 ;  /* 0x000000010b0b7824 */ /* 0x000fe200078e021f */
[----:B------:R-:W-:-:S05]  /*26e0*/  IADD3.X R35, PT, PT, R33, R46, RZ, P0, !PT ;  /* 0x0000002e21237210 */ /* 0x000fca00007fe4ff */
[----:B------:R0:W5:Y:S01]  /*26f0*/  LDG.E.CONSTANT R33, desc[UR12][R34.64] ;  /* 0x0000000c22217981 */ /* 0x000162000c1e9900 */
[----:B--2---:R-:W-:Y:S01]  /*2700*/  SHF.R.S32.HI R31, RZ, 0x1f, R49 ;  /* 0x0000001fff1f7819 */ /* 0x004fe20000011431 */
[----:B---3--:R-:W-:-:S04]  /*2710*/  IMAD R29, R29, R49, RZ ;  /* 0x000000311d1d7224 */ /* 0x008fc800078e02ff */
[C---:B------:R-:W-:Y:S02]  /*2720*/  IMAD R31, R28.reuse, R31, R29 ;  /* 0x0000001f1c1f7224 */ /* 0x040fe400078e021d */
[----:B------:R-:W-:Y:S01]  /*2730*/  IMAD.WIDE.U32 R28, R28, R49, R10 ;  /* 0x000000311c1c7225 */ /* 0x000fe200078e000a */
[----:B------:R-:W-:Y:S02]  /*2740*/  IADD3 R10, P0, PT, R34, R25, RZ ;  /* 0x00000019220a7210 */ /* 0x000fe40007f1e0ff */
[----:B----4-:R-:W-:Y:S01]  /*2750*/  SHF.R.S32.HI R47, RZ, 0x1f, R53 ;  /* 0x0000001fff2f7819 */ /* 0x010fe20000011435 */
[----:B------:R-:W-:Y:S02]  /*2760*/  IMAD.IADD R29, R29, 0x1, R31 ;  /* 0x000000011d1d7824 */ /* 0x000fe400078e021f */
[----:B------:R-:W2:Y:S01]  /*2770*/  LDG.E.64.CONSTANT R30, desc[UR12][R26.64+0x8] ;  /* 0x0000080c1a1e7981 */ /* 0x000ea2000c1e9b00 */
[----:B-----5:R-:W-:Y:S01]  /*2780*/  IMAD R32, R51, R53, RZ ;  /* 0x0000003533207224 */ /* 0x020fe200078e02ff */
[----:B------:R-:W-:-:S03]  /*2790*/  IADD3.X R11, PT, PT, R35, R46, RZ, P0, !PT ;  /* 0x0000002e230b7210 */ /* 0x000fc600007fe4ff */
[C---:B0-----:R-:W-:Y:S02]  /*27a0*/  IMAD R35, R50.reuse, R47, R32 ;  /* 0x0000002f32237224 */ /* 0x041fe400078e0220 */
[----:B------:R-:W-:Y:S01]  /*27b0*/  IMAD.WIDE.U32 R50, R50, R53, R28 ;  /* 0x0000003532327225 */ /* 0x000fe200078e001c */
[----:B------:R-:W-:Y:S01]  /*27c0*/  IADD3 R28, P0, PT, R10, R25, RZ ;  /* 0x000000190a1c7210 */ /* 0x000fe20007f1e0ff */
[----:B------:R-:W3:Y:S04]  /*27d0*/  LDG.E.CONSTANT R47, desc[UR12][R10.64] ;  /* 0x0000000c0a2f7981 */ /* 0x000ee8000c1e9900 */
[----:B------:R-:W4:Y:S01]  /*27e0*/  LDG.E.64.CONSTANT R52, desc[UR12][R26.64+0x10] ;  /* 0x0000100c1a347981 */ /* 0x000f22000c1e9b00 */
[----:B------:R-:W-:-:S03]  /*27f0*/  IMAD.X R29, R11, 0x1, R46, P0 ;  /* 0x000000010b1d7824 */ /* 0x000fc600000e062e */
[----:B------:R0:W5:Y:S04]  /*2800*/  LDG.E.64.CONSTANT R10, desc[UR12][R26.64+0x18] ;  /* 0x0000180c1a0a7981 */ /* 0x000168000c1e9b00 */
[----:B------:R-:W5:Y:S01]  /*2810*/  LDG.E.CONSTANT R29, desc[UR12][R28.64] ;  /* 0x0000000c1c1d7981 */ /* 0x000f62000c1e9900 */
[----:B------:R-:W-:Y:S02]  /*2820*/  IADD3 R51, PT, PT, R51, R35, RZ ;  /* 0x0000002333337210 */ /* 0x000fe40007ffe0ff */
[----:B------:R-:W-:Y:S01]  /*2830*/  SHF.R.S32.HI R35, RZ, 0x1f, R33 ;  /* 0x0000001fff237819 */ /* 0x000fe20000011421 */
[----:B------:R-:W-:-:S04]  /*2840*/  UIADD3 UR7, UP1, UPT, UR7, -0x8, URZ ;  /* 0xfffffff807077890 */ /* 0x000fc8000ff3e0ff */
[----:B------:R-:W-:Y:S02]  /*2850*/  UIADD3.X UR8, UPT, UPT, UR8, -0x1, URZ, UP1, !UPT ;  /* 0xffffffff08087890 */ /* 0x000fe40008ffe4ff */
[----:B------:R-:W-:-:S04]  /*2860*/  UISETP.NE.U32.AND UP1, UPT, UR7, URZ, UPT ;  /* 0x000000ff0700728c */ /* 0x000fc8000bf25070 */
[----:B------:R-:W-:Y:S01]  /*2870*/  UISETP.NE.AND.EX UP1, UPT, UR8, URZ, UPT, UP1 ;  /* 0x000000ff0800728c */ /* 0x000fe2000bf25310 */
[----:B0-----:R-:W-:Y:S02]  /*2880*/  IADD3 R26, P1, PT, R26, 0x40, RZ ;  /* 0x000000401a1a7810 */ /* 0x001fe40007f3e0ff */
[----:B------:R-:W-:-:S03]  /*2890*/  LEA R44, P0, R24, R44, 0x5 ;  /* 0x0000002c182c7211 */ /* 0x000fc600078028ff */
[----:B------:R-:W-:Y:S02]  /*28a0*/  IMAD.X R27, RZ, RZ, R27, P1 ;  /* 0x000000ffff1b7224 */ /* 0x000fe400008e061b */
[----:B------:R-:W-:Y:S02]  /*28b0*/  IMAD.X R45, R45, 0x1, R48, P0 ;  /* 0x000000012d2d7824 */ /* 0x000fe400000e0630 */
[----:B--2---:R-:W-:-:S04]  /*28c0*/  IMAD R31, R31, R33, RZ ;  /* 0x000000211f1f7224 */ /* 0x004fc800078e02ff */
[C---:B------:R-:W-:Y:S02]  /*28d0*/  IMAD R35, R30.reuse, R35, R31 ;  /* 0x000000231e237224 */ /* 0x040fe400078e021f */
[----:B------:R-:W-:Y:S01]  /*28e0*/  IMAD.WIDE.U32 R30, R30, R33, R50 ;  /* 0x000000211e1e7225 */ /* 0x000fe200078e0032 */
[----:B---3--:R-:W-:-:S03]  /*28f0*/  SHF.R.S32.HI R33, RZ, 0x1f, R47 ;  /* 0x0000001fff217819 */ /* 0x008fc6000001142f */
[----:B------:R-:W-:Y:S02]  /*2900*/  IMAD.IADD R31, R31, 0x1, R35 ;  /* 0x000000011f1f7824 */ /* 0x000fe400078e0223 */
[-C--:B----4-:R-:W-:Y:S02]  /*2910*/  IMAD R32, R53, R47.reuse, RZ ;  /* 0x0000002f35207224 */ /* 0x090fe400078e02ff */
[----:B------:R-:W-:-:S04]  /*2920*/  IMAD.WIDE.U32 R30, R52, R47, R30 ;  /* 0x0000002f341e7225 */ /* 0x000fc800078e001e */
[----:B------:R-:W-:Y:S01]  /*2930*/  IMAD R35, R52, R33, R32 ;  /* 0x0000002134237224 */ /* 0x000fe200078e0220 */
[----:B-----5:R-:W-:Y:S01]  /*2940*/  SHF.R.S32.HI R33, RZ, 0x1f, R29 ;  /* 0x0000001fff217819 */ /* 0x020fe2000001141d */
[----:B------:R-:W-:-:S03]  /*2950*/  IMAD R11, R11, R29, RZ ;  /* 0x0000001d0b0b7224 */ /* 0x000fc600078e02ff */
[----:B------:R-:W-:Y:S01]  /*2960*/  IADD3 R31, PT, PT, R31, R35, RZ ;  /* 0x000000231f1f7210 */ /* 0x000fe20007ffe0ff */
[C---:B------:R-:W-:Y:S02]  /*2970*/  IMAD R33, R10.reuse, R33, R11 ;  /* 0x000000210a217224 */ /* 0x040fe400078e020b */
[----:B------:R-:W-:-:S05]  /*2980*/  IMAD.WIDE.U32 R10, R10, R29, R30 ;  /* 0x0000001d0a0a7225 */ /* 0x000fca00078e001e */
[----:B------:R-:W-:Y:S01]  /*2990*/  IADD3 R11, PT, PT, R11, R33, RZ ;  /* 0x000000210b0b7210 */ /* 0x000fe20007ffe0ff */
[----:B------:R-:W-:Y:S06]  /*29a0*/  BRA.U UP1, `(.L_x_2439) ;  /* 0xfffffff901c47547 */ /* 0x000fec000b83ffff */
.L_x_2438:
        /* <DEDUP_REMOVED lines=16> */
[----:B-1----:R-:W-:Y:S01]  /*2ab0*/  ULEA UR7, UP1, UR4, UR8, 0x3 ;  /* 0x0000000804077291 */ /* 0x002fe2000f8218ff */
[----:B0-----:R-:W-:-:S03]  /*2ac0*/  LEA R30, P0, R26, UR16, 0x2 ;  /* 0x000000101a1e7c11 */ /* 0x001fc6000f8010ff */
[----:B------:R-:W-:Y:S02]  /*2ad0*/  ULEA.HI.X UR8, UR4, UR9, UR5, 0x3, UP1 ;  /* 0x0000000904087291 */ /* 0x000fe400088f1c05 */
[----:B------:R-:W-:Y:S01]  /*2ae0*/  IMAD.U32 R44, RZ, RZ, UR7 ;  /* 0x00000007ff2c7e24 */ /* 0x000fe2000f8e00ff */
[----:B------:R-:W-:Y:S01]  /*2af0*/  LEA.HI.X R31, R26, UR17, R27, 0x2, P0 ;  /* 0x000000111a1f7c11 */ /* 0x000fe200080f141b */
[----:B------:R-:W-:Y:S02]  /*2b00*/  IMAD.WIDE.U32 R26, R24, 0x4, RZ ;  /* 0x00000004181a7825 */ /* 0x000fe400078e00ff */
[----:B------:R-:W-:Y:S02]  /*2b10*/  MOV R45, UR8 ;  /* 0x00000008002d7c02 */ /* 0x000fe40008000f00 */
[----:B------:R-:W-:Y:S01]  /*2b20*/  IMAD.IADD R27, R27, 0x1, R29 ;  /* 0x000000011b1b7824 */ /* 0x000fe200078e021d */
[----:B------:R-:W-:Y:S01]  /*2b30*/  IADD3 R46, P0, PT, R30, R26, RZ ;  /* 0x0000001a1e2e7210 */ /* 0x000fe20007f1e0ff */
[----:B------:R-:W2:Y:S04]  /*2b40*/  LDG.E.CONSTANT R49, desc[UR12][R30.64] ;  /* 0x0000000c1e317981 */ /* 0x000ea8000c1e9900 */
[----:B------:R-:W3:Y:S01]  /*2b50*/  LDG.E.64.CONSTANT R34, desc[UR12][R44.64] ;  /* 0x0000000c2c227981 */ /* 0x000ee2000c1e9b00 */
[----:B------:R-:W-:-:S02]  /*2b60*/  IADD3.X R47, PT, PT, R31, R27, RZ, P0, !PT ;  /* 0x0000001b1f2f7210 */ /* 0x000fc400007fe4ff */
[-C--:B------:R-:W-:Y:S01]  /*2b70*/  IADD3 R28, P0, PT, R46, R26.reuse, RZ ;  /* 0x0000001a2e1c7210 */ /* 0x080fe20007f1e0ff */
[----:B------:R-:W4:Y:S04]  /*2b80*/  LDG.E.64.CONSTANT R32, desc[UR12][R44.64+0x8] ;  /* 0x0000080c2c207981 */ /* 0x000f28000c1e9b00 */
[----:B------:R-:W5:Y:S01]  /*2b90*/  LDG.E.CONSTANT R51, desc[UR12][R46.64] ;  /* 0x0000000c2e337981 */ /* 0x000f62000c1e9900 */
[----:B------:R-:W-:Y:S01]  /*2ba0*/  IMAD.X R29, R47, 0x1, R27, P0 ;  /* 0x000000012f1d7824 */ /* 0x000fe200000e061b */
[----:B------:R-:W-:Y:S02]  /*2bb0*/  IADD3 R26, P0, PT, R28, R26, RZ ;  /* 0x0000001a1c1a7210 */ /* 0x000fe40007f1e0ff */
[----:B------:R-:W4:Y:S02]  /*2bc0*/  LDG.E.64.CONSTANT R30, desc[UR12][R44.64+0x10] ;  /* 0x0000100c2c1e7981 */ /* 0x000f24000c1e9b00 */
[----:B------:R-:W-:-:S02]  /*2bd0*/  IADD3.X R27, PT, PT, R29, R27, RZ, P0, !PT ;  /* 0x0000001b1d1b7210 */ /* 0x000fc400007fe4ff */
[----:B------:R5:W4:Y:S04]  /*2be0*/  LDG.E.CONSTANT R28, desc[UR12][R28.64] ;  /* 0x0000000c1c1c7981 */ /* 0x000b28000c1e9900 */
[----:B------:R0:W4:Y:S04]  /*2bf0*/  LDG.E.CONSTANT R27, desc[UR12][R26.64] ;  /* 0x0000000c1a1b7981 */ /* 0x000128000c1e9900 */
[----:B------:R-:W4:Y:S01]  /*2c00*/  LDG.E.64.CONSTANT R52, desc[UR12][R44.64+0x18] ;  /* 0x0000180c2c347981 */ /* 0x000f22000c1e9b00 */
        /* <DEDUP_REMOVED lines=11> */
[----:B------:R-:W-:Y:S01]  /*2cc0*/  IADD3 R11, PT, PT, R11, R29, RZ ;  /* 0x0000001d0b0b7210 */ /* 0x000fe20007ffe0ff */
[-C--:B0-----:R-:W-:Y:S01]  /*2cd0*/  IMAD R26, R31, R28.reuse, RZ ;  /* 0x0000001c1f1a7224 */ /* 0x081fe200078e02ff */
[----:B------:R-:W-:Y:S01]  /*2ce0*/  SHF.R.S32.HI R29, RZ, 0x1f, R28 ;  /* 0x0000001fff1d7819 */ /* 0x000fe2000001141c */
        /* <DEDUP_REMOVED lines=8> */
.L_x_2440:
        /* <DEDUP_REMOVED lines=41> */
.L_x_2441:
        /* <DEDUP_REMOVED lines=21> */
.L_x_2437:
[----:B------:R-:W-:Y:S05]  /*3150*/  BSYNC.RECONVERGENT B0 ;  /* 0x0000000000007941 */ /* 0x000fea0003800200 */
.L_x_2436:
        /* <DEDUP_REMOVED lines=21> */
[----:B------:R-:W2:Y:S01]  /*32b0*/  LDCU.64 UR4, c[0x0][0x388] ;  /* 0x00007100ff0477ac */ /* 0x000ea20008000a00 */
[----:B------:R-:W-:-:S06]  /*32c0*/  CS2R R8, SRZ ;  /* 0x0000000000087805 */ /* 0x000fcc000001ff00 */
        /* <DEDUP_REMOVED lines=8> */
[----:B------:R-:W-:Y:S01]  /*3350*/  UMOV UR8, UR5 ;  /* 0x0000000500087c82 */ /* 0x000fe20008000000 */
[C-C-:B0-----:R-:W-:Y:S02]  /*3360*/  SHF.L.U64.HI R47, R24.reuse, 0x2, R25.reuse ;  /* 0x00000002182f7819 */ /* 0x141fe40000010219 */
[C---:B------:R-:W-:Y:S02]  /*3370*/  SHF.L.U64.HI R46, R24.reuse, 0x5, R25 ;  /* 0x00000005182e7819 */ /* 0x040fe40000010219 */
[----:B------:R-:W-:-:S07]  /*3380*/  SHF.L.U32 R25, R24, 0x2, RZ ;  /* 0x0000000218197819 */ /* 0x000fce00000006ff */
.L_x_2445:
[----:B------:R-:W2:Y:S04]  /*3390*/  LDG.E.CONSTANT R53, desc[UR12][R44.64] ;  /* 0x0000000c2c357981 */ /* 0x000ea8000c1e9900 */
[----:B------:R-:W3:Y:S01]  /*33a0*/  LDG.E.64.CONSTANT R34, desc[UR12][R26.64+-0x20] ;  /* 0xffffe00c1a227981 */ /* 0x000ee2000c1e9b00 */
[----:B------:R-:W-:-:S03]  /*33b0*/  IADD3 R28, P0, PT, R44, R25, RZ ;  /* 0x000000192c1c7210 */ /* 0x000fc60007f1e0ff */
[----:B------:R-:W4:Y:S02]  /*33c0*/  LDG.E.64.CONSTANT R32, desc[UR12][R26.64+-0x18] ;  /* 0xffffe80c1a207981 */ /* 0x000f24000c1e9b00 */
[----:B------:R-:W-:Y:S01]  /*33d0*/  IMAD.X R29, R45, 0x1, R47, P0 ;  /* 0x000000012d1d7824 */ /* 0x000fe200000e062f */
[----:B------:R-:W-:-:S04]  /*33e0*/  IADD3 R42, P0, PT, R28, R25, RZ ;  /* 0x000000191c2a7210 */ /* 0x000fc80007f1e0ff */
[----:B------:R-:W4:Y:S01]  /*33f0*/  LDG.E.CONSTANT R49, desc[UR12][R28.64] ;  /* 0x0000000c1c317981 */ /* 0x000f22000c1e9900 */
[----:B------:R-:W-:Y:S02]  /*3400*/  IADD3.X R43, PT, PT, R29, R47, RZ, P0, !PT ;  /* 0x0000002f1d2b7210 */ /* 0x000fe400007fe4ff */
[----:B------:R-:W-:-:S03]  /*3410*/  IADD3 R30, P0, PT, R42, R25, RZ ;  /* 0x000000192a1e7210 */ /* 0x000fc60007f1e0ff */
[----:B------:R0:W5:Y:S04]  /*3420*/  LDG.E.CONSTANT R51, desc[UR12][R42.64] ;  /* 0x0000000c2a337981 */ /* 0x000168000c1e9900 */
[----:B------:R-:W5:Y:S01]  /*3430*/  LDG.E.64.CONSTANT R28, desc[UR12][R26.64+-0x10] ;  /* 0xfffff00c1a1c7981 */ /* 0x000f62000c1e9b00 */
[----:B------:R-:W-:Y:S01]  /*3440*/  IMAD.X R31, R43, 0x1, R47, P0 ;  /* 0x000000012b1f7824 */ /* 0x000fe200000e062f */
[----:B--2---:R-:W-:Y:S01]  /*3450*/  SHF.R.S32.HI R48, RZ, 0x1f, R53 ;  /* 0x0000001fff307819 */ /* 0x004fe20000011435 */
[-C--:B---3--:R-:W-:Y:S02]  /*3460*/  IMAD R35, R35, R53.reuse, RZ ;  /* 0x0000003523237224 */ /* 0x088fe400078e02ff */
[C---:B------:R-:W-:Y:S02]  /*3470*/  IMAD.WIDE.U32 R8, R34.reuse, R53, R8 ;  /* 0x0000003522087225 */ /* 0x040fe400078e0008 */
[----:B------:R-:W2:Y:S02]  /*3480*/  LDG.E.CONSTANT R53, desc[UR12][R30.64] ;  /* 0x0000000c1e357981 */ /* 0x000ea4000c1e9900 */
[----:B------:R-:W-:-:S02]  /*3490*/  IMAD R48, R34, R48, R35 ;  /* 0x0000003022307224 */ /* 0x000fc400078e0223 */
[----:B------:R-:W3:Y:S03]  /*34a0*/  LDG.E.64.CONSTANT R34, desc[UR12][R26.64+-0x8] ;  /* 0xfffff80c1a227981 */ /* 0x000ee6000c1e9b00 */
[----:B------:R-:W-:Y:S01]  /*34b0*/  IADD3 R9, PT, PT, R9, R48, RZ ;  /* 0x0000003009097210 */ /* 0x000fe20007ffe0ff */
[-C--:B----4-:R-:W-:Y:S01]  /*34c0*/  IMAD R33, R33, R49.reuse, RZ ;  /* 0x0000003121217224 */ /* 0x090fe200078e02ff */
[----:B0-----:R-:W-:Y:S01]  /*34d0*/  SHF.R.S32.HI R43, RZ, 0x1f, R49 ;  /* 0x0000001fff2b7819 */ /* 0x001fe20000011431 */
[----:B------:R-:W-:-:S04]  /*34e0*/  IMAD.WIDE.U32 R8, R32, R49, R8 ;  /* 0x0000003120087225 */ /* 0x000fc800078e0008 */
[----:B------:R-:W-:Y:S01]  /*34f0*/  IMAD R33, R32, R43, R33 ;  /* 0x0000002b20217224 */ /* 0x000fe200078e0221 */
[----:B------:R-:W-:Y:S01]  /*3500*/  IADD3 R32, P0, PT, R30, R25, RZ ;  /* 0x000000191e207210 */ /* 0x000fe20007f1e0ff */
[----:B-----5:R-:W-:Y:S01]  /*3510*/  IMAD R29, R29, R51, RZ ;  /* 0x000000331d1d7224 */ /* 0x020fe200078e02ff */
[----:B------:R-:W-:Y:S01]  /*3520*/  SHF.R.S32.HI R43, RZ, 0x1f, R51 ;  /* 0x0000001fff2b7819 */ /* 0x000fe20000011433 */
[----:B------:R-:W-:Y:S01]  /*3530*/  IMAD.IADD R9, R9, 0x1, R33 ;  /* 0x0000000109097824 */ /* 0x000fe200078e0221 */
[----:B------:R-:W-:-:S03]  /*3540*/  IADD3.X R33, PT, PT, R31, R47, RZ, P0, !PT ;  /* 0x0000002f1f217210 */ /* 0x000fc600007fe4ff */
[C---:B------:R-:W-:Y:S02]  /*3550*/  IMAD R43, R28.reuse, R43, R29 ;  /* 0x0000002b1c2b7224 */ /* 0x040fe400078e021d */
[----:B------:R-:W-:Y:S01]  /*3560*/  IMAD.WIDE.U32 R28, R28, R51, R8 ;  /* 0x000000331c1c7225 */ /* 0x000fe200078e0008 */
[----:B------:R-:W4:Y:S01]  /*3570*/  LDG.E.CONSTANT R48, desc[UR12][R32.64] ;  /* 0x0000000c20307981 */ /* 0x000f22000c1e9900 */
[----:B------:R-:W-:-:S03]  /*3580*/  IADD3 R42, P0, PT, R32, R25, RZ ;  /* 0x00000019202a7210 */ /* 0x000fc60007f1e0ff */
[----:B------:R-:W5:Y:S01]  /*3590*/  LDG.E.64.CONSTANT R8, desc[UR12][R26.64] ;  /* 0x0000000c1a087981 */ /* 0x000f62000c1e9b00 */
[----:B------:R-:W-:Y:S01]  /*35a0*/  IMAD.IADD R29, R29, 0x1, R43 ;  /* 0x000000011d1d7824 */ /* 0x000fe200078e022b */
[----:B------:R-:W-:Y:S02]  /*35b0*/  IADD3.X R43, PT, PT, R33, R47, RZ, P0, !PT ;  /* 0x0000002f212b7210 */ /* 0x000fe400007fe4ff */
[----:B------:R-:W5:Y:S04]  /*35c0*/  LDG.E.64.CONSTANT R32, desc[UR12][R26.64+0x8] ;  /* 0x0000080c1a207981 */ /* 0x000f68000c1e9b00 */
[----:B------:R-:W5:Y:S01]  /*35d0*/  LDG.E.CONSTANT R49, desc[UR12][R42.64] ;  /* 0x0000000c2a317981 */ /* 0x000f62000c1e9900 */
[----:B--2---:R-:W-:Y:S01]  /*35e0*/  SHF.R.S32.HI R51, RZ, 0x1f, R53 ;  /* 0x0000001fff337819 */ /* 0x004fe20000011435 */
[----:B---3--:R-:W-:-:S04]  /*35f0*/  IMAD R30, R35, R53, RZ ;  /* 0x00000035231e7224 */ /* 0x008fc800078e02ff */
[----:B------:R-:W-:Y:S01]  /*3600*/  IMAD R51, R34, R51, R30 ;  /* 0x0000003322337224 */ /* 0x000fe200078e021e */
[----:B------:R-:W-:Y:S01]  /*3610*/  IADD3 R30, P0, PT, R42, R25, RZ ;  /* 0x000000192a1e7210 */ /* 0x000fe20007f1e0ff */
[----:B------:R-:W-:Y:S02]  /*3620*/  IMAD.WIDE.U32 R34, R34, R53, R28 ;  /* 0x0000003522227225 */ /* 0x000fe400078e001c */
[----:B------:R-:W2:Y:S02]  /*3630*/  LDG.E.64.CONSTANT R52, desc[UR12][R26.64+0x10] ;  /* 0x0000100c1a347981 */ /* 0x000ea4000c1e9b00 */
[----:B------:R-:W-:Y:S01]  /*3640*/  IMAD.X R31, R43, 0x1, R47, P0 ;  /* 0x000000012b1f7824 */ /* 0x000fe200000e062f */
[----:B------:R-:W-:Y:S01]  /*3650*/  IADD3 R28, P0, PT, R30, R25, RZ ;  /* 0x000000191e1c7210 */ /* 0x000fe20007f1e0ff */
[----:B------:R-:W3:Y:S04]  /*3660*/  LDG.E.64.CONSTANT R42, desc[UR12][R26.64+0x18] ;  /* 0x0000180c1a2a7981 */ /* 0x000ee8000c1e9b00 */
[----:B------:R0:W2:Y:S01]  /*3670*/  LDG.E.CONSTANT R30, desc[UR12][R30.64] ;  /* 0x0000000c1e1e7981 */ /* 0x0000a2000c1e9900 */
[----:B------:R-:W-:-:S06]  /*3680*/  IADD3.X R29, PT, PT, R31, R47, RZ, P0, !PT ;  /* 0x0000002f1f1d7210 */ /* 0x000fcc00007fe4ff */
[----:B------:R1:W3:Y:S01]  /*3690*/  LDG.E.CONSTANT R29, desc[UR12][R28.64] ;  /* 0x0000000c1c1d7981 */ /* 0x0002e2000c1e9900 */
[----:B------:R-:W-:Y:S01]  /*36a0*/  IMAD.IADD R35, R35, 0x1, R51 ;  /* 0x0000000123237824 */ /* 0x000fe200078e0233 */
[----:B----4-:R-:W-:Y:S01]  /*36b0*/  SHF.R.S32.HI R51, RZ, 0x1f, R48 ;  /* 0x0000001fff337819 */ /* 0x010fe20000011430 */
[----:B-----5:R-:W-:-:S04]  /*36c0*/  IMAD R9, R9, R48, RZ ;  /* 0x0000003009097224 */ /* 0x020fc800078e02ff */
[C---:B------:R-:W-:Y:S02]  /*36d0*/  IMAD R51, R8.reuse, R51, R9 ;  /* 0x0000003308337224 */ /* 0x040fe400078e0209 */
[----:B------:R-:W-:Y:S01]  /*36e0*/  IMAD.WIDE.U32 R8, R8, R48, R34 ;  /* 0x0000003008087225 */ /* 0x000fe200078e0022 */
[----:B0-----:R-:W-:-:S03]  /*36f0*/  SHF.R.S32.HI R31, RZ, 0x1f, R49 ;  /* 0x0000001fff1f7819 */ /* 0x001fc60000011431 */
[----:B-1----:R-:W-:Y:S01]  /*3700*/  IMAD R28, R33, R49, RZ ;  /* 0x00000031211c7224 */ /* 0x002fe200078e02ff */
[----:B------:R-:W-:-:S03]  /*3710*/  IADD3 R9, PT, PT, R9, R51, RZ ;  /* 0x0000003309097210 */ /* 0x000fc60007ffe0ff */
[C---:B------:R-:W-:Y:S02]  /*3720*/  IMAD R31, R32.reuse, R31, R28 ;  /* 0x0000001f201f7224 */ /* 0x040fe400078e021c */
[----:B------:R-:W-:Y:S01]  /*3730*/  IMAD.WIDE.U32 R8, R32, R49, R8 ;  /* 0x0000003120087225 */ /* 0x000fe200078e0008 */
[----:B------:R-:W-:-:S03]  /*3740*/  UIADD3 UR7, UP1, UPT, UR7, -0x8, URZ ;  /* 0xfffffff807077890 */ /* 0x000fc6000ff3e0ff */
[----:B------:R-:W-:Y:S01]  /*3750*/  IMAD.IADD R9, R9, 0x1, R31 ;  /* 0x0000000109097824 */ /* 0x000fe200078e021f */
[----:B------:R-:W-:Y:S02]  /*3760*/  UIADD3.X UR8, UPT, UPT, UR8, -0x1, URZ, UP1, !UPT ;  /* 0xffffffff08087890 */ /* 0x000fe40008ffe4ff */
[----:B------:R-:W-:-:S04]  /*3770*/  UISETP.NE.U32.AND UP1, UPT, UR7, URZ, UPT ;  /* 0x000000ff0700728c */ /* 0x000fc8000bf25070 */
[----:B------:R-:W-:Y:S01]  /*3780*/  UISETP.NE.AND.EX UP1, UPT, UR8, URZ, UPT, UP1 ;  /* 0x000000ff0800728c */ /* 0x000fe2000bf25310 */
[----:B------:R-:W-:Y:S02]  /*3790*/  IADD3 R26, P1, PT, R26, 0x40, RZ ;  /* 0x000000401a1a7810 */ /* 0x000fe40007f3e0ff */
[----:B------:R-:W-:-:S03]  /*37a0*/  LEA R44, P0, R24, R44, 0x5 ;  /* 0x0000002c182c7211 */ /* 0x000fc600078028ff */
[----:B------:R-:W-:Y:S02]  /*37b0*/  IMAD.X R27, RZ, RZ, R27, P1 ;  /* 0x000000ffff1b7224 */ /* 0x000fe400008e061b */
[----:B------:R-:W-:Y:S01]  /*37c0*/  IMAD.X R45, R45, 0x1, R46, P0 ;  /* 0x000000012d2d7824 */ /* 0x000fe200000e062e */
[----:B--2---:R-:W-:Y:S01]  /*37d0*/  SHF.R.S32.HI R31, RZ, 0x1f, R30 ;  /* 0x0000001fff1f7819 */ /* 0x004fe2000001141e */
[-C--:B------:R-:W-:Y:S02]  /*37e0*/  IMAD R28, R53, R30.reuse, RZ ;  /* 0x0000001e351c7224 */ /* 0x080fe400078e02ff */
        /* <DEDUP_REMOVED lines=8> */
[----:B------:R-:W-:Y:S06]  /*3870*/  BRA.U UP1, `(.L_x_2445) ;  /* 0xfffffff901c47547 */ /* 0x000fec000b83ffff */
.L_x_2444:
        /* <DEDUP_REMOVED lines=10> */
[C---:B-1----:R-:W-:Y:S01]  /*3920*/  IMAD R28, R26.reuse, UR5, RZ ;  /* 0x000000051a1c7c24 */ /* 0x042fe2000f8e02ff */
[----:B------:R-:W1:Y:S03]  /*3930*/  LDCU.64 UR16, c[0x0][0x388] ;  /* 0x00007100ff1077ac */ /* 0x000e660008000a00 */
[----:B0-----:R-:W-:-:S04]  /*3940*/  IMAD.WIDE.U32 R24, R26, UR4, R22 ;  /* 0x000000041a187c25 */ /* 0x001fc8000f8e0016 */
[----:B------:R-:W-:-:S04]  /*3950*/  IMAD R29, R27, UR4, R28 ;  /* 0x000000041b1d7c24 */ /* 0x000fc8000f8e021c */
[----:B------:R-:W-:Y:S01]  /*3960*/  IMAD.IADD R25, R25, 0x1, R29 ;  /* 0x0000000119197824 */ /* 0x000fe200078e021d */
[----:B------:R-:W-:Y:S01]  /*3970*/  SHF.L.U32 R29, R27, 0x2, RZ ;  /* 0x000000021b1d7819 */ /* 0x000fe200000006ff */
[----:B--2---:R-:W-:Y:S01]  /*3980*/  ULEA UR7, UP1, UR4, UR8, 0x3 ;  /* 0x0000000804077291 */ /* 0x004fe2000f8218ff */
[----:B-1----:R-:W-:-:S03]  /*3990*/  LEA R30, P0, R24, UR16, 0x2 ;  /* 0x00000010181e7c11 */ /* 0x002fc6000f8010ff */
        /* <DEDUP_REMOVED lines=42> */
.L_x_2446:
        /* <DEDUP_REMOVED lines=10> */
[----:B------:R-:W-:Y:S01]  /*3ce0*/  MOV R29, R23 ;  /* 0x00000017001d7202 */ /* 0x000fe20000000f00 */
[C---:B01----:R-:W-:Y:S01]  /*3cf0*/  IMAD R24, R26.reuse, UR5, RZ ;  /* 0x000000051a187c24 */ /* 0x043fe2000f8e02ff */
[----:B------:R-:W0:Y:S01]  /*3d00*/  LDCU.64 UR16, c[0x0][0x388] ;  /* 0x00007100ff1077ac */ /* 0x000e220008000a00 */
[----:B------:R-:W-:Y:S02]  /*3d10*/  IMAD.MOV.U32 R28, RZ, RZ, R20 ;  /* 0x000000ffff1c7224 */ /* 0x000fe400078e0014 */
[----:B------:R-:W-:Y:S02]  /*3d20*/  IMAD R25, R27, UR4, R24 ;  /* 0x000000041b197c24 */ /* 0x000fe4000f8e0218 */
[----:B------:R-:W-:-:S04]  /*3d30*/  IMAD.WIDE.U32 R28, R26, UR4, R28 ;  /* 0x000000041a1c7c25 */ /* 0x000fc8000f8e001c */
[----:B------:R-:W-:Y:S01]  /*3d40*/  IMAD.IADD R25, R29, 0x1, R25 ;  /* 0x000000011d197824 */ /* 0x000fe200078e0219 */
[----:B--2---:R-:W-:-:S04]  /*3d50*/  ULEA UR8, UP1, UR4, UR8, 0x3 ;  /* 0x0000000804087291 */ /* 0x004fc8000f8218ff */
        /* <DEDUP_REMOVED lines=23> */
.L_x_2447:
[----:B------:R-:W-:Y:S05]  /*3ed0*/  BRA.U UP0, `(.L_x_2443) ;  /* 0x0000000100507547 */ /* 0x000fea000b800000 */
[----:B------:R-:W2:Y:S01]  /*3ee0*/  LDCU.64 UR8, c[0x0][0x3a0] ;  /* 0x00007400ff0877ac */ /* 0x000ea20008000a00 */
[----:B------:R-:W-:Y:S01]  /*3ef0*/  MOV R21, R23 ;  /* 0x0000001700157202 */ /* 0x000fe20000000f00 */
[C---:B-1----:R-:W-:Y:S01]  /*3f00*/  IMAD R22, R26.reuse, UR5, RZ ;  /* 0x000000051a167c24 */ /* 0x042fe2000f8e02ff */
[----:B------:R-:W0:Y:S01]  /*3f10*/  LDCU.64 UR16, c[0x0][0x388] ;  /* 0x00007100ff1077ac */ /* 0x000e220008000a00 */
[----:B------:R-:W-:-:S04]  /*3f20*/  IMAD.WIDE.U32 R20, R26, UR4, R20 ;  /* 0x000000041a147c25 */ /* 0x000fc8000f8e0014 */
[----:B------:R-:W-:-:S04]  /*3f30*/  IMAD R27, R27, UR4, R22 ;  /* 0x000000041b1b7c24 */ /* 0x000fc8000f8e0216 */
[----:B------:R-:W-:Y:S01]  /*3f40*/  IMAD.IADD R21, R21, 0x1, R27 ;  /* 0x0000000115157824 */ /* 0x000fe200078e021b */
[----:B--2---:R-:W-:-:S04]  /*3f50*/  ULEA UR7, UP0, UR4, UR8, 0x3 ;  /* 0x0000000804077291 */ /* 0x004fc8000f8018ff */
        /* <DEDUP_REMOVED lines=12> */
.L_x_2443:
[----:B------:R-:W-:Y:S05]  /*4020*/  BSYNC.RECONVERGENT B0 ;  /* 0x0000000000007941 */ /* 0x000fea0003800200 */
.L_x_2442:
[----:B------:R-:W-:Y:S01]  /*4030*/  VIADD R20, R0, 0x200 ;  /* 0x0000020000147836 */ /* 0x000fe20000000000 */
[----:B------:R-:W-:Y:S04]  /*4040*/  BSSY.RECONVERGENT B0, `(.L_x_2448) ;  /* 0x00000eb000007945 */ /* 0x000fe80003800200 */
[----:B------:R-:W-:-:S13]  /*4050*/  ISETP.GE.U32.AND P0, PT, R20, UR6, PT ;  /* 0x0000000614007c0c */ /* 0x000fda000bf06070 */
[----:B------:R-:W-:Y:S05]  /*4060*/  @P0 BRA `(.L_x_2449) ;  /* 0x0000000c00a00947 */ /* 0x000fea0003800000 */
[----:B------:R-:W2:Y:S01]  /*4070*/  LDCU.64 UR8, c[0x0][0x390] ;  /* 0x00007200ff0877ac */ /* 0x000ea20008000a00 */
[----:B------:R-:W-:Y:S01]  /*4080*/  CS2R R38, SRZ ;  /* 0x0000000000267805 */ /* 0x000fe2000001ff00 */
        /* <DEDUP_REMOVED lines=8> */
[----:B--2--5:R-:W-:Y:S01]  /*4110*/  IMAD R21, R37, UR8, RZ ;  /* 0x0000000825157c24 */ /* 0x024fe2000f8e02ff */
[----:B------:R-:W-:-:S03]  /*4120*/  UMOV UR5, URZ ;  /* 0x000000ff00057c82 */ /* 0x000fc60008000000 */
[C---:B------:R-:W-:Y:S02]  /*4130*/  IMAD R23, R36.reuse, UR9, R21 ;  /* 0x0000000924177c24 */ /* 0x040fe4000f8e0215 */
[----:B------:R-:W-:-:S05]  /*4140*/  IMAD.WIDE.U32 R20, R36, UR8, RZ ;  /* 0x0000000824147c25 */ /* 0x000fca000f8e00ff */
[----:B------:R-:W-:Y:S01]  /*4150*/  IADD3 R23, PT, PT, R21, R23, RZ ;  /* 0x0000001715177210 */ /* 0x000fe20007ffe0ff */
[----:B------:R-:W-:Y:S06]  /*4160*/  BRA.U !UP1, `(.L_x_2450) ;  /* 0x0000000509787547 */ /* 0x000fec000b800000 */
[----:B-1----:R-:W1:Y:S01]  /*4170*/  LDC.64 R26, c[0x0][0x3a0] ;  /* 0x0000e800ff1a7b82 */ /* 0x002e620000000a00 */
        /* <DEDUP_REMOVED lines=14> */
.L_x_2451:
[----:B------:R-:W2:Y:S01]  /*4260*/  LDG.E.CONSTANT R53, desc[UR12][R42.64] ;  /* 0x0000000c2a357981 */ /* 0x000ea2000c1e9900 */
[----:B------:R-:W-:-:S03]  /*4270*/  IADD3 R32, P0, PT, R42, R25, RZ ;  /* 0x000000192a207210 */ /* 0x000fc60007f1e0ff */
[----:B------:R-:W3:Y:S02]  /*4280*/  LDG.E.64.CONSTANT R36, desc[UR12][R26.64+-0x20] ;  /* 0xffffe00c1a247981 */ /* 0x000ee4000c1e9b00 */
[----:B------:R-:W-:Y:S02]  /*4290*/  IMAD.X R33, R43, 0x1, R44, P0 ;  /* 0x000000012b217824 */ /* 0x000fe400000e062c */
[----:B------:R-:W4:Y:S04]  /*42a0*/  LDG.E.64.CONSTANT R34, desc[UR12][R26.64+-0x18] ;  /* 0xffffe80c1a227981 */ /* 0x000f28000c1e9b00 */
[----:B------:R-:W4:Y:S01]  /*42b0*/  LDG.E.CONSTANT R45, desc[UR12][R32.64] ;  /* 0x0000000c202d7981 */ /* 0x000f22000c1e9900 */
[----:B------:R-:W-:-:S04]  /*42c0*/  IADD3 R30, P0, PT, R32, R25, RZ ;  /* 0x00000019201e7210 */ /* 0x000fc80007f1e0ff */
[----:B------:R-:W-:-:S05]  /*42d0*/  IADD3.X R31, PT, PT, R33, R44, RZ, P0, !PT ;  /* 0x0000002c211f7210 */ /* 0x000fca00007fe4ff */
[----:B------:R-:W5:Y:S04]  /*42e0*/  LDG.E.CONSTANT R47, desc[UR12][R30.64] ;  /* 0x0000000c1e2f7981 */ /* 0x000f68000c1e9900 */
[----:B------:R-:W5:Y:S01]  /*42f0*/  LDG.E.64.CONSTANT R32, desc[UR12][R26.64+-0x10] ;  /* 0xfffff00c1a207981 */ /* 0x000f62000c1e9b00 */
[----:B------:R-:W-:-:S05]  /*4300*/  IADD3 R28, P0, PT, R30, R25, RZ ;  /* 0x000000191e1c7210 */ /* 0x000fca0007f1e0ff */
[----:B------:R-:W-:Y:S02]  /*4310*/  IMAD.X R29, R31, 0x1, R44, P0 ;  /* 0x000000011f1d7824 */ /* 0x000fe400000e062c */
[----:B------:R-:W5:Y:S04]  /*4320*/  LDG.E.64.CONSTANT R30, desc[UR12][R26.64+-0x8] ;  /* 0xfffff80c1a1e7981 */ /* 0x000f68000c1e9b00 */
[----:B------:R0:W5:Y:S02]  /*4330*/  LDG.E.CONSTANT R49, desc[UR12][R28.64] ;  /* 0x0000000c1c317981 */ /* 0x000164000c1e9900 */
[----:B0-----:R-:W-:-:S05]  /*4340*/  IADD3 R28, P0, PT, R28, R25, RZ ;  /* 0x000000191c1c7210 */ /* 0x001fca0007f1e0ff */
[----:B------:R-:W-:Y:S01]  /*4350*/  IMAD.X R29, R29, 0x1, R44, P0 ;  /* 0x000000011d1d7824 */ /* 0x000fe200000e062c */
[----:B------:R-:W-:Y:S02]  /*4360*/  IADD3 R50, P0, PT, R28, R25, RZ ;  /* 0x000000191c327210 */ /* 0x000fe40007f1e0ff */
        /* <DEDUP_REMOVED lines=8> */
[----:B------:R-:W-:Y:S02]  /*43f0*/  IMAD.WIDE.U32 R34, R34, R45, R38 ;  /* 0x0000002d22227225 */ /* 0x000fe400078e0026 */
[----:B------:R0:W2:Y:S03]  /*4400*/  LDG.E.CONSTANT R45, desc[UR12][R28.64] ;  /* 0x0000000c1c2d7981 */ /* 0x0000a6000c1e9900 */
[----:B------:R-:W-:Y:S02]  /*4410*/  IADD3 R35, PT, PT, R35, R37, RZ ;  /* 0x0000002523237210 */ /* 0x000fe40007ffe0ff */
[----:B------:R-:W3:Y:S01]  /*4420*/  LDG.E.64.CONSTANT R36, desc[UR12][R26.64] ;  /* 0x0000000c1a247981 */ /* 0x000ee2000c1e9b00 */
[----:B-----5:R-:W-:Y:S01]  /*4430*/  SHF.R.S32.HI R53, RZ, 0x1f, R47 ;  /* 0x0000001fff357819 */ /* 0x020fe2000001142f */
[----:B------:R-:W-:Y:S01]  /*4440*/  IMAD.X R51, R29, 0x1, R44, P0 ;  /* 0x000000011d337824 */ /* 0x000fe200000e062c */
[----:B------:R-:W-:Y:S01]  /*4450*/  IADD3 R38, P0, PT, R50, R25, RZ ;  /* 0x0000001932267210 */ /* 0x000fe20007f1e0ff */
[----:B------:R-:W-:-:S03]  /*4460*/  IMAD R33, R33, R47, RZ ;  /* 0x0000002f21217224 */ /* 0x000fc600078e02ff */
[----:B------:R-:W-:Y:S01]  /*4470*/  IADD3.X R39, PT, PT, R51, R44, RZ, P0, !PT ;  /* 0x0000002c33277210 */ /* 0x000fe200007fe4ff */
[C---:B------:R-:W-:Y:S01]  /*4480*/  IMAD R53, R32.reuse, R53, R33 ;  /* 0x0000003520357224 */ /* 0x040fe200078e0221 */
[----:B------:R-:W4:Y:S01]  /*4490*/  LDG.E.CONSTANT R51, desc[UR12][R50.64] ;  /* 0x0000000c32337981 */ /* 0x000f22000c1e9900 */
[----:B------:R-:W-:Y:S01]  /*44a0*/  IMAD.WIDE.U32 R32, R32, R47, R34 ;  /* 0x0000002f20207225 */ /* 0x000fe200078e0022 */
[----:B0-----:R-:W-:Y:S02]  /*44b0*/  IADD3 R28, P0, PT, R38, R25, RZ ;  /* 0x00000019261c7210 */ /* 0x001fe40007f1e0ff */
[----:B------:R-:W5:Y:S03]  /*44c0*/  LDG.E.64.CONSTANT R34, desc[UR12][R26.64+0x8] ;  /* 0x0000080c1a227981 */ /* 0x000f66000c1e9b00 */
[----:B------:R-:W-:Y:S01]  /*44d0*/  IMAD.X R29, R39, 0x1, R44, P0 ;  /* 0x00000001271d7824 */ /* 0x000fe200000e062c */
[----:B------:R-:W5:Y:S04]  /*44e0*/  LDG.E.CONSTANT R38, desc[UR12][R38.64] ;  /* 0x0000000c26267981 */ /* 0x000f68000c1e9900 */
[----:B------:R-:W5:Y:S01]  /*44f0*/  LDG.E.CONSTANT R47, desc[UR12][R28.64] ;  /* 0x0000000c1c2f7981 */ /* 0x000f62000c1e9900 */
[----:B------:R-:W-:Y:S01]  /*4500*/  IADD3 R33, PT, PT, R33, R53, RZ ;  /* 0x0000003521217210 */ /* 0x000fe20007ffe0ff */
[----:B------:R-:W-:Y:S01]  /*4510*/  IMAD R31, R31, R49, RZ ;  /* 0x000000311f1f7224 */ /* 0x000fe200078e02ff */
[----:B------:R-:W-:Y:S01]  /*4520*/  SHF.R.S32.HI R53, RZ, 0x1f, R49 ;  /* 0x0000001fff357819 */ /* 0x000fe20000011431 */
[----:B------:R-:W5:Y:S04]  /*4530*/  LDG.E.64.CONSTANT R28, desc[UR12][R26.64+0x10] ;  /* 0x0000100c1a1c7981 */ /* 0x000f68000c1e9b00 */
[----:B------:R-:W-:-:S02]  /*4540*/  IMAD R48, R30, R53, R31 ;  /* 0x000000351e307224 */ /* 0x000fc400078e021f */
[----:B------:R0:W5:Y:S01]  /*4550*/  LDG.E.64.CONSTANT R52, desc[UR12][R26.64+0x18] ;  /* 0x0000180c1a347981 */ /* 0x000162000c1e9b00 */
[----:B------:R-:W-:-:S04]  /*4560*/  IMAD.WIDE.U32 R30, R30, R49, R32 ;  /* 0x000000311e1e7225 */ /* 0x000fc800078e0020 */
[----:B------:R-:W-:Y:S01]  /*4570*/  IMAD.IADD R31, R31, 0x1, R48 ;  /* 0x000000011f1f7824 */ /* 0x000fe200078e0230 */
        /* <DEDUP_REMOVED lines=8> */
[----:B--2---:R-:W-:Y:S01]  /*4600*/  SHF.R.S32.HI R33, RZ, 0x1f, R45 ;  /* 0x0000001fff217819 */ /* 0x004fe2000001142d */
[----:B---3--:R-:W-:-:S02]  /*4610*/  IMAD R32, R37, R45, RZ ;  /* 0x0000002d25207224 */ /* 0x008fc400078e02ff */
[----:B------:R-:W-:-:S04]  /*4620*/  IMAD.WIDE.U32 R30, R36, R45, R30 ;  /* 0x0000002d241e7225 */ /* 0x000fc800078e001e */
[----:B------:R-:W-:-:S05]  /*4630*/  IMAD R33, R36, R33, R32 ;  /* 0x0000002124217224 */ /* 0x000fca00078e0220 */
[----:B------:R-:W-:Y:S02]  /*4640*/  IADD3 R31, PT, PT, R31, R33, RZ ;  /* 0x000000211f1f7210 */ /* 0x000fe40007ffe0ff */
[----:B----4-:R-:W-:Y:S01]  /*4650*/  SHF.R.S32.HI R33, RZ, 0x1f, R51 ;  /* 0x0000001fff217819 */ /* 0x010fe20000011433 */
[-C--:B-----5:R-:W-:Y:S02]  /*4660*/  IMAD R32, R35, R51.reuse, RZ ;  /* 0x0000003323207224 */ /* 0x0a0fe400078e02ff */
[----:B------:R-:W-:-:S04]  /*4670*/  IMAD.WIDE.U32 R30, R34, R51, R30 ;  /* 0x00000033221e7225 */ /* 0x000fc800078e001e */
[----:B------:R-:W-:-:S04]  /*4680*/  IMAD R33, R34, R33, R32 ;  /* 0x0000002122217224 */ /* 0x000fc800078e0220 */
        /* <DEDUP_REMOVED lines=12> */
.L_x_2450:
        /* <DEDUP_REMOVED lines=10> */
[C---:B0-----:R-:W-:Y:S01]  /*47f0*/  IMAD R28, R24.reuse, UR5, RZ ;  /* 0x00000005181c7c24 */ /* 0x041fe2000f8e02ff */
[----:B------:R-:W0:Y:S03]  /*4800*/  LDCU.64 UR16, c[0x0][0x388] ;  /* 0x00007100ff1077ac */ /* 0x000e260008000a00 */
[----:B-1----:R-:W-:-:S04]  /*4810*/  IMAD.WIDE.U32 R26, R24, UR4, R22 ;  /* 0x00000004181a7c25 */ /* 0x002fc8000f8e0016 */
[----:B------:R-:W-:-:S04]  /*4820*/  IMAD R29, R25, UR4, R28 ;  /* 0x00000004191d7c24 */ /* 0x000fc8000f8e021c */
[----:B------:R-:W-:Y:S02]  /*4830*/  IMAD.IADD R27, R27, 0x1, R29 ;  /* 0x000000011b1b7824 */ /* 0x000fe400078e021d */
[----:B------:R-:W-:Y:S01]  /*4840*/  IMAD.WIDE.U32 R28, R24, 0x4, RZ ;  /* 0x00000004181c7825 */ /* 0x000fe200078e00ff */
[----:B--2---:R-:W-:-:S04]  /*4850*/  ULEA UR7, UP1, UR4, UR8, 0x3 ;  /* 0x0000000804077291 */ /* 0x004fc8000f8218ff */
[----:B------:R-:W-:Y:S01]  /*4860*/  ULEA.HI.X UR8, UR4, UR9, UR5, 0x3, UP1 ;  /* 0x0000000904087291 */ /* 0x000fe200088f1c05 */
[C---:B0-----:R-:W-:Y:S02]  /*4870*/  LEA R30, P0, R26.reuse, UR16, 0x2 ;  /* 0x000000101a1e7c11 */ /* 0x041fe4000f8010ff */
[----:B------:R-:W-:Y:S02]  /*4880*/  MOV R36, UR7 ;  /* 0x0000000700247c02 */ /* 0x000fe40008000f00 */
[----:B------:R-:W-:Y:S01]  /*4890*/  LEA.HI.X R31, R26, UR17, R27, 0x2, P0 ;  /* 0x000000111a1f7c11 */ /* 0x000fe200080f141b */
[----:B------:R-:W-:Y:S01]  /*48a0*/  IMAD.U32 R37, RZ, RZ, UR8 ;  /* 0x00000008ff257e24 */ /* 0x000fe2000f8e00ff */
[----:B------:R-:W-:Y:S02]  /*48b0*/  SHF.L.U32 R27, R25, 0x2, RZ ;  /* 0x00000002191b7819 */ /* 0x000fe400000006ff */
[----:B------:R-:W-:Y:S01]  /*48c0*/  IADD3 R42, P0, PT, R30, R28, RZ ;  /* 0x0000001c1e2a7210 */ /* 0x000fe20007f1e0ff */
[----:B------:R-:W2:Y:S01]  /*48d0*/  LDG.E.CONSTANT R49, desc[UR12][R30.64] ;  /* 0x0000000c1e317981 */ /* 0x000ea2000c1e9900 */
[----:B------:R-:W-:-:S03]  /*48e0*/  IADD3 R29, PT, PT, R29, R27, RZ ;  /* 0x0000001b1d1d7210 */ /* 0x000fc60007ffe0ff */
[----:B------:R-:W3:Y:S01]  /*48f0*/  LDG.E.64.CONSTANT R34, desc[UR12][R36.64] ;  /* 0x0000000c24227981 */ /* 0x000ee2000c1e9b00 */
[----:B------:R-:W-:Y:S02]  /*4900*/  IADD3.X R43, PT, PT, R31, R29, RZ, P0, !PT ;  /* 0x0000001d1f2b7210 */ /* 0x000fe400007fe4ff */
[-C--:B------:R-:W-:Y:S01]  /*4910*/  IADD3 R26, P0, PT, R42, R28.reuse, RZ ;  /* 0x0000001c2a1a7210 */ /* 0x080fe20007f1e0ff */
[----:B------:R-:W4:Y:S04]  /*4920*/  LDG.E.64.CONSTANT R32, desc[UR12][R36.64+0x8] ;  /* 0x0000080c24207981 */ /* 0x000f28000c1e9b00 */
[----:B------:R-:W5:Y:S01]  /*4930*/  LDG.E.CONSTANT R47, desc[UR12][R42.64] ;  /* 0x0000000c2a2f7981 */ /* 0x000f62000c1e9900 */
[----:B------:R-:W-:Y:S01]  /*4940*/  IMAD.X R27, R43, 0x1, R29, P0 ;  /* 0x000000012b1b7824 */ /* 0x000fe200000e061d */
[----:B------:R-:W-:-:S02]  /*4950*/  IADD3 R28, P0, PT, R26, R28, RZ ;  /* 0x0000001c1a1c7210 */ /* 0x000fc40007f1e0ff */
[----:B------:R-:W4:Y:S04]  /*4960*/  LDG.E.64.CONSTANT R30, desc[UR12][R36.64+0x10] ;  /* 0x0000100c241e7981 */ /* 0x000f28000c1e9b00 */
[----:B------:R5:W4:Y:S01]  /*4970*/  LDG.E.CONSTANT R51, desc[UR12][R26.64] ;  /* 0x0000000c1a337981 */ /* 0x000b22000c1e9900 */
[----:B------:R-:W-:-:S03]  /*4980*/  IADD3.X R29, PT, PT, R27, R29, RZ, P0, !PT ;  /* 0x0000001d1b1d7210 */ /* 0x000fc600007fe4ff */
[----:B------:R-:W4:Y:S04]  /*4990*/  LDG.E.64.CONSTANT R44, desc[UR12][R36.64+0x18] ;  /* 0x0000180c242c7981 */ /* 0x000f28000c1e9b00 */
[----:B------:R0:W4:Y:S01]  /*49a0*/  LDG.E.CONSTANT R29, desc[UR12][R28.64] ;  /* 0x0000000c1c1d7981 */ /* 0x000122000c1e9900 */
        /* <DEDUP_REMOVED lines=13> */
[-C--:B0-----:R-:W-:Y:S02]  /*4a80*/  IMAD R28, R31, R51.reuse, RZ ;  /* 0x000000331f1c7224 */ /* 0x081fe400078e02ff */
[----:B------:R-:W-:-:S04]  /*4a90*/  IMAD.WIDE.U32 R26, R30, R51, R26 ;  /* 0x000000331e1a7225 */ /* 0x000fc800078e001a */
[----:B------:R-:W-:Y:S01]  /*4aa0*/  IMAD R33, R30, R33, R28 ;  /* 0x000000211e217224 */ /* 0x000fe200078e021c */
[----:B------:R-:W-:Y:S01]  /*4ab0*/  SHF.R.S32.HI R31, RZ, 0x1f, R29 ;  /* 0x0000001fff1f7819 */ /* 0x000fe2000001141d */
[----:B------:R-:W-:-:S03]  /*4ac0*/  IMAD R28, R45, R29, RZ ;  /* 0x0000001d2d1c7224 */ /* 0x000fc600078e02ff */
[----:B------:R-:W-:Y:S01]  /*4ad0*/  IADD3 R27, PT, PT, R27, R33, RZ ;  /* 0x000000211b1b7210 */ /* 0x000fe20007ffe0ff */
[C---:B------:R-:W-:Y:S02]  /*4ae0*/  IMAD R31, R44.reuse, R31, R28 ;  /* 0x0000001f2c1f7224 */ /* 0x040fe400078e021c */
[----:B------:R-:W-:-:S05]  /*4af0*/  IMAD.WIDE.U32 R38, R44, R29, R26 ;  /* 0x0000001d2c267225 */ /* 0x000fca00078e001a */
[----:B------:R-:W-:-:S07]  /*4b00*/  IADD3 R39, PT, PT, R39, R31, RZ ;  /* 0x0000001f27277210 */ /* 0x000fce0007ffe0ff */
.L_x_2452:
        /* <DEDUP_REMOVED lines=15> */
[----:B------:R-:W-:-:S05]  /*4c00*/  IMAD.WIDE.U32 R30, R24, UR4, R30 ;  /* 0x00000004181e7c25 */ /* 0x000fca000f8e001e */
[----:B------:R-:W-:Y:S01]  /*4c10*/  IADD3 R29, PT, PT, R31, R27, RZ ;  /* 0x0000001b1f1d7210 */ /* 0x000fe20007ffe0ff */
[----:B--2---:R-:W-:-:S04]  /*4c20*/  ULEA UR8, UP1, UR4, UR8, 0x3 ;  /* 0x0000000804087291 */ /* 0x004fc8000f8218ff */
[----:B------:R-:W-:Y:S01]  /*4c30*/  ULEA.HI.X UR9, UR4, UR9, UR5, 0x3, UP1 ;  /* 0x0000000904097291 */ /* 0x000fe200088f1c05 */
[----:B0-----:R-:W-:Y:S01]  /*4c40*/  LEA R28, P0, R30, UR16, 0x2 ;  /* 0x000000101e1c7c11 */ /* 0x001fe2000f8010ff */
[----:B------:R-:W-:-:S03]  /*4c50*/  IMAD.U32 R26, RZ, RZ, UR8 ;  /* 0x00000008ff1a7e24 */ /* 0x000fc6000f8e00ff */
[----:B------:R-:W-:Y:S02]  /*4c60*/  LEA.HI.X R29, R30, UR17, R29, 0x2, P0 ;  /* 0x000000111e1d7c11 */ /* 0x000fe400080f141d */
[----:B------:R-:W-:Y:S02]  /*4c70*/  MOV R27, UR9 ;  /* 0x00000009001b7c02 */ /* 0x000fe40008000f00 */
[C---:B------:R-:W-:Y:S01]  /*4c80*/  LEA R32, P0, R24.reuse, R28, 0x2 ;  /* 0x0000001c18207211 */ /* 0x040fe200078010ff */
[----:B------:R-:W2:Y:S04]  /*4c90*/  LDG.E.CONSTANT R37, desc[UR12][R28.64] ;  /* 0x0000000c1c257981 */ /* 0x000ea8000c1e9900 */
[----:B------:R-:W3:Y:S01]  /*4ca0*/  LDG.E.64.CONSTANT R30, desc[UR12][R26.64] ;  /* 0x0000000c1a1e7981 */ /* 0x000ee2000c1e9b00 */
[----:B------:R-:W-:-:S03]  /*4cb0*/  LEA.HI.X R33, R24, R29, R25, 0x2, P0 ;  /* 0x0000001d18217211 */ /* 0x000fc600000f1419 */
[----:B------:R-:W4:Y:S04]  /*4cc0*/  LDG.E.64.CONSTANT R34, desc[UR12][R26.64+0x8] ;  /* 0x0000080c1a227981 */ /* 0x000f28000c1e9b00 */
[----:B------:R-:W5:Y:S01]  /*4cd0*/  LDG.E.CONSTANT R33, desc[UR12][R32.64] ;  /* 0x0000000c20217981 */ /* 0x000f62000c1e9900 */
        /* <DEDUP_REMOVED lines=11> */
[----:B------:R-:W-:-:S07]  /*4d90*/  IMAD.IADD R39, R39, 0x1, R31 ;  /* 0x0000000127277824 */ /* 0x000fce00078e021f */
.L_x_2453:
[----:B------:R-:W-:Y:S05]  /*4da0*/  BRA.U UP0, `(.L_x_2449) ;  /* 0x0000000100507547 */ /* 0x000fea000b800000 */
[----:B------:R-:W2:Y:S01]  /*4db0*/  LDCU.64 UR8, c[0x0][0x3a0] ;  /* 0x00007400ff0877ac */ /* 0x000ea20008000a00 */
[----:B------:R-:W-:Y:S01]  /*4dc0*/  MOV R21, R23 ;  /* 0x0000001700157202 */ /* 0x000fe20000000f00 */
[C---:B0-----:R-:W-:Y:S01]  /*4dd0*/  IMAD R22, R24.reuse, UR5, RZ ;  /* 0x0000000518167c24 */ /* 0x041fe2000f8e02ff */
[----:B------:R-:W0:Y:S01]  /*4de0*/  LDCU.64 UR16, c[0x0][0x388] ;  /* 0x00007100ff1077ac */ /* 0x000e220008000a00 */
[----:B------:R-:W-:-:S04]  /*4df0*/  IMAD.WIDE.U32 R20, R24, UR4, R20 ;  /* 0x0000000418147c25 */ /* 0x000fc8000f8e0014 */
[----:B------:R-:W-:-:S05]  /*4e00*/  IMAD R25, R25, UR4, R22 ;  /* 0x0000000419197c24 */ /* 0x000fca000f8e0216 */
[----:B------:R-:W-:Y:S01]  /*4e10*/  IADD3 R21, PT, PT, R21, R25, RZ ;  /* 0x0000001915157210 */ /* 0x000fe20007ffe0ff */
[----:B--2---:R-:W-:-:S04]  /*4e20*/  ULEA UR7, UP0, UR4, UR8, 0x3 ;  /* 0x0000000804077291 */ /* 0x004fc8000f8018ff */
[----:B------:R-:W-:Y:S01]  /*4e30*/  ULEA.HI.X UR4, UR4, UR9, UR5, 0x3, UP0 ;  /* 0x0000000904047291 */ /* 0x000fe200080f1c05 */
[----:B0-----:R-:W-:Y:S01]  /*4e40*/  LEA R24, P0, R20, UR16, 0x2 ;  /* 0x0000001014187c11 */ /* 0x001fe2000f8010ff */
[----:B------:R-:W-:-:S03]  /*4e50*/  IMAD.U32 R22, RZ, RZ, UR7 ;  /* 0x00000007ff167e24 */ /* 0x000fc6000f8e00ff */
[----:B------:R-:W-:Y:S02]  /*4e60*/  LEA.HI.X R25, R20, UR17, R21, 0x2, P0 ;  /* 0x0000001114197c11 */ /* 0x000fe400080f1415 */
[----:B------:R-:W-:-:S04]  /*4e70*/  MOV R23, UR4 ;  /* 0x0000000400177c02 */ /* 0x000fc80008000f00 */
[----:B------:R-:W1:Y:S04]  /*4e80*/  LDG.E.CONSTANT R25, desc[UR12][R24.64] ;  /* 0x0000000c18197981 */ /* 0x000e68000c1e9900 */
[----:B------:R-:W2:Y:S01]  /*4e90*/  LDG.E.64.CONSTANT R20, desc[UR12][R22.64] ;  /* 0x0000000c16147981 */ /* 0x000ea2000c1e9b00 */
[----:B-1----:R-:W-:Y:S01]  /*4ea0*/  SHF.R.S32.HI R27, RZ, 0x1f, R25 ;  /* 0x0000001fff1b7819 */ /* 0x002fe20000011419 */
[-C--:B--2---:R-:W-:Y:S02]  /*4eb0*/  IMAD R21, R21, R25.reuse, RZ ;  /* 0x0000001915157224 */ /* 0x084fe400078e02ff */
[----:B------:R-:W-:-:S04]  /*4ec0*/  IMAD.WIDE.U32 R38, R20, R25, R38 ;  /* 0x0000001914267225 */ /* 0x000fc800078e0026 */
[----:B------:R-:W-:-:S05]  /*4ed0*/  IMAD R21, R20, R27, R21 ;  /* 0x0000001b14157224 */ /* 0x000fca00078e0215 */
[----:B------:R-:W-:-:S07]  /*4ee0*/  IADD3 R39, PT, PT, R39, R21, RZ ;  /* 0x0000001527277210 */ /* 0x000fce0007ffe0ff */
.L_x_2449:
[----:B------:R-:W-:Y:S05]  /*4ef0*/  BSYNC.RECONVERGENT B0 ;  /* 0x0000000000007941 */ /* 0x000fea0003800200 */
.L_x_2448:
[----:B------:R-:W-:Y:S01]  /*4f00*/  VIADD R20, R0, 0x280 ;  /* 0x0000028000147836 */ /* 0x000fe20000000000 */
[----:B------:R-:W-:Y:S04]  /*4f10*/  BSSY.RECONVERGENT B0, `(.L_x_2454) ;  /* 0x00000eb000007945 */ /* 0x000fe80003800200 */
[----:B------:R-:W-:-:S13]  /*4f20*/  ISETP.GE.U32.AND P0, PT, R20, UR6, PT ;  /* 0x0000000614007c0c */ /* 0x000fda000bf06070 */
        /* <DEDUP_REMOVED lines=10> */
[----:B--2--5:R-:W-:Y:S01]  /*4fd0*/  IMAD R3, R15, UR8, RZ ;  /* 0x000000080f037c24 */ /* 0x024fe2000f8e02ff */
[----:B------:R-:W-:-:S03]  /*4fe0*/  UMOV UR5, URZ ;  /* 0x000000ff00057c82 */ /* 0x000fc60008000000 */
[C---:B------:R-:W-:Y:S01]  /*4ff0*/  IMAD R21, R14.reuse, UR9, R3 ;  /* 0x000000090e157c24 */ /* 0x040fe2000f8e0203 */
[----:B------:R-:W-:Y:S01]  /*5000*/  CS2R R2, SRZ ;  /* 0x0000000000027805 */ /* 0x000fe2000001ff00 */
[----:B------:R-:W-:-:S05]  /*5010*/  IMAD.WIDE.U32 R14, R14, UR8, RZ ;  /* 0x000000080e0e7c25 */ /* 0x000fca000f8e00ff */
[----:B------:R-:W-:Y:S01]  /*5020*/  IADD3 R21, PT, PT, R15, R21, RZ ;  /* 0x000000150f157210 */ /* 0x000fe20007ffe0ff */
[----:B------:R-:W-:Y:S06]  /*5030*/  BRA.U !UP1, `(.L_x_2456) ;  /* 0x0000000509787547 */ /* 0x000fec000b800000 */
[----:B0-----:R-:W0:Y:S01]  /*5040*/  LDC.64 R24, c[0x0][0x3a0] ;  /* 0x0000e800ff187b82 */ /* 0x001e220000000a00 */
[----:B------:R-:W2:Y:S01]  /*5050*/  LDCU.64 UR4, c[0x0][0x388] ;  /* 0x00007100ff0477ac */ /* 0x000ea20008000a00 */
[----:B------:R-:W-:-:S06]  /*5060*/  CS2R R2, SRZ ;  /* 0x0000000000027805 */ /* 0x000fcc000001ff00 */
        /* <DEDUP_REMOVED lines=8> */
[----:B------:R-:W-:Y:S01]  /*50f0*/  UMOV UR8, UR5 ;  /* 0x0000000500087c82 */ /* 0x000fe20008000000 */
[C-C-:B---3--:R-:W-:Y:S02]  /*5100*/  SHF.L.U64.HI R46, R22.reuse, 0x2, R23.reuse ;  /* 0x00000002162e7819 */ /* 0x148fe40000010217 */
[C---:B------:R-:W-:Y:S01]  /*5110*/  SHF.L.U64.HI R48, R22.reuse, 0x5, R23 ;  /* 0x0000000516307819 */ /* 0x040fe20000010217 */
[----:B------:R-:W-:-:S07]  /*5120*/  IMAD.SHL.U32 R23, R22, 0x4, RZ ;  /* 0x0000000416177824 */ /* 0x000fce00078e00ff */
.L_x_2457:
[----:B------:R-:W2:Y:S01]  /*5130*/  LDG.E.CONSTANT R47, desc[UR12][R44.64] ;  /* 0x0000000c2c2f7981 */ /* 0x000ea2000c1e9900 */
[----:B------:R-:W-:-:S03]  /*5140*/  IADD3 R32, P0, PT, R44, R23, RZ ;  /* 0x000000172c207210 */ /* 0x000fc60007f1e0ff */
[----:B------:R-:W3:Y:S01]  /*5150*/  LDG.E.64.CONSTANT R34, desc[UR12][R24.64+-0x20] ;  /* 0xffffe00c18227981 */ /* 0x000ee2000c1e9b00 */
[----:B------:R-:W-:-:S03]  /*5160*/  IADD3.X R33, PT, PT, R45, R46, RZ, P0, !PT ;  /* 0x0000002e2d217210 */ /* 0x000fc600007fe4ff */
[----:B------:R-:W4:Y:S04]  /*5170*/  LDG.E.64.CONSTANT R30, desc[UR12][R24.64+-0x18] ;  /* 0xffffe80c181e7981 */ /* 0x000f28000c1e9b00 */
[----:B------:R0:W4:Y:S01]  /*5180*/  LDG.E.CONSTANT R49, desc[UR12][R32.64] ;  /* 0x0000000c20317981 */ /* 0x000122000c1e9900 */
[----:B------:R-:W-:-:S03]  /*5190*/  IADD3 R36, P0, PT, R32, R23, RZ ;  /* 0x0000001720247210 */ /* 0x000fc60007f1e0ff */
[----:B------:R-:W5:Y:S01]  /*51a0*/  LDG.E.64.CONSTANT R28, desc[UR12][R24.64+-0x10] ;  /* 0xfffff00c181c7981 */ /* 0x000f62000c1e9b00 */
[----:B------:R-:W-:-:S05]  /*51b0*/  IADD3.X R37, PT, PT, R33, R46, RZ, P0, !PT ;  /* 0x0000002e21257210 */ /* 0x000fca00007fe4ff */
[----:B------:R-:W5:Y:S01]  /*51c0*/  LDG.E.CONSTANT R43, desc[UR12][R36.64] ;  /* 0x0000000c242b7981 */ /* 0x000f62000c1e9900 */
[----:B-1----:R-:W-:-:S05]  /*51d0*/  IADD3 R26, P0, PT, R36, R23, RZ ;  /* 0x00000017241a7210 */ /* 0x002fca0007f1e0ff */
[----:B------:R-:W-:Y:S02]  /*51e0*/  IMAD.X R27, R37, 0x1, R46, P0 ;  /* 0x00000001251b7824 */ /* 0x000fe400000e062e */
[----:B------:R-:W5:Y:S01]  /*51f0*/  LDG.E.64.CONSTANT R36, desc[UR12][R24.64+-0x8] ;  /* 0xfffff80c18247981 */ /* 0x000f62000c1e9b00 */
[----:B--2---:R-:W-:Y:S01]  /*5200*/  SHF.R.S32.HI R51, RZ, 0x1f, R47 ;  /* 0x0000001fff337819 */ /* 0x004fe2000001142f */
[-C--:B---3--:R-:W-:Y:S02]  /*5210*/  IMAD R35, R35, R47.reuse, RZ ;  /* 0x0000002f23237224 */ /* 0x088fe400078e02ff */
[----:B0-----:R-:W-:-:S04]  /*5220*/  IMAD.WIDE.U32 R32, R34, R47, R2 ;  /* 0x0000002f22207225 */ /* 0x001fc800078e0002 */
[----:B------:R-:W-:Y:S01]  /*5230*/  IMAD R35, R34, R51, R35 ;  /* 0x0000003322237224 */ /* 0x000fe200078e0223 */
[----:B------:R0:W2:Y:S01]  /*5240*/  LDG.E.CONSTANT R47, desc[UR12][R26.64] ;  /* 0x0000000c1a2f7981 */ /* 0x0000a2000c1e9900 */
[----:B------:R-:W-:Y:S01]  /*5250*/  IADD3 R2, P0, PT, R26, R23, RZ ;  /* 0x000000171a027210 */ /* 0x000fe20007f1e0ff */
[----:B----4-:R-:W-:Y:S02]  /*5260*/  IMAD R31, R31, R49, RZ ;  /* 0x000000311f1f7224 */ /* 0x010fe400078e02ff */
[----:B------:R-:W-:Y:S02]  /*5270*/  IADD3 R33, PT, PT, R33, R35, RZ ;  /* 0x0000002321217210 */ /* 0x000fe40007ffe0ff */
[----:B------:R-:W-:Y:S02]  /*5280*/  SHF.R.S32.HI R35, RZ, 0x1f, R49 ;  /* 0x0000001fff237819 */ /* 0x000fe40000011431 */
[----:B------:R-:W-:-:S03]  /*5290*/  IADD3.X R3, PT, PT, R27, R46, RZ, P0, !PT ;  /* 0x0000002e1b037210 */ /* 0x000fc600007fe4ff */
[C---:B------:R-:W-:Y:S02]  /*52a0*/  IMAD R51, R30.reuse, R35, R31 ;  /* 0x000000231e337224 */ /* 0x040fe400078e021f */
[----:B------:R-:W-:Y:S01]  /*52b0*/  IMAD.WIDE.U32 R30, R30, R49, R32 ;  /* 0x000000311e1e7225 */ /* 0x000fe200078e0020 */
[----:B------:R-:W3:Y:S01]  /*52c0*/  LDG.E.CONSTANT R53, desc[UR12][R2.64] ;  /* 0x0000000c02357981 */ /* 0x000ee2000c1e9900 */
[----:B------:R-:W-:-:S03]  /*52d0*/  IADD3 R32, P0, PT, R2, R23, RZ ;  /* 0x0000001702207210 */ /* 0x000fc60007f1e0ff */
[----:B------:R-:W4:Y:S02]  /*52e0*/  LDG.E.64.CONSTANT R34, desc[UR12][R24.64] ;  /* 0x0000000c18227981 */ /* 0x000f24000c1e9b00 */
[----:B------:R-:W-:Y:S01]  /*52f0*/  IMAD.X R33, R3, 0x1, R46, P0 ;  /* 0x0000000103217824 */ /* 0x000fe200000e062e */
[----:B------:R-:W-:Y:S01]  /*5300*/  IADD3 R31, PT, PT, R31, R51, RZ ;  /* 0x000000331f1f7210 */ /* 0x000fe20007ffe0ff */
[----:B------:R-:W4:Y:S01]  /*5310*/  LDG.E.64.CONSTANT R2, desc[UR12][R24.64+0x8] ;  /* 0x0000080c18027981 */ /* 0x000f22000c1e9b00 */
[----:B0-----:R-:W-:-:S03]  /*5320*/  IADD3 R26, P0, PT, R32, R23, RZ ;  /* 0x00000017201a7210 */ /* 0x001fc60007f1e0ff */
[----:B------:R-:W4:Y:S01]  /*5330*/  LDG.E.CONSTANT R51, desc[UR12][R32.64] ;  /* 0x0000000c20337981 */ /* 0x000f22000c1e9900 */
[----:B-----5:R-:W-:Y:S01]  /*5340*/  SHF.R.S32.HI R49, RZ, 0x1f, R43 ;  /* 0x0000001fff317819 */ /* 0x020fe2000001142b */
[----:B------:R-:W-:Y:S01]  /*5350*/  IMAD R29, R29, R43, RZ ;  /* 0x0000002b1d1d7224 */ /* 0x000fe200078e02ff */
[----:B------:R-:W-:-:S03]  /*5360*/  IADD3.X R27, PT, PT, R33, R46, RZ, P0, !PT ;  /* 0x0000002e211b7210 */ /* 0x000fc600007fe4ff */
[C---:B------:R-:W-:Y:S02]  /*5370*/  IMAD R49, R28.reuse, R49, R29 ;  /* 0x000000311c317224 */ /* 0x040fe400078e021d */
[----:B------:R-:W-:Y:S01]  /*5380*/  IMAD.WIDE.U32 R28, R28, R43, R30 ;  /* 0x0000002b1c1c7225 */ /* 0x000fe200078e001e */
[----:B------:R-:W-:Y:S01]  /*5390*/  IADD3 R30, P0, PT, R26, R23, RZ ;  /* 0x000000171a1e7210 */ /* 0x000fe20007f1e0ff */
[----:B------:R-:W5:Y:S04]  /*53a0*/  LDG.E.64.CONSTANT R32, desc[UR12][R24.64+0x10] ;  /* 0x0000100c18207981 */ /* 0x000f68000c1e9b00 */
[----:B------:R-:W5:Y:S01]  /*53b0*/  LDG.E.CONSTANT R26, desc[UR12][R26.64] ;  /* 0x0000000c1a1a7981 */ /* 0x000f62000c1e9900 */
[----:B------:R-:W-:-:S03]  /*53c0*/  IMAD.X R31, R27, 0x1, R46, P0 ;  /* 0x000000011b1f7824 */ /* 0x000fc600000e062e */
[----:B------:R0:W5:Y:S04]  /*53d0*/  LDG.E.64.CONSTANT R42, desc[UR12][R24.64+0x18] ;  /* 0x0000180c182a7981 */ /* 0x000168000c1e9b00 */
[----:B------:R-:W5:Y:S01]  /*53e0*/  LDG.E.CONSTANT R31, desc[UR12][R30.64] ;  /* 0x0000000c1e1f7981 */ /* 0x000f62000c1e9900 */
        /* <DEDUP_REMOVED lines=8> */
[----:B------:R-:W-:Y:S02]  /*5470*/  IADD3.X R45, PT, PT, R45, R48, RZ, P0, !PT ;  /* 0x000000302d2d7210 */ /* 0x000fe400007fe4ff */
[----:B--2---:R-:W-:Y:S01]  /*5480*/  SHF.R.S32.HI R49, RZ, 0x1f, R47 ;  /* 0x0000001fff317819 */ /* 0x004fe2000001142f */
[-C--:B------:R-:W-:Y:S02]  /*5490*/  IMAD R37, R37, R47.reuse, RZ ;  /* 0x0000002f25257224 */ /* 0x080fe400078e02ff */
[----:B------:R-:W-:-:S04]  /*54a0*/  IMAD.WIDE.U32 R28, R36, R47, R28 ;  /* 0x0000002f241c7225 */ /* 0x000fc800078e001c */
[----:B------:R-:W-:-:S05]  /*54b0*/  IMAD R37, R36, R49, R37 ;  /* 0x0000003124257224 */ /* 0x000fca00078e0225 */
[----:B------:R-:W-:Y:S02]  /*54c0*/  IADD3 R29, PT, PT, R29, R37, RZ ;  /* 0x000000251d1d7210 */ /* 0x000fe40007ffe0ff */
[----:B---3--:R-:W-:Y:S01]  /*54d0*/  SHF.R.S32.HI R27, RZ, 0x1f, R53 ;  /* 0x0000001fff1b7819 */ /* 0x008fe20000011435 */
[-C--:B----4-:R-:W-:Y:S02]  /*54e0*/  IMAD R35, R35, R53.reuse, RZ ;  /* 0x0000003523237224 */ /* 0x090fe400078e02ff */
[----:B------:R-:W-:-:S04]  /*54f0*/  IMAD.WIDE.U32 R28, R34, R53, R28 ;  /* 0x00000035221c7225 */ /* 0x000fc800078e001c */
[----:B------:R-:W-:-:S04]  /*5500*/  IMAD R27, R34, R27, R35 ;  /* 0x0000001b221b7224 */ /* 0x000fc800078e0223 */
[----:B------:R-:W-:Y:S01]  /*5510*/  IMAD.IADD R29, R29, 0x1, R27 ;  /* 0x000000011d1d7824 */ /* 0x000fe200078e021b */
[----:B------:R-:W-:Y:S01]  /*5520*/  SHF.R.S32.HI R27, RZ, 0x1f, R51 ;  /* 0x0000001fff1b7819 */ /* 0x000fe20000011433 */
[----:B------:R-:W-:-:S04]  /*5530*/  IMAD R3, R3, R51, RZ ;  /* 0x0000003303037224 */ /* 0x000fc800078e02ff */
[C---:B------:R-:W-:Y:S02]  /*5540*/  IMAD R27, R2.reuse, R27, R3 ;  /* 0x0000001b021b7224 */ /* 0x040fe400078e0203 */
[----:B------:R-:W-:-:S05]  /*5550*/  IMAD.WIDE.U32 R2, R2, R51, R28 ;  /* 0x0000003302027225 */ /* 0x000fca00078e001c */
[----:B------:R-:W-:Y:S01]  /*5560*/  IADD3 R3, PT, PT, R3, R27, RZ ;  /* 0x0000001b03037210 */ /* 0x000fe20007ffe0ff */
[-C--:B-----5:R-:W-:Y:S01]  /*5570*/  IMAD R28, R33, R26.reuse, RZ ;  /* 0x0000001a211c7224 */ /* 0x0a0fe200078e02ff */
[----:B------:R-:W-:Y:S01]  /*5580*/  SHF.R.S32.HI R27, RZ, 0x1f, R26 ;  /* 0x0000001fff1b7819 */ /* 0x000fe2000001141a */
[----:B------:R-:W-:-:S04]  /*5590*/  IMAD.WIDE.U32 R2, R32, R26, R2 ;  /* 0x0000001a20027225 */ /* 0x000fc800078e0002 */
[----:B------:R-:W-:Y:S01]  /*55a0*/  IMAD R29, R32, R27, R28 ;  /* 0x0000001b201d7224 */ /* 0x000fe200078e021c */
[----:B------:R-:W-:Y:S01]  /*55b0*/  SHF.R.S32.HI R27, RZ, 0x1f, R31 ;  /* 0x0000001fff1b7819 */ /* 0x000fe2000001141f */
[----:B------:R-:W-:-:S03]  /*55c0*/  IMAD R26, R43, R31, RZ ;  /* 0x0000001f2b1a7224 */ /* 0x000fc600078e02ff */
[----:B------:R-:W-:Y:S01]  /*55d0*/  IADD3 R3, PT, PT, R3, R29, RZ ;  /* 0x0000001d03037210 */ /* 0x000fe20007ffe0ff */
[C---:B------:R-:W-:Y:S02]  /*55e0*/  IMAD R27, R42.reuse, R27, R26 ;  /* 0x0000001b2a1b7224 */ /* 0x040fe400078e021a */
[----:B------:R-:W-:-:S05]  /*55f0*/  IMAD.WIDE.U32 R2, R42, R31, R2 ;  /* 0x0000001f2a027225 */ /* 0x000fca00078e0002 */
[----:B------:R-:W-:Y:S01]  /*5600*/  IADD3 R3, PT, PT, R3, R27, RZ ;  /* 0x0000001b03037210 */ /* 0x000fe20007ffe0ff */
[----:B------:R-:W-:Y:S06]  /*5610*/  BRA.U UP1, `(.L_x_2457) ;  /* 0xfffffff901c47547 */ /* 0x000fec000b83ffff */
.L_x_2456:
        /* <DEDUP_REMOVED lines=9> */
[C---:B-12---:R-:W-:Y:S02]  /*56b0*/  IMAD R26, R22.reuse, UR5, RZ ;  /* 0x00000005161a7c24 */ /* 0x046fe4000f8e02ff */
[----:B------:R-:W-:Y:S01]  /*56c0*/  IMAD.MOV.U32 R20, RZ, RZ, R14 ;  /* 0x000000ffff147224 */ /* 0x000fe200078e000e */
[----:B------:R-:W1:Y:S01]  /*56d0*/  LDCU.64 UR16, c[0x0][0x388] ;  /* 0x00007100ff1077ac */ /* 0x000e620008000a00 */
[----:B------:R-:W-:Y:S02]  /*56e0*/  IMAD R27, R23, UR4, R26 ;  /* 0x00000004171b7c24 */ /* 0x000fe4000f8e021a */
[----:B0-----:R-:W-:-:S04]  /*56f0*/  IMAD.WIDE.U32 R24, R22, UR4, R20 ;  /* 0x0000000416187c25 */ /* 0x001fc8000f8e0014 */
[----:B------:R-:W-:Y:S01]  /*5700*/  IMAD.WIDE.U32 R28, R22, 0x4, RZ ;  /* 0x00000004161c7825 */ /* 0x000fe200078e00ff */
[----:B------:R-:W-:Y:S01]  /*5710*/  IADD3 R25, PT, PT, R25, R27, RZ ;  /* 0x0000001b19197210 */ /* 0x000fe20007ffe0ff */
[----:B---3--:R-:W-:Y:S01]  /*5720*/  ULEA UR7, UP1, UR4, UR8, 0x3 ;  /* 0x0000000804077291 */ /* 0x008fe2000f8218ff */
[----:B-1----:R-:W-:-:S03]  /*5730*/  LEA R30, P0, R24, UR16, 0x2 ;  /* 0x00000010181e7c11 */ /* 0x002fc6000f8010ff */
[----:B------:R-:W-:Y:S02]  /*5740*/  ULEA.HI.X UR8, UR4, UR9, UR5, 0x3, UP1 ;  /* 0x0000000904087291 */ /* 0x000fe400088f1c05 */
[----:B------:R-:W-:Y:S01]  /*5750*/  IMAD.U32 R34, RZ, RZ, UR7 ;  /* 0x00000007ff227e24 */ /* 0x000fe2000f8e00ff */
[----:B------:R-:W-:Y:S02]  /*5760*/  LEA.HI.X R31, R24, UR17, R25, 0x2, P0 ;  /* 0x00000011181f7c11 */ /* 0x000fe400080f1419 */
[----:B------:R-:W-:Y:S02]  /*5770*/  SHF.L.U32 R25, R23, 0x2, RZ ;  /* 0x0000000217197819 */ /* 0x000fe400000006ff */
[----:B------:R-:W-:Y:S01]  /*5780*/  MOV R35, UR8 ;  /* 0x0000000800237c02 */ /* 0x000fe20008000f00 */
[----:B------:R-:W2:Y:S01]  /*5790*/  LDG.E.CONSTANT R49, desc[UR12][R30.64] ;  /* 0x0000000c1e317981 */ /* 0x000ea2000c1e9900 */
[----:B------:R-:W-:Y:S02]  /*57a0*/  IADD3 R29, PT, PT, R29, R25, RZ ;  /* 0x000000191d1d7210 */ /* 0x000fe40007ffe0ff */
[-C--:B------:R-:W-:Y:S01]  /*57b0*/  IADD3 R36, P0, PT, R30, R28.reuse, RZ ;  /* 0x0000001c1e247210 */ /* 0x080fe20007f1e0ff */
[----:B------:R-:W3:Y:S04]  /*57c0*/  LDG.E.64.CONSTANT R32, desc[UR12][R34.64] ;  /* 0x0000000c22207981 */ /* 0x000ee8000c1e9b00 */
[----:B------:R-:W-:Y:S01]  /*57d0*/  IMAD.X R37, R31, 0x1, R29, P0 ;  /* 0x000000011f257824 */ /* 0x000fe200000e061d */
[----:B------:R-:W4:Y:S01]  /*57e0*/  LDG.E.64.CONSTANT R24, desc[UR12][R34.64+0x8] ;  /* 0x0000080c22187981 */ /* 0x000f22000c1e9b00 */
[----:B------:R-:W-:-:S03]  /*57f0*/  IADD3 R26, P0, PT, R36, R28, RZ ;  /* 0x0000001c241a7210 */ /* 0x000fc60007f1e0ff */
[----:B------:R-:W5:Y:S01]  /*5800*/  LDG.E.CONSTANT R45, desc[UR12][R36.64] ;  /* 0x0000000c242d7981 */ /* 0x000f62000c1e9900 */
[-C--:B------:R-:W-:Y:S02]  /*5810*/  IADD3.X R27, PT, PT, R37, R29.reuse, RZ, P0, !PT ;  /* 0x0000001d251b7210 */ /* 0x080fe400007fe4ff */
[----:B------:R-:W-:Y:S01]  /*5820*/  IADD3 R28, P0, PT, R26, R28, RZ ;  /* 0x0000001c1a1c7210 */ /* 0x000fe20007f1e0ff */
[----:B------:R-:W4:Y:S04]  /*5830*/  LDG.E.64.CONSTANT R30, desc[UR12][R34.64+0x10] ;  /* 0x0000100c221e7981 */ /* 0x000f28000c1e9b00 */
[----:B------:R5:W4:Y:S01]  /*5840*/  LDG.E.CONSTANT R47, desc[UR12][R26.64] ;  /* 0x0000000c1a2f7981 */ /* 0x000b22000c1e9900 */
[----:B------:R-:W-:-:S03]  /*5850*/  IADD3.X R29, PT, PT, R27, R29, RZ, P0, !PT ;  /* 0x0000001d1b1d7210 */ /* 0x000fc600007fe4ff */
[----:B------:R-:W4:Y:S04]  /*5860*/  LDG.E.64.CONSTANT R42, desc[UR12][R34.64+0x18] ;  /* 0x0000180c222a7981 */ /* 0x000f28000c1e9b00 */
[----:B------:R-:W4:Y:S01]  /*5870*/  LDG.E.CONSTANT R29, desc[UR12][R28.64] ;  /* 0x0000000c1c1d7981 */ /* 0x000f22000c1e9900 */
[----:B------:R-:W-:-:S04]  /*5880*/  UIADD3 UR4, UP1, UPT, UR4, 0x4, URZ ;  /* 0x0000000404047890 */ /* 0x000fc8000ff3e0ff */
[----:B------:R-:W-:Y:S01]  /*5890*/  UIADD3.X UR5, UPT, UPT, URZ, UR5, URZ, UP1, !UPT ;  /* 0x00000005ff057290 */ /* 0x000fe20008ffe4ff */
[----:B--2---:R-:W-:Y:S01]  /*58a0*/  SHF.R.S32.HI R51, RZ, 0x1f, R49 ;  /* 0x0000001fff337819 */ /* 0x004fe20000011431 */
[-C--:B---3--:R-:W-:Y:S02]  /*58b0*/  IMAD R33, R33, R49.reuse, RZ ;  /* 0x0000003121217224 */ /* 0x088fe400078e02ff */
[----:B------:R-:W-:-:S04]  /*58c0*/  IMAD.WIDE.U32 R2, R32, R49, R2 ;  /* 0x0000003120027225 */ /* 0x000fc800078e0002 */
[----:B------:R-:W-:Y:S01]  /*58d0*/  IMAD R33, R32, R51, R33 ;  /* 0x0000003320217224 */ /* 0x000fe200078e0221 */
[----:B-----5:R-:W-:-:S03]  /*58e0*/  SHF.R.S32.HI R27, RZ, 0x1f, R45 ;  /* 0x0000001fff1b7819 */ /* 0x020fc6000001142d */
[----:B------:R-:W-:Y:S02]  /*58f0*/  IMAD.IADD R3, R3, 0x1, R33 ;  /* 0x0000000103037824 */ /* 0x000fe400078e0221 */
[-C--:B----4-:R-:W-:Y:S02]  /*5900*/  IMAD R25, R25, R45.reuse, RZ ;  /* 0x0000002d19197224 */ /* 0x090fe400078e02ff */
        /* <DEDUP_REMOVED lines=11> */
[----:B------:R-:W-:-:S04]  /*59c0*/  IMAD.WIDE.U32 R2, R42, R29, R2 ;  /* 0x0000001d2a027225 */ /* 0x000fc800078e0002 */
[----:B------:R-:W-:-:S07]  /*59d0*/  IMAD.IADD R3, R3, 0x1, R25 ;  /* 0x0000000103037824 */ /* 0x000fce00078e0219 */
.L_x_2458:
        /* <DEDUP_REMOVED lines=10> */
[----:B0-----:R-:W-:Y:S01]  /*5a80*/  MOV R24, R14 ;  /* 0x0000000e00187202 */ /* 0x001fe20000000f00 */
[C---:B-12---:R-:W-:Y:S01]  /*5a90*/  IMAD R26, R22.reuse, UR5, RZ ;  /* 0x00000005161a7c24 */ /* 0x046fe2000f8e02ff */
[----:B------:R-:W-:Y:S01]  /*5aa0*/  MOV R25, R21 ;  /* 0x0000001500197202 */ /* 0x000fe20000000f00 */
[----:B------:R-:W0:Y:S02]  /*5ab0*/  LDCU.64 UR16, c[0x0][0x388] ;  /* 0x00007100ff1077ac */ /* 0x000e240008000a00 */
[----:B------:R-:W-:Y:S02]  /*5ac0*/  IMAD R27, R23, UR4, R26 ;  /* 0x00000004171b7c24 */ /* 0x000fe4000f8e021a */
[----:B------:R-:W-:-:S04]  /*5ad0*/  IMAD.WIDE.U32 R24, R22, UR4, R24 ;  /* 0x0000000416187c25 */ /* 0x000fc8000f8e0018 */
[----:B------:R-:W-:Y:S01]  /*5ae0*/  IMAD.IADD R25, R25, 0x1, R27 ;  /* 0x0000000119197824 */ /* 0x000fe200078e021b */
[----:B---3--:R-:W-:-:S04]  /*5af0*/  ULEA UR8, UP1, UR4, UR8, 0x3 ;  /* 0x0000000804087291 */ /* 0x008fc8000f8218ff */
[----:B------:R-:W-:Y:S01]  /*5b00*/  ULEA.HI.X UR9, UR4, UR9, UR5, 0x3, UP1 ;  /* 0x0000000904097291 */ /* 0x000fe200088f1c05 */
[C---:B0-----:R-:W-:Y:S02]  /*5b10*/  LEA R28, P0, R24.reuse, UR16, 0x2 ;  /* 0x00000010181c7c11 */ /* 0x041fe4000f8010ff */
[----:B------:R-:W-:Y:S02]  /*5b20*/  MOV R26, UR8 ;  /* 0x00000008001a7c02 */ /* 0x000fe40008000f00 */
[----:B------:R-:W-:Y:S02]  /*5b30*/  LEA.HI.X R29, R24, UR17, R25, 0x2, P0 ;  /* 0x00000011181d7c11 */ /* 0x000fe400080f1419 */
[----:B------:R-:W-:Y:S02]  /*5b40*/  MOV R27, UR9 ;  /* 0x00000009001b7c02 */ /* 0x000fe40008000f00 */
[C---:B------:R-:W-:Y:S01]  /*5b50*/  LEA R32, P0, R22.reuse, R28, 0x2 ;  /* 0x0000001c16207211 */ /* 0x040fe200078010ff */
[----:B------:R-:W2:Y:S03]  /*5b60*/  LDG.E.CONSTANT R35, desc[UR12][R28.64] ;  /* 0x0000000c1c237981 */ /* 0x000ea6000c1e9900 */
[----:B------:R-:W-:Y:S01]  /*5b70*/  LEA.HI.X R33, R22, R29, R23, 0x2, P0 ;  /* 0x0000001d16217211 */ /* 0x000fe200000f1417 */
[----:B------:R-:W3:Y:S04]  /*5b80*/  LDG.E.64.CONSTANT R24, desc[UR12][R26.64] ;  /* 0x0000000c1a187981 */ /* 0x000ee8000c1e9b00 */
        /* <DEDUP_REMOVED lines=14> */
.L_x_2459:
[----:B------:R-:W-:Y:S05]  /*5c70*/  BRA.U UP0, `(.L_x_2455) ;  /* 0x0000000100507547 */ /* 0x000fea000b800000 */
[----:B------:R-:W3:Y:S01]  /*5c80*/  LDCU.64 UR8, c[0x0][0x3a0] ;  /* 0x00007400ff0877ac */ /* 0x000ee20008000a00 */
[----:B------:R-:W-:Y:S01]  /*5c90*/  MOV R20, R14 ;  /* 0x0000000e00147202 */ /* 0x000fe20000000f00 */
[C---:B0-2---:R-:W-:Y:S01]  /*5ca0*/  IMAD R24, R22.reuse, UR5, RZ ;  /* 0x0000000516187c24 */ /* 0x045fe2000f8e02ff */
[----:B------:R-:W0:Y:S03]  /*5cb0*/  LDCU.64 UR16, c[0x0][0x388] ;  /* 0x00007100ff1077ac */ /* 0x000e260008000a00 */
[----:B------:R-:W-:-:S04]  /*5cc0*/  IMAD.WIDE.U32 R20, R22, UR4, R20 ;  /* 0x0000000416147c25 */ /* 0x000fc8000f8e0014 */
[----:B------:R-:W-:-:S04]  /*5cd0*/  IMAD R15, R23, UR4, R24 ;  /* 0x00000004170f7c24 */ /* 0x000fc8000f8e0218 */
[----:B------:R-:W-:Y:S01]  /*5ce0*/  IMAD.IADD R15, R21, 0x1, R15 ;  /* 0x00000001150f7824 */ /* 0x000fe200078e020f */
[----:B---3--:R-:W-:-:S04]  /*5cf0*/  ULEA UR7, UP0, UR4, UR8, 0x3 ;  /* 0x0000000804077291 */ /* 0x008fc8000f8018ff */
[----:B------:R-:W-:Y:S01]  /*5d00*/  ULEA.HI.X UR4, UR4, UR9, UR5, 0x3, UP0 ;  /* 0x0000000904047291 */ /* 0x000fe200080f1c05 */
[C---:B0-----:R-:W-:Y:S02]  /*5d10*/  LEA R22, P0, R20.reuse, UR16, 0x2 ;  /* 0x0000001014167c11 */ /* 0x041fe4000f8010ff */
[----:B------:R-:W-:Y:S02]  /*5d20*/  MOV R14, UR7 ;  /* 0x00000007000e7c02 */ /* 0x000fe40008000f00 */
[----:B------:R-:W-:Y:S02]  /*5d30*/  LEA.HI.X R23, R20, UR17, R15, 0x2, P0 ;  /* 0x0000001114177c11 */ /* 0x000fe400080f140f */
[----:B------:R-:W-:-:S04]  /*5d40*/  MOV R15, UR4 ;  /* 0x00000004000f7c02 */ /* 0x000fc80008000f00 */
[----:B------:R-:W2:Y:S04]  /*5d50*/  LDG.E.CONSTANT R23, desc[UR12][R22.64] ;  /* 0x0000000c16177981 */ /* 0x000ea8000c1e9900 */
[----:B------:R-:W3:Y:S01]  /*5d60*/  LDG.E.64.CONSTANT R14, desc[UR12][R14.64] ;  /* 0x0000000c0e0e7981 */ /* 0x000ee2000c1e9b00 */
[----:B--2---:R-:W-:Y:S01]  /*5d70*/  SHF.R.S32.HI R21, RZ, 0x1f, R23 ;  /* 0x0000001fff157819 */ /* 0x004fe20000011417 */
[-C--:B---3--:R-:W-:Y:S02]  /*5d80*/  IMAD R20, R15, R23.reuse, RZ ;  /* 0x000000170f147224 */ /* 0x088fe400078e02ff */
[----:B------:R-:W-:-:S04]  /*5d90*/  IMAD.WIDE.U32 R2, R14, R23, R2 ;  /* 0x000000170e027225 */ /* 0x000fc800078e0002 */
[----:B------:R-:W-:-:S04]  /*5da0*/  IMAD R21, R14, R21, R20 ;  /* 0x000000150e157224 */ /* 0x000fc800078e0214 */
[----:B------:R-:W-:-:S07]  /*5db0*/  IMAD.IADD R3, R3, 0x1, R21 ;  /* 0x0000000103037824 */ /* 0x000fce00078e0215 */
.L_x_2455:
[----:B------:R-:W-:Y:S05]  /*5dc0*/  BSYNC.RECONVERGENT B0 ;  /* 0x0000000000007941 */ /* 0x000fea0003800200 */
.L_x_2454:
[----:B-----5:R-:W-:Y:S01]  /*5dd0*/  IADD3 R14, PT, PT, R0, 0x300, RZ ;  /* 0x00000300000e7810 */ /* 0x020fe20007ffe0ff */
[----:B------:R-:W-:Y:S01]  /*5de0*/  ULOP3.LUT UR18, UR14, 0x3, URZ, 0xc0, !UPT ;  /* 0x000000030e127892 */ /* 0x000fe2000f8ec0ff */
[----:B------:R-:W-:Y:S01]  /*5df0*/  BSSY.RECONVERGENT B0, `(.L_x_2460) ;  /* 0x00000ea000007945 */ /* 0x000fe20003800200 */
[----:B------:R-:W-:Y:S01]  /*5e00*/  UIADD3 UR11, UP0, UPT, UR14, -0x1, URZ ;  /* 0xffffffff0e0b7890 */ /* 0x000fe2000ff1e0ff */
[----:B------:R-:W-:Y:S01]  /*5e10*/  ISETP.GE.U32.AND P0, PT, R14, UR6, PT ;  /* 0x000000060e007c0c */ /* 0x000fe2000bf06070 */
        /* <DEDUP_REMOVED lines=27> */
[----:B------:R-:W-:-:S03]  /*5fd0*/  UMOV UR7, UR4 ;  /* 0x0000000400077c82 */ /* 0x000fc60008000000 */
[----:B------:R-:W-:Y:S01]  /*5fe0*/  IMAD.X R23, RZ, RZ, R23, P1 ;  /* 0x000000ffff177224 */ /* 0x000fe200008e0617 */
[----:B------:R-:W-:Y:S01]  /*5ff0*/  UMOV UR8, UR5 ;  /* 0x0000000500087c82 */ /* 0x000fe20008000000 */
[C-C-:B----4-:R-:W-:Y:S02]  /*6000*/  SHF.L.U64.HI R46, R20.reuse, 0x2, R21.reuse ;  /* 0x00000002142e7819 */ /* 0x150fe40000010215 */
[C---:B------:R-:W-:Y:S02]  /*6010*/  SHF.L.U64.HI R48, R20.reuse, 0x5, R21 ;  /* 0x0000000514307819 */ /* 0x040fe40000010215 */
[----:B------:R-:W-:-:S07]  /*6020*/  SHF.L.U32 R21, R20, 0x2, RZ ;  /* 0x0000000214157819 */ /* 0x000fce00000006ff */
.L_x_2463:
[----:B------:R-:W2:Y:S01]  /*6030*/  LDG.E.CONSTANT R51, desc[UR12][R44.64] ;  /* 0x0000000c2c337981 */ /* 0x000ea2000c1e9900 */
[----:B------:R-:W-:-:S03]  /*6040*/  IADD3 R32, P0, PT, R44, R21, RZ ;  /* 0x000000152c207210 */ /* 0x000fc60007f1e0ff */
[----:B------:R-:W3:Y:S01]  /*6050*/  LDG.E.64.CONSTANT R34, desc[UR12][R22.64+-0x20] ;  /* 0xffffe00c16227981 */ /* 0x000ee2000c1e9b00 */
[----:B------:R-:W-:-:S03]  /*6060*/  IADD3.X R33, PT, PT, R45, R46, RZ, P0, !PT ;  /* 0x0000002e2d217210 */ /* 0x000fc600007fe4ff */
[----:B------:R-:W4:Y:S04]  /*6070*/  LDG.E.64.CONSTANT R28, desc[UR12][R22.64+-0x18] ;  /* 0xffffe80c161c7981 */ /* 0x000f28000c1e9b00 */
[----:B------:R5:W4:Y:S01]  /*6080*/  LDG.E.CONSTANT R31, desc[UR12][R32.64] ;  /* 0x0000000c201f7981 */ /* 0x000b22000c1e9900 */
[----:B------:R-:W-:-:S03]  /*6090*/  IADD3 R42, P0, PT, R32, R21, RZ ;  /* 0x00000015202a7210 */ /* 0x000fc60007f1e0ff */
[----:B0-----:R-:W4:Y:S02]  /*60a0*/  LDG.E.64.CONSTANT R24, desc[UR12][R22.64+-0x10] ;  /* 0xfffff00c16187981 */ /* 0x001f24000c1e9b00 */
[----:B------:R-:W-:Y:S01]  /*60b0*/  IMAD.X R43, R33, 0x1, R46, P0 ;  /* 0x00000001212b7824 */ /* 0x000fe200000e062e */
[-C--:B------:R-:W-:Y:S01]  /*60c0*/  IADD3 R36, P0, PT, R42, R21.reuse, RZ ;  /* 0x000000152a247210 */ /* 0x080fe20007f1e0ff */
[----:B-1----:R-:W4:Y:S04]  /*60d0*/  LDG.E.64.CONSTANT R26, desc[UR12][R22.64+-0x8] ;  /* 0xfffff80c161a7981 */ /* 0x002f28000c1e9b00 */
[----:B------:R0:W4:Y:S01]  /*60e0*/  LDG.E.CONSTANT R49, desc[UR12][R42.64] ;  /* 0x0000000c2a317981 */ /* 0x000122000c1e9900 */
[----:B------:R-:W-:Y:S02]  /*60f0*/  IADD3.X R37, PT, PT, R43, R46, RZ, P0, !PT ;  /* 0x0000002e2b257210 */ /* 0x000fe400007fe4ff */
[----:B-----5:R-:W-:-:S03]  /*6100*/  IADD3 R32, P0, PT, R36, R21, RZ ;  /* 0x0000001524207210 */ /* 0x020fc60007f1e0ff */
[----:B------:R4:W5:Y:S01]  /*6110*/  LDG.E.CONSTANT R47, desc[UR12][R36.64] ;  /* 0x0000000c242f7981 */ /* 0x000962000c1e9900 */
[----:B------:R-:W-:Y:S02]  /*6120*/  IADD3.X R33, PT, PT, R37, R46, RZ, P0, !PT ;  /* 0x0000002e25217210 */ /* 0x000fe400007fe4ff */
[----:B0-----:R-:W-:-:S03]  /*6130*/  IADD3 R42, P0, PT, R32, R21, RZ ;  /* 0x00000015202a7210 */ /* 0x001fc60007f1e0ff */
[----:B------:R0:W5:Y:S01]  /*6140*/  LDG.E.CONSTANT R50, desc[UR12][R32.64] ;  /* 0x0000000c20327981 */ /* 0x000162000c1e9900 */
[----:B------:R-:W-:Y:S02]  /*6150*/  IADD3.X R43, PT, PT, R33, R46, RZ, P0, !PT ;  /* 0x0000002e212b7210 */ /* 0x000fe400007fe4ff */
[----:B--2---:R-:W-:Y:S01]  /*6160*/  SHF.R.S32.HI R53, RZ, 0x1f, R51 ;  /* 0x0000001fff357819 */ /* 0x004fe20000011433 */
[-C--:B---3--:R-:W-:Y:S02]  /*6170*/  IMAD R30, R35, R51.reuse, RZ ;  /* 0x00000033231e7224 */ /* 0x088fe400078e02ff */
[----:B------:R-:W-:-:S04]  /*6180*/  IMAD.WIDE.U32 R4, R34, R51, R4 ;  /* 0x0000003322047225 */ /* 0x000fc800078e0004 */
[----:B------:R-:W-:Y:S02]  /*6190*/  IMAD R53, R34, R53, R30 ;  /* 0x0000003522357224 */ /* 0x000fe400078e021e */
[----:B------:R-:W2:Y:S01]  /*61a0*/  LDG.E.64.CONSTANT R34, desc[UR12][R22.64] ;  /* 0x0000000c16227981 */ /* 0x000ea2000c1e9b00 */
[----:B----4-:R-:W-:Y:S01]  /*61b0*/  SHF.R.S32.HI R37, RZ, 0x1f, R31 ;  /* 0x0000001fff257819 */ /* 0x010fe2000001141f */
[----:B------:R-:W-:Y:S02]  /*61c0*/  IMAD.IADD R5, R5, 0x1, R53 ;  /* 0x0000000105057824 */ /* 0x000fe400078e0235 */
[-C--:B------:R-:W-:Y:S01]  /*61d0*/  IMAD R52, R29, R31.reuse, RZ ;  /* 0x0000001f1d347224 */ /* 0x080fe200078e02ff */
[----:B------:R-:W3:Y:S01]  /*61e0*/  LDG.E.CONSTANT R53, desc[UR12][R42.64] ;  /* 0x0000000c2a357981 */ /* 0x000ee2000c1e9900 */
[----:B------:R-:W-:Y:S01]  /*61f0*/  IMAD.WIDE.U32 R4, R28, R31, R4 ;  /* 0x0000001f1c047225 */ /* 0x000fe200078e0004 */
[----:B------:R-:W-:-:S03]  /*6200*/  IADD3 R30, P0, PT, R42, R21, RZ ;  /* 0x000000152a1e7210 */ /* 0x000fc60007f1e0ff */
[----:B------:R-:W-:Y:S02]  /*6210*/  IMAD R52, R28, R37, R52 ;  /* 0x000000251c347224 */ /* 0x000fe400078e0234 */
[----:B------:R-:W3:Y:S01]  /*6220*/  LDG.E.64.CONSTANT R28, desc[UR12][R22.64+0x8] ;  /* 0x0000080c161c7981 */ /* 0x000ee2000c1e9b00 */
[----:B------:R-:W-:Y:S02]  /*6230*/  IADD3.X R31, PT, PT, R43, R46, RZ, P0, !PT ;  /* 0x0000002e2b1f7210 */ /* 0x000fe400007fe4ff */
[----:B0-----:R-:W-:Y:S01]  /*6240*/  IADD3 R32, P0, PT, R30, R21, RZ ;  /* 0x000000151e207210 */ /* 0x001fe20007f1e0ff */
[----:B------:R-:W4:Y:S04]  /*6250*/  LDG.E.64.CONSTANT R36, desc[UR12][R22.64+0x10] ;  /* 0x0000100c16247981 */ /* 0x000f28000c1e9b00 */
[----:B------:R-:W4:Y:S01]  /*6260*/  LDG.E.CONSTANT R51, desc[UR12][R30.64] ;  /* 0x0000000c1e337981 */ /* 0x000f22000c1e9900 */
[----:B------:R-:W-:-:S03]  /*6270*/  IMAD.X R33, R31, 0x1, R46, P0 ;  /* 0x000000011f217824 */ /* 0x000fc600000e062e */
[----:B------:R0:W4:Y:S04]  /*6280*/  LDG.E.64.CONSTANT R42, desc[UR12][R22.64+0x18] ;  /* 0x0000180c162a7981 */ /* 0x000128000c1e9b00 */
[----:B------:R-:W4:Y:S01]  /*6290*/  LDG.E.CONSTANT R33, desc[UR12][R32.64] ;  /* 0x0000000c20217981 */ /* 0x000f22000c1e9900 */
[----:B------:R-:W-:Y:S01]  /*62a0*/  IADD3 R5, PT, PT, R5, R52, RZ ;  /* 0x0000003405057210 */ /* 0x000fe20007ffe0ff */
[-C--:B------:R-:W-:Y:S01]  /*62b0*/  IMAD R25, R25, R49.reuse, RZ ;  /* 0x0000003119197224 */ /* 0x080fe200078e02ff */
[----:B------:R-:W-:Y:S01]  /*62c0*/  SHF.R.S32.HI R52, RZ, 0x1f, R49 ;  /* 0x0000001fff347819 */ /* 0x000fe20000011431 */
[----:B------:R-:W-:-:S04]  /*62d0*/  IMAD.WIDE.U32 R4, R24, R49, R4 ;  /* 0x0000003118047225 */ /* 0x000fc800078e0004 */
[----:B------:R-:W-:Y:S02]  /*62e0*/  IMAD R25, R24, R52, R25 ;  /* 0x0000003418197224 */ /* 0x000fe400078e0219 */
[----:B-----5:R-:W-:-:S03]  /*62f0*/  IMAD R24, R27, R47, RZ ;  /* 0x0000002f1b187224 */ /* 0x020fc600078e02ff */
[----:B------:R-:W-:Y:S02]  /*6300*/  IADD3 R5, PT, PT, R5, R25, RZ ;  /* 0x0000001905057210 */ /* 0x000fe40007ffe0ff */
[----:B------:R-:W-:Y:S01]  /*6310*/  SHF.R.S32.HI R25, RZ, 0x1f, R47 ;  /* 0x0000001fff197819 */ /* 0x000fe2000001142f */
[----:B------:R-:W-:-:S04]  /*6320*/  IMAD.WIDE.U32 R4, R26, R47, R4 ;  /* 0x0000002f1a047225 */ /* 0x000fc800078e0004 */
[----:B------:R-:W-:-:S04]  /*6330*/  IMAD R25, R26, R25, R24 ;  /* 0x000000191a197224 */ /* 0x000fc800078e0218 */
[----:B------:R-:W-:Y:S01]  /*6340*/  IMAD.IADD R5, R5, 0x1, R25 ;  /* 0x0000000105057824 */ /* 0x000fe200078e0219 */
[----:B------:R-:W-:Y:S01]  /*6350*/  SHF.R.S32.HI R25, RZ, 0x1f, R50 ;  /* 0x0000001fff197819 */ /* 0x000fe20000011432 */
        /* <DEDUP_REMOVED lines=8> */
[-C--:B--2---:R-:W-:Y:S02]  /*63e0*/  IMAD R24, R35, R50.reuse, RZ ;  /* 0x0000003223187224 */ /* 0x084fe400078e02ff */
[----:B------:R-:W-:-:S04]  /*63f0*/  IMAD.WIDE.U32 R4, R34, R50, R4 ;  /* 0x0000003222047225 */ /* 0x000fc800078e0004 */
[----:B------:R-:W-:-:S05]  /*6400*/  IMAD R25, R34, R25, R24 ;  /* 0x0000001922197224 */ /* 0x000fca00078e0218 */
[----:B------:R-:W-:Y:S01]  /*6410*/  IADD3 R5, PT, PT, R5, R25, RZ ;  /* 0x0000001905057210 */ /* 0x000fe20007ffe0ff */
[-C--:B---3--:R-:W-:Y:S01]  /*6420*/  IMAD R24, R29, R53.reuse, RZ ;  /* 0x000000351d187224 */ /* 0x088fe200078e02ff */
[----:B------:R-:W-:Y:S01]  /*6430*/  SHF.R.S32.HI R25, RZ, 0x1f, R53 ;  /* 0x0000001fff197819 */ /* 0x000fe20000011435 */
[----:B------:R-:W-:-:S04]  /*6440*/  IMAD.WIDE.U32 R4, R28, R53, R4 ;  /* 0x000000351c047225 */ /* 0x000fc800078e0004 */
[----:B------:R-:W-:Y:S02]  /*6450*/  IMAD R25, R28, R25, R24 ;  /* 0x000000191c197224 */ /* 0x000fe400078e0218 */
[----:B----4-:R-:W-:-:S03]  /*6460*/  IMAD R24, R37, R51, RZ ;  /* 0x0000003325187224 */ /* 0x010fc600078e02ff */
[----:B------:R-:W-:Y:S02]  /*6470*/  IADD3 R5, PT, PT, R5, R25, RZ ;  /* 0x0000001905057210 */ /* 0x000fe40007ffe0ff */
        /* <DEDUP_REMOVED lines=8> */
[----:B------:R-:W-:Y:S01]  /*6500*/  IADD3 R5, PT, PT, R5, R25, RZ ;  /* 0x0000001905057210 */ /* 0x000fe20007ffe0ff */
[----:B------:R-:W-:Y:S06]  /*6510*/  BRA.U UP1, `(.L_x_2463) ;  /* 0xfffffff901c47547 */ /* 0x000fec000b83ffff */
.L_x_2462:
        /* <DEDUP_REMOVED lines=9> */
[C---:B0--3--:R-:W-:Y:S01]  /*65b0*/  IMAD R24, R20.reuse, UR5, RZ ;  /* 0x0000000514187c24 */ /* 0x049fe2000f8e02ff */
[----:B------:R-:W0:Y:S01]  /*65c0*/  LDCU.64 UR16, c[0x0][0x388] ;  /* 0x00007100ff1077ac */ /* 0x000e220008000a00 */
[----:B------:R-:W-:-:S04]  /*65d0*/  IMAD.WIDE.U32 R28, R20, 0x4, RZ ;  /* 0x00000004141c7825 */ /* 0x000fc800078e00ff */
[----:B--2---:R-:W-:-:S04]  /*65e0*/  IMAD.WIDE.U32 R22, R20, UR4, R14 ;  /* 0x0000000414167c25 */ /* 0x004fc8000f8e000e */
[----:B------:R-:W-:Y:S01]  /*65f0*/  IMAD R25, R21, UR4, R24 ;  /* 0x0000000415197c24 */ /* 0x000fe2000f8e0218 */
[----:B----4-:R-:W-:-:S04]  /*6600*/  ULEA UR7, UP1, UR4, UR8, 0x3 ;  /* 0x0000000804077291 */ /* 0x010fc8000f8218ff */
[----:B------:R-:W-:Y:S02]  /*6610*/  IADD3 R23, PT, PT, R23, R25, RZ ;  /* 0x0000001917177210 */ /* 0x000fe40007ffe0ff */
[C---:B0-----:R-:W-:Y:S01]  /*6620*/  LEA R30, P0, R22.reuse, UR16, 0x2 ;  /* 0x00000010161e7c11 */ /* 0x041fe2000f8010ff */
[----:B------:R-:W-:Y:S01]  /*6630*/  ULEA.HI.X UR8, UR4, UR9, UR5, 0x3, UP1 ;  /* 0x0000000904087291 */ /* 0x000fe200088f1c05 */
[----:B------:R-:W-:Y:S02]  /*6640*/  MOV R32, UR7 ;  /* 0x0000000700207c02 */ /* 0x000fe40008000f00 */
[----:B------:R-:W-:Y:S01]  /*6650*/  LEA.HI.X R31, R22, UR17, R23, 0x2, P0 ;  /* 0x00000011161f7c11 */ /* 0x000fe200080f1417 */
[----:B------:R-:W-:Y:S02]  /*6660*/  IMAD.SHL.U32 R23, R21, 0x4, RZ ;  /* 0x0000000415177824 */ /* 0x000fe400078e00ff */
[----:B------:R-:W-:Y:S02]  /*6670*/  MOV R33, UR8 ;  /* 0x0000000800217c02 */ /* 0x000fe40008000f00 */
[----:B------:R-:W2:Y:S01]  /*6680*/  LDG.E.CONSTANT R47, desc[UR12][R30.64] ;  /* 0x0000000c1e2f7981 */ /* 0x000ea2000c1e9900 */
[----:B------:R-:W-:Y:S01]  /*6690*/  IMAD.IADD R29, R29, 0x1, R23 ;  /* 0x000000011d1d7824 */ /* 0x000fe200078e0217 */
[----:B------:R-:W-:-:S02]  /*66a0*/  IADD3 R36, P0, PT, R30, R28, RZ ;  /* 0x0000001c1e247210 */ /* 0x000fc40007f1e0ff */
[----:B------:R-:W3:Y:S02]  /*66b0*/  LDG.E.64.CONSTANT R22, desc[UR12][R32.64] ;  /* 0x0000000c20167981 */ /* 0x000ee4000c1e9b00 */
[----:B------:R-:W-:Y:S02]  /*66c0*/  IADD3.X R37, PT, PT, R31, R29, RZ, P0, !PT ;  /* 0x0000001d1f257210 */ /* 0x000fe400007fe4ff */
[----:B------:R-:W4:Y:S01]  /*66d0*/  LDG.E.64.CONSTANT R24, desc[UR12][R32.64+0x8] ;  /* 0x0000080c20187981 */ /* 0x000f22000c1e9b00 */
[----:B-1----:R-:W-:-:S03]  /*66e0*/  IADD3 R26, P0, PT, R36, R28, RZ ;  /* 0x0000001c241a7210 */ /* 0x002fc60007f1e0ff */
[----:B------:R-:W4:Y:S01]  /*66f0*/  LDG.E.CONSTANT R45, desc[UR12][R36.64] ;  /* 0x0000000c242d7981 */ /* 0x000f22000c1e9900 */
[----:B------:R-:W-:Y:S02]  /*6700*/  IADD3.X R27, PT, PT, R37, R29, RZ, P0, !PT ;  /* 0x0000001d251b7210 */ /* 0x000fe400007fe4ff */
[----:B------:R-:W-:Y:S01]  /*6710*/  IADD3 R28, P0, PT, R26, R28, RZ ;  /* 0x0000001c1a1c7210 */ /* 0x000fe20007f1e0ff */
[----:B------:R-:W5:Y:S04]  /*6720*/  LDG.E.64.CONSTANT R30, desc[UR12][R32.64+0x10] ;  /* 0x0000100c201e7981 */ /* 0x000f68000c1e9b00 */
[----:B------:R-:W5:Y:S01]  /*6730*/  LDG.E.CONSTANT R43, desc[UR12][R26.64] ;  /* 0x0000000c1a2b7981 */ /* 0x000f62000c1e9900 */
[----:B------:R-:W-:-:S03]  /*6740*/  IMAD.X R29, R27, 0x1, R29, P0 ;  /* 0x000000011b1d7824 */ /* 0x000fc600000e061d */
[----:B------:R-:W5:Y:S04]  /*6750*/  LDG.E.64.CONSTANT R34, desc[UR12][R32.64+0x18] ;  /* 0x0000180c20227981 */ /* 0x000f68000c1e9b00 */
[----:B------:R-:W5:Y:S01]  /*6760*/  LDG.E.CONSTANT R29, desc[UR12][R28.64] ;  /* 0x0000000c1c1d7981 */ /* 0x000f62000c1e9900 */
[----:B------:R-:W-:-:S04]  /*6770*/  UIADD3 UR4, UP1, UPT, UR4, 0x4, URZ ;  /* 0x0000000404047890 */ /* 0x000fc8000ff3e0ff */
[----:B------:R-:W-:Y:S01]  /*6780*/  UIADD3.X UR5, UPT, UPT, URZ, UR5, URZ, UP1, !UPT ;  /* 0x00000005ff057290 */ /* 0x000fe20008ffe4ff */
[----:B--2---:R-:W-:Y:S01]  /*6790*/  SHF.R.S32.HI R49, RZ, 0x1f, R47 ;  /* 0x0000001fff317819 */ /* 0x004fe2000001142f */
[-C--:B---3--:R-:W-:Y:S02]  /*67a0*/  IMAD R23, R23, R47.reuse, RZ ;  /* 0x0000002f17177224 */ /* 0x088fe400078e02ff */
[----:B------:R-:W-:-:S04]  /*67b0*/  IMAD.WIDE.U32 R4, R22, R47, R4 ;  /* 0x0000002f16047225 */ /* 0x000fc800078e0004 */
[----:B------:R-:W-:Y:S02]  /*67c0*/  IMAD R23, R22, R49, R23 ;  /* 0x0000003116177224 */ /* 0x000fe400078e0217 */
[----:B----4-:R-:W-:-:S03]  /*67d0*/  IMAD R22, R25, R45, RZ ;  /* 0x0000002d19167224 */ /* 0x010fc600078e02ff */
[----:B------:R-:W-:Y:S02]  /*67e0*/  IADD3 R5, PT, PT, R5, R23, RZ ;  /* 0x0000001705057210 */ /* 0x000fe40007ffe0ff */
[----:B------:R-:W-:Y:S01]  /*67f0*/  SHF.R.S32.HI R23, RZ, 0x1f, R45 ;  /* 0x0000001fff177819 */ /* 0x000fe2000001142d */
[----:B------:R-:W-:-:S04]  /*6800*/  IMAD.WIDE.U32 R4, R24, R45, R4 ;  /* 0x0000002d18047225 */ /* 0x000fc800078e0004 */
[----:B------:R-:W-:Y:S02]  /*6810*/  IMAD R23, R24, R23, R22 ;  /* 0x0000001718177224 */ /* 0x000fe400078e0216 */
[----:B-----5:R-:W-:-:S03]  /*6820*/  IMAD R22, R31, R43, RZ ;  /* 0x0000002b1f167224 */ /* 0x020fc600078e02ff */
        /* <DEDUP_REMOVED lines=10> */
.L_x_2464:
        /* <DEDUP_REMOVED lines=9> */
[C---:B0--3--:R-:W-:Y:S01]  /*6960*/  IMAD R24, R20.reuse, UR5, RZ ;  /* 0x0000000514187c24 */ /* 0x049fe2000f8e02ff */
[----:B------:R-:W0:Y:S01]  /*6970*/  LDCU.64 UR16, c[0x0][0x388] ;  /* 0x00007100ff1077ac */ /* 0x000e220008000a00 */
[----:B------:R-:W-:Y:S02]  /*6980*/  IMAD.MOV.U32 R23, RZ, RZ, R15 ;  /* 0x000000ffff177224 */ /* 0x000fe400078e000f */
[----:B------:R-:W-:Y:S02]  /*6990*/  IMAD R25, R21, UR4, R24 ;  /* 0x0000000415197c24 */ /* 0x000fe4000f8e0218 */
[----:B------:R-:W-:-:S05]  /*69a0*/  IMAD.WIDE.U32 R22, R20, UR4, R22 ;  /* 0x0000000414167c25 */ /* 0x000fca000f8e0016 */
[----:B------:R-:W-:Y:S01]  /*69b0*/  IADD3 R23, PT, PT, R23, R25, RZ ;  /* 0x0000001917177210 */ /* 0x000fe20007ffe0ff */
[----:B----4-:R-:W-:-:S04]  /*69c0*/  ULEA UR8, UP1, UR4, UR8, 0x3 ;  /* 0x0000000804087291 */ /* 0x010fc8000f8218ff */
        /* <DEDUP_REMOVED lines=10> */
[----:B-1----:R-:W5:Y:S01]  /*6a70*/  LDG.E.64.CONSTANT R26, desc[UR12][R24.64+0x8] ;  /* 0x0000080c181a7981 */ /* 0x002f62000c1e9b00 */
        /* <DEDUP_REMOVED lines=10> */
[----:B------:R-:W-:-:S05]  /*6b20*/  IMAD.WIDE.U32 R4, R26, R31, R4 ;  /* 0x0000001f1a047225 */ /* 0x000fca00078e0004 */
[----:B------:R-:W-:-:S07]  /*6b30*/  IADD3 R5, PT, PT, R5, R23, RZ ;  /* 0x0000001705057210 */ /* 0x000fce0007ffe0ff */
.L_x_2465:
[----:B------:R-:W-:Y:S05]  /*6b40*/  BRA.U UP0, `(.L_x_2461) ;  /* 0x0000000100507547 */ /* 0x000fea000b800000 */
[----:B------:R-:W4:Y:S01]  /*6b50*/  LDCU.64 UR8, c[0x0][0x3a0] ;  /* 0x00007400ff0877ac */ /* 0x000f220008000a00 */
[C---:B---3--:R-:W-:Y:S02]  /*6b60*/  IMAD R14, R20.reuse, UR5, RZ ;  /* 0x00000005140e7c24 */ /* 0x048fe4000f8e02ff */
[----:B------:R-:W-:Y:S01]  /*6b70*/  IMAD.MOV.U32 R17, RZ, RZ, R15 ;  /* 0x000000ffff117224 */ /* 0x000fe200078e000f */
[----:B------:R-:W3:Y:S01]  /*6b80*/  LDCU.64 UR16, c[0x0][0x388] ;  /* 0x00007100ff1077ac */ /* 0x000ee20008000a00 */
[----:B------:R-:W-:Y:S02]  /*6b90*/  IMAD R15, R21, UR4, R14 ;  /* 0x00000004150f7c24 */ /* 0x000fe4000f8e020e */
[----:B------:R-:W-:-:S05]  /*6ba0*/  IMAD.WIDE.U32 R16, R20, UR4, R16 ;  /* 0x0000000414107c25 */ /* 0x000fca000f8e0010 */
[----:B------:R-:W-:Y:S01]  /*6bb0*/  IADD3 R15, PT, PT, R17, R15, RZ ;  /* 0x0000000f110f7210 */ /* 0x000fe20007ffe0ff */
[----:B----4-:R-:W-:-:S04]  /*6bc0*/  ULEA UR7, UP0, UR4, UR8, 0x3 ;  /* 0x0000000804077291 */ /* 0x010fc8000f8018ff */
[----:B------:R-:W-:Y:S01]  /*6bd0*/  ULEA.HI.X UR4, UR4, UR9, UR5, 0x3, UP0 ;  /* 0x0000000904047291 */ /* 0x000fe200080f1c05 */
[C---:B---3--:R-:W-:Y:S02]  /*6be0*/  LEA R20, P0, R16.reuse, UR16, 0x2 ;  /* 0x0000001010147c11 */ /* 0x048fe4000f8010ff */
[----:B------:R-:W-:Y:S02]  /*6bf0*/  MOV R14, UR7 ;  /* 0x00000007000e7c02 */ /* 0x000fe40008000f00 */
[----:B------:R-:W-:Y:S01]  /*6c00*/  LEA.HI.X R21, R16, UR17, R15, 0x2, P0 ;  /* 0x0000001110157c11 */ /* 0x000fe200080f140f */
[----:B------:R-:W-:-:S05]  /*6c10*/  IMAD.U32 R15, RZ, RZ, UR4 ;  /* 0x00000004ff0f7e24 */ /* 0x000fca000f8e00ff */
[----:B------:R-:W3:Y:S04]  /*6c20*/  LDG.E.CONSTANT R21, desc[UR12][R20.64] ;  /* 0x0000000c14157981 */ /* 0x000ee8000c1e9900 */
[----:B------:R-:W4:Y:S01]  /*6c30*/  LDG.E.64.CONSTANT R14, desc[UR12][R14.64] ;  /* 0x0000000c0e0e7981 */ /* 0x000f22000c1e9b00 */
[----:B---3--:R-:W-:Y:S01]  /*6c40*/  SHF.R.S32.HI R17, RZ, 0x1f, R21 ;  /* 0x0000001fff117819 */ /* 0x008fe20000011415 */
[-C--:B----4-:R-:W-:Y:S02]  /*6c50*/  IMAD R16, R15, R21.reuse, RZ ;  /* 0x000000150f107224 */ /* 0x090fe400078e02ff */
[----:B------:R-:W-:-:S04]  /*6c60*/  IMAD.WIDE.U32 R4, R14, R21, R4 ;  /* 0x000000150e047225 */ /* 0x000fc800078e0004 */
[----:B------:R-:W-:-:S05]  /*6c70*/  IMAD R17, R14, R17, R16 ;  /* 0x000000110e117224 */ /* 0x000fca00078e0210 */
[----:B------:R-:W-:-:S07]  /*6c80*/  IADD3 R5, PT, PT, R5, R17, RZ ;  /* 0x0000001105057210 */ /* 0x000fce0007ffe0ff */
.L_x_2461:
[----:B------:R-:W-:Y:S05]  /*6c90*/  BSYNC.RECONVERGENT B0 ;  /* 0x0000000000007941 */ /* 0x000fea0003800200 */
.L_x_2460:
[----:B------:R-:W-:Y:S01]  /*6ca0*/  IADD3 R14, PT, PT, R0, 0x380, RZ ;  /* 0x00000380000e7810 */ /* 0x000fe20007ffe0ff */
[----:B------:R-:W-:Y:S03]  /*6cb0*/  BSSY.RECONVERGENT B0, `(.L_x_2423) ;  /* 0x00000e5000007945 */ /* 0x000fe60003800200 */
[----:B------:R-:W-:-:S13]  /*6cc0*/  ISETP.GE.U32.AND P0, PT, R14, UR6, PT ;  /* 0x000000060e007c0c */ /* 0x000fda000bf06070 */
[----:B------:R-:W-:Y:S05]  /*6cd0*/  @P0 BRA `(.L_x_2466) ;  /* 0x0000000c00880947 */ /* 0x000fea0003800000 */
[----:B------:R-:W4:Y:S01]  /*6ce0*/  LDCU.64 UR6, c[0x0][0x390] ;  /* 0x00007200ff0677ac */ /* 0x000f220008000a00 */
[----:B------:R-:W-:Y:S02]  /*6cf0*/  UISETP.GE.U32.AND UP1, UPT, UR11, 0x7, UPT ;  /* 0x000000070b00788c */ /* 0x000fe4000bf26070 */
[----:B------:R-:W-:Y:S02]  /*6d00*/  UISETP.NE.U32.AND UP0, UPT, UR21, URZ, UPT ;  /* 0x000000ff1500728c */ /* 0x000fe4000bf05070 */
[----:B------:R-:W-:Y:S01]  /*6d10*/  UISETP.GE.U32.AND.EX UP1, UPT, UR22, URZ, UPT, UP1 ;  /* 0x000000ff1600728c */ /* 0x000fe2000bf26110 */
[----:B------:R-:W-:Y:S01]  /*6d20*/  UMOV UR4, URZ ;  /* 0x000000ff00047c82 */ /* 0x000fe20008000000 */
[----:B------:R-:W-:Y:S01]  /*6d30*/  UISETP.NE.AND.EX UP0, UPT, URZ, URZ, UPT, UP0 ;  /* 0x000000ffff00728c */ /* 0x000fe2000bf05300 */
[----:B------:R-:W-:Y:S01]  /*6d40*/  UMOV UR5, URZ ;  /* 0x000000ff00057c82 */ /* 0x000fe20008000000 */
[----:B----4-:R-:W-:-:S04]  /*6d50*/  IMAD R7, R19, UR6, RZ ;  /* 0x0000000613077c24 */ /* 0x010fc8000f8e02ff */
[C---:B------:R-:W-:Y:S01]  /*6d60*/  IMAD R15, R18.reuse, UR7, R7 ;  /* 0x00000007120f7c24 */ /* 0x040fe2000f8e0207 */
[----:B------:R-:W-:Y:S01]  /*6d70*/  CS2R R6, SRZ ;  /* 0x0000000000067805 */ /* 0x000fe2000001ff00 */
[----:B------:R-:W-:-:S04]  /*6d80*/  IMAD.WIDE.U32 R18, R18, UR6, RZ ;  /* 0x0000000612127c25 */ /* 0x000fc8000f8e00ff */
[----:B------:R-:W-:Y:S01]  /*6d90*/  IMAD.IADD R15, R19, 0x1, R15 ;  /* 0x00000001130f7824 */ /* 0x000fe200078e020f */
[----:B------:R-:W-:Y:S06]  /*6da0*/  BRA.U !UP1, `(.L_x_2467) ;  /* 0x0000000509787547 */ /* 0x000fec000b800000 */
[----:B---3--:R-:W3:Y:S01]  /*6db0*/  LDC.64 R20, c[0x0][0x3a0] ;  /* 0x0000e800ff147b82 */ /* 0x008ee20000000a00 */
        /* <DEDUP_REMOVED lines=14> */
.L_x_2468:
[----:B------:R-:W3:Y:S04]  /*6ea0*/  LDG.E.CONSTANT R29, desc[UR12][R42.64] ;  /* 0x0000000c2a1d7981 */ /* 0x000ee8000c1e9900 */
[----:B------:R-:W4:Y:S01]  /*6eb0*/  LDG.E.64.CONSTANT R30, desc[UR12][R20.64+-0x20] ;  /* 0xffffe00c141e7981 */ /* 0x000f22000c1e9b00 */
[----:B------:R-:W-:-:S03]  /*6ec0*/  IADD3 R34, P0, PT, R42, R17, RZ ;  /* 0x000000112a227210 */ /* 0x000fc60007f1e0ff */
[----:B--2---:R-:W2:Y:S02]  /*6ed0*/  LDG.E.64.CONSTANT R22, desc[UR12][R20.64+-0x18] ;  /* 0xffffe80c14167981 */ /* 0x004ea4000c1e9b00 */
[----:B------:R-:W-:Y:S01]  /*6ee0*/  IMAD.X R35, R43, 0x1, R44, P0 ;  /* 0x000000012b237824 */ /* 0x000fe200000e062c */
[-C--:B------:R-:W-:Y:S01]  /*6ef0*/  IADD3 R36, P0, PT, R34, R17.reuse, RZ ;  /* 0x0000001122247210 */ /* 0x080fe20007f1e0ff */
[----:B-1----:R-:W5:Y:S04]  /*6f00*/  LDG.E.64.CONSTANT R26, desc[UR12][R20.64+-0x10] ;  /* 0xfffff00c141a7981 */ /* 0x002f68000c1e9b00 */
[----:B------:R-:W2:Y:S01]  /*6f10*/  LDG.E.CONSTANT R47, desc[UR12][R34.64] ;  /* 0x0000000c222f7981 */ /* 0x000ea2000c1e9900 */
[-C--:B------:R-:W-:Y:S02]  /*6f20*/  IADD3.X R37, PT, PT, R35, R44.reuse, RZ, P0, !PT ;  /* 0x0000002c23257210 */ /* 0x080fe400007fe4ff */
[----:B------:R-:W-:Y:S01]  /*6f30*/  IADD3 R52, P0, PT, R36, R17, RZ ;  /* 0x0000001124347210 */ /* 0x000fe20007f1e0ff */
[----:B0-----:R-:W5:Y:S04]  /*6f40*/  LDG.E.64.CONSTANT R24, desc[UR12][R20.64+-0x8] ;  /* 0xfffff80c14187981 */ /* 0x001f68000c1e9b00 */
[----:B------:R0:W5:Y:S01]  /*6f50*/  LDG.E.CONSTANT R45, desc[UR12][R36.64] ;  /* 0x0000000c242d7981 */ /* 0x000162000c1e9900 */
[----:B------:R-:W-:-:S02]  /*6f60*/  IADD3.X R53, PT, PT, R37, R44, RZ, P0, !PT ;  /* 0x0000002c25357210 */ /* 0x000fc400007fe4ff */
[-C--:B------:R-:W-:Y:S01]  /*6f70*/  IADD3 R32, P0, PT, R52, R17.reuse, RZ ;  /* 0x0000001134207210 */ /* 0x080fe20007f1e0ff */
[----:B------:R-:W5:Y:S04]  /*6f80*/  LDG.E.64.CONSTANT R34, desc[UR12][R20.64] ;  /* 0x0000000c14227981 */ /* 0x000f68000c1e9b00 */
[----:B------:R-:W5:Y:S01]  /*6f90*/  LDG.E.CONSTANT R51, desc[UR12][R52.64] ;  /* 0x0000000c34337981 */ /* 0x000f62000c1e9900 */
[----:B------:R-:W-:Y:S01]  /*6fa0*/  IMAD.X R33, R53, 0x1, R44, P0 ;  /* 0x0000000135217824 */ /* 0x000fe200000e062c */
[----:B0-----:R-:W-:-:S04]  /*6fb0*/  IADD3 R36, P0, PT, R32, R17, RZ ;  /* 0x0000001120247210 */ /* 0x001fc80007f1e0ff */
[----:B------:R0:W5:Y:S01]  /*6fc0*/  LDG.E.CONSTANT R49, desc[UR12][R32.64] ;  /* 0x0000000c20317981 */ /* 0x000162000c1e9900 */
[----:B------:R-:W-:Y:S02]  /*6fd0*/  IADD3.X R37, PT, PT, R33, R44, RZ, P0, !PT ;  /* 0x0000002c21257210 */ /* 0x000fe400007fe4ff */
[----:B------:R-:W-:-:S03]  /*6fe0*/  IADD3 R28, P0, PT, R36, R17, RZ ;  /* 0x00000011241c7210 */ /* 0x000fc60007f1e0ff */
[----:B------:R-:W5:Y:S01]  /*6ff0*/  LDG.E.CONSTANT R53, desc[UR12][R36.64] ;  /* 0x0000000c24357981 */ /* 0x000f62000c1e9900 */
[----:B---3--:R-:W-:Y:S01]  /*7000*/  SHF.R.S32.HI R48, RZ, 0x1f, R29 ;  /* 0x0000001fff307819 */ /* 0x008fe2000001141d */
[----:B----4-:R-:W-:-:S04]  /*7010*/  IMAD.WIDE.U32 R6, R30, R29, R6 ;  /* 0x0000001d1e067225 */ /* 0x010fc800078e0006 */
[----:B------:R-:W-:-:S04]  /*7020*/  IMAD R29, R31, R29, RZ ;  /* 0x0000001d1f1d7224 */ /* 0x000fc800078e02ff */
[----:B------:R-:W-:Y:S01]  /*7030*/  IMAD R48, R30, R48, R29 ;  /* 0x000000301e307224 */ /* 0x000fe200078e021d */
[----:B------:R-:W-:Y:S01]  /*7040*/  IADD3.X R29, PT, PT, R37, R44, RZ, P0, !PT ;  /* 0x0000002c251d7210 */ /* 0x000fe200007fe4ff */
[----:B------:R-:W3:Y:S01]  /*7050*/  LDG.E.64.CONSTANT R30, desc[UR12][R20.64+0x8] ;  /* 0x0000080c141e7981 */ /* 0x000ee2000c1e9b00 */
[----:B0-----:R-:W-:Y:S02]  /*7060*/  IADD3 R32, P0, PT, R28, R17, RZ ;  /* 0x000000111c207210 */ /* 0x001fe40007f1e0ff */
[----:B------:R-:W-:Y:S01]  /*7070*/  IADD3 R7, PT, PT, R7, R48, RZ ;  /* 0x0000003007077210 */ /* 0x000fe20007ffe0ff */
[----:B------:R-:W4:Y:S02]  /*7080*/  LDG.E.CONSTANT R28, desc[UR12][R28.64] ;  /* 0x0000000c1c1c7981 */ /* 0x000f24000c1e9900 */
[----:B------:R-:W-:Y:S02]  /*7090*/  IMAD.X R33, R29, 0x1, R44, P0 ;  /* 0x000000011d217824 */ /* 0x000fe400000e062c */
[----:B------:R-:W4:Y:S04]  /*70a0*/  LDG.E.64.CONSTANT R36, desc[UR12][R20.64+0x18] ;  /* 0x0000180c14247981 */ /* 0x000f28000c1e9b00 */
[----:B------:R-:W4:Y:S04]  /*70b0*/  LDG.E.CONSTANT R48, desc[UR12][R32.64] ;  /* 0x0000000c20307981 */ /* 0x000f28000c1e9900 */
[----:B------:R0:W4:Y:S01]  /*70c0*/  LDG.E.64.CONSTANT R32, desc[UR12][R20.64+0x10] ;  /* 0x0000100c14207981 */ /* 0x000122000c1e9b00 */
[----:B--2---:R-:W-:Y:S01]  /*70d0*/  SHF.R.S32.HI R50, RZ, 0x1f, R47 ;  /* 0x0000001fff327819 */ /* 0x004fe2000001142f */
[----:B------:R-:W-:-:S02]  /*70e0*/  IMAD R23, R23, R47, RZ ;  /* 0x0000002f17177224 */ /* 0x000fc400078e02ff */
[----:B------:R-:W-:-:S04]  /*70f0*/  IMAD.WIDE.U32 R6, R22, R47, R6 ;  /* 0x0000002f16067225 */ /* 0x000fc800078e0006 */
[----:B------:R-:W-:Y:S02]  /*7100*/  IMAD R23, R22, R50, R23 ;  /* 0x0000003216177224 */ /* 0x000fe400078e0217 */
[----:B-----5:R-:W-:-:S03]  /*7110*/  IMAD R22, R27, R45, RZ ;  /* 0x0000002d1b167224 */ /* 0x020fc600078e02ff */
[----:B------:R-:W-:Y:S02]  /*7120*/  IADD3 R7, PT, PT, R7, R23, RZ ;  /* 0x0000001707077210 */ /* 0x000fe40007ffe0ff */
        /* <DEDUP_REMOVED lines=10> */
[----:B------:R-:W-:Y:S01]  /*71d0*/  SHF.R.S32.HI R23, RZ, 0x1f, R49 ;  /* 0x0000001fff177819 */ /* 0x000fe20000011431 */
[----:B------:R-:W-:-:S04]  /*71e0*/  IMAD.WIDE.U32 R6, R34, R49, R6 ;  /* 0x0000003122067225 */ /* 0x000fc800078e0006 */
[----:B------:R-:W-:-:S05]  /*71f0*/  IMAD R23, R34, R23, R22 ;  /* 0x0000001722177224 */ /* 0x000fca00078e0216 */
[----:B------:R-:W-:Y:S02]  /*7200*/  IADD3 R7, PT, PT, R7, R23, RZ ;  /* 0x0000001707077210 */ /* 0x000fe40007ffe0ff */
[----:B------:R-:W-:Y:S01]  /*7210*/  SHF.R.S32.HI R23, RZ, 0x1f, R53 ;  /* 0x0000001fff177819 */ /* 0x000fe20000011435 */
        /* <DEDUP_REMOVED lines=8> */
[-C--:B---3--:R-:W-:Y:S02]  /*72a0*/  IMAD R22, R31, R53.reuse, RZ ;  /* 0x000000351f167224 */ /* 0x088fe400078e02ff */
[----:B------:R-:W-:-:S04]  /*72b0*/  IMAD.WIDE.U32 R6, R30, R53, R6 ;  /* 0x000000351e067225 */ /* 0x000fc800078e0006 */
[----:B------:R-:W-:-:S04]  /*72c0*/  IMAD R23, R30, R23, R22 ;  /* 0x000000171e177224 */ /* 0x000fc800078e0216 */
[----:B------:R-:W-:Y:S01]  /*72d0*/  IMAD.IADD R7, R7, 0x1, R23 ;  /* 0x0000000107077824 */ /* 0x000fe200078e0217 */
[----:B----4-:R-:W-:Y:S01]  /*72e0*/  SHF.R.S32.HI R23, RZ, 0x1f, R28 ;  /* 0x0000001fff177819 */ /* 0x010fe2000001141c */
[-C--:B------:R-:W-:Y:S02]  /*72f0*/  IMAD R22, R33, R28.reuse, RZ ;  /* 0x0000001c21167224 */ /* 0x080fe400078e02ff */
[----:B------:R-:W-:-:S04]  /*7300*/  IMAD.WIDE.U32 R6, R32, R28, R6 ;  /* 0x0000001c20067225 */ /* 0x000fc800078e0006 */
[----:B------:R-:W-:Y:S01]  /*7310*/  IMAD R25, R32, R23, R22 ;  /* 0x0000001720197224 */ /* 0x000fe200078e0216 */
[----:B------:R-:W-:Y:S01]  /*7320*/  SHF.R.S32.HI R23, RZ, 0x1f, R48 ;  /* 0x0000001fff177819 */ /* 0x000fe20000011430 */
[----:B------:R-:W-:-:S03]  /*7330*/  IMAD R22, R37, R48, RZ ;  /* 0x0000003025167224 */ /* 0x000fc600078e02ff */
[----:B------:R-:W-:Y:S01]  /*7340*/  IADD3 R7, PT, PT, R7, R25, RZ ;  /* 0x0000001907077210 */ /* 0x000fe20007ffe0ff */
[C---:B------:R-:W-:Y:S02]  /*7350*/  IMAD R23, R36.reuse, R23, R22 ;  /* 0x0000001724177224 */ /* 0x040fe400078e0216 */
[----:B------:R-:W-:-:S04]  /*7360*/  IMAD.WIDE.U32 R6, R36, R48, R6 ;  /* 0x0000003024067225 */ /* 0x000fc800078e0006 */
[----:B------:R-:W-:Y:S01]  /*7370*/  IMAD.IADD R7, R7, 0x1, R23 ;  /* 0x0000000107077824 */ /* 0x000fe200078e0217 */
[----:B------:R-:W-:Y:S06]  /*7380*/  BRA.U UP1, `(.L_x_2468) ;  /* 0xfffffff901c47547 */ /* 0x000fec000b83ffff */
.L_x_2467:
        /* <DEDUP_REMOVED lines=10> */
[----:B------:R-:W0:Y:S01]  /*7430*/  LDCU.64 UR8, c[0x0][0x388] ;  /* 0x00007100ff0877ac */ /* 0x000e220008000a00 */
[----:B------:R-:W-:-:S04]  /*7440*/  IMAD.WIDE.U32 R32, R16, 0x4, RZ ;  /* 0x0000000410207825 */ /* 0x000fc800078e00ff */
[----:B---3--:R-:W-:-:S04]  /*7450*/  IMAD.WIDE.U32 R20, R16, UR4, R14 ;  /* 0x0000000410147c25 */ /* 0x008fc8000f8e000e */
[----:B------:R-:W-:-:S04]  /*7460*/  IMAD R23, R17, UR4, R22 ;  /* 0x0000000411177c24 */ /* 0x000fc8000f8e0216 */
[----:B------:R-:W-:Y:S01]  /*7470*/  IMAD.IADD R21, R21, 0x1, R23 ;  /* 0x0000000115157824 */ /* 0x000fe200078e0217 */
[----:B-----5:R-:W-:-:S04]  /*7480*/  ULEA UR6, UP1, UR4, UR6, 0x3 ;  /* 0x0000000604067291 */ /* 0x020fc8000f8218ff */
[----:B------:R-:W-:Y:S01]  /*7490*/  ULEA.HI.X UR7, UR4, UR7, UR5, 0x3, UP1 ;  /* 0x0000000704077291 */ /* 0x000fe200088f1c05 */
[C---:B0-----:R-:W-:Y:S02]  /*74a0*/  LEA R24, P0, R20.reuse, UR8, 0x2 ;  /* 0x0000000814187c11 */ /* 0x041fe4000f8010ff */
[----:B-1----:R-:W-:Y:S02]  /*74b0*/  MOV R26, UR6 ;  /* 0x00000006001a7c02 */ /* 0x002fe40008000f00 */
[----:B------:R-:W-:Y:S01]  /*74c0*/  LEA.HI.X R25, R20, UR9, R21, 0x2, P0 ;  /* 0x0000000914197c11 */ /* 0x000fe200080f1415 */
[----:B------:R-:W-:Y:S01]  /*74d0*/  IMAD.U32 R27, RZ, RZ, UR7 ;  /* 0x00000007ff1b7e24 */ /* 0x000fe2000f8e00ff */
[----:B------:R-:W-:-:S03]  /*74e0*/  SHF.L.U32 R21, R17, 0x2, RZ ;  /* 0x0000000211157819 */ /* 0x000fc600000006ff */
[----:B------:R-:W2:Y:S01]  /*74f0*/  LDG.E.CONSTANT R45, desc[UR12][R24.64] ;  /* 0x0000000c182d7981 */ /* 0x000ea2000c1e9900 */
[----:B------:R-:W-:Y:S02]  /*7500*/  IADD3 R31, PT, PT, R33, R21, RZ ;  /* 0x00000015211f7210 */ /* 0x000fe40007ffe0ff */
[-C--:B------:R-:W-:Y:S01]  /*7510*/  IADD3 R34, P0, PT, R24, R32.reuse, RZ ;  /* 0x0000002018227210 */ /* 0x080fe20007f1e0ff */
[----:B------:R-:W3:Y:S03]  /*7520*/  LDG.E.64.CONSTANT R22, desc[UR12][R26.64] ;  /* 0x0000000c1a167981 */ /* 0x000ee6000c1e9b00 */
[----:B------:R-:W-:Y:S01]  /*7530*/  IADD3.X R35, PT, PT, R25, R31, RZ, P0, !PT ;  /* 0x0000001f19237210 */ /* 0x000fe200007fe4ff */
[----:B------:R-:W4:Y:S01]  /*7540*/  LDG.E.64.CONSTANT R20, desc[UR12][R26.64+0x8] ;  /* 0x0000080c1a147981 */ /* 0x000f22000c1e9b00 */
[----:B------:R-:W-:-:S03]  /*7550*/  IADD3 R28, P0, PT, R34, R32, RZ ;  /* 0x00000020221c7210 */ /* 0x000fc60007f1e0ff */
[----:B------:R-:W4:Y:S02]  /*7560*/  LDG.E.CONSTANT R43, desc[UR12][R34.64] ;  /* 0x0000000c222b7981 */ /* 0x000f24000c1e9900 */
[----:B------:R-:W-:Y:S01]  /*7570*/  IMAD.X R29, R35, 0x1, R31, P0 ;  /* 0x00000001231d7824 */ /* 0x000fe200000e061f */
[----:B------:R-:W-:Y:S01]  /*7580*/  IADD3 R32, P0, PT, R28, R32, RZ ;  /* 0x000000201c207210 */ /* 0x000fe20007f1e0ff */
[----:B------:R-:W5:Y:S04]  /*7590*/  LDG.E.64.CONSTANT R24, desc[UR12][R26.64+0x10] ;  /* 0x0000100c1a187981 */ /* 0x000f68000c1e9b00 */
[----:B------:R-:W5:Y:S01]  /*75a0*/  LDG.E.CONSTANT R37, desc[UR12][R28.64] ;  /* 0x0000000c1c257981 */ /* 0x000f62000c1e9900 */
[----:B------:R-:W-:-:S03]  /*75b0*/  IADD3.X R33, PT, PT, R29, R31, RZ, P0, !PT ;  /* 0x0000001f1d217210 */ /* 0x000fc600007fe4ff */
        /* <DEDUP_REMOVED lines=13> */
[----:B-----5:R-:W-:Y:S02]  /*7690*/  IMAD R20, R25, R37, RZ ;  /* 0x0000002519147224 */ /* 0x020fe400078e02ff */
        /* <DEDUP_REMOVED lines=10> */
.L_x_2469:
        /* <DEDUP_REMOVED lines=9> */
[C---:B--2-4-:R-:W-:Y:S01]  /*77d0*/  IMAD R22, R16.reuse, UR5, RZ ;  /* 0x0000000510167c24 */ /* 0x054fe2000f8e02ff */
[----:B------:R-:W1:Y:S01]  /*77e0*/  LDCU.64 UR8, c[0x0][0x388] ;  /* 0x00007100ff0877ac */ /* 0x000e620008000a00 */
[----:B------:R-:W-:Y:S02]  /*77f0*/  IMAD.MOV.U32 R20, RZ, RZ, R18 ;  /* 0x000000ffff147224 */ /* 0x000fe400078e0012 */
[----:B------:R-:W-:Y:S02]  /*7800*/  IMAD R23, R17, UR4, R22 ;  /* 0x0000000411177c24 */ /* 0x000fe4000f8e0216 */
[----:B------:R-:W-:-:S05]  /*7810*/  IMAD.WIDE.U32 R20, R16, UR4, R20 ;  /* 0x0000000410147c25 */ /* 0x000fca000f8e0014 */
[----:B------:R-:W-:Y:S01]  /*7820*/  IADD3 R23, PT, PT, R21, R23, RZ ;  /* 0x0000001715177210 */ /* 0x000fe20007ffe0ff */
[----:B-----5:R-:W-:-:S04]  /*7830*/  ULEA UR6, UP1, UR4, UR6, 0x3 ;  /* 0x0000000604067291 */ /* 0x020fc8000f8218ff */
[----:B------:R-:W-:Y:S01]  /*7840*/  ULEA.HI.X UR7, UR4, UR7, UR5, 0x3, UP1 ;  /* 0x0000000704077291 */ /* 0x000fe200088f1c05 */
[----:B-1----:R-:W-:Y:S01]  /*7850*/  LEA R26, P0, R20, UR8, 0x2 ;  /* 0x00000008141a7c11 */ /* 0x002fe2000f8010ff */
[----:B0-----:R-:W-:-:S03]  /*7860*/  IMAD.U32 R24, RZ, RZ, UR6 ;  /* 0x00000006ff187e24 */ /* 0x001fc6000f8e00ff */
        /* <DEDUP_REMOVED lines=20> */
.L_x_2470:
[----:B------:R-:W-:Y:S05]  /*79b0*/  BRA.U UP0, `(.L_x_2466) ;  /* 0x0000000100507547 */ /* 0x000fea000b800000 */
[----:B------:R-:W5:Y:S01]  /*79c0*/  LDCU.64 UR6, c[0x0][0x3a0] ;  /* 0x00007400ff0677ac */ /* 0x000f620008000a00 */
[----:B------:R-:W-:Y:S01]  /*79d0*/  MOV R19, R15 ;  /* 0x0000000f00137202 */ /* 0x000fe20000000f00 */
[C---:B----4-:R-:W-:Y:S01]  /*79e0*/  IMAD R14, R16.reuse, UR5, RZ ;  /* 0x00000005100e7c24 */ /* 0x050fe2000f8e02ff */
[----:B------:R-:W4:Y:S01]  /*79f0*/  LDCU.64 UR8, c[0x0][0x388] ;  /* 0x00007100ff0877ac */ /* 0x000f220008000a00 */
[----:B------:R-:W-:-:S04]  /*7a00*/  IMAD.WIDE.U32 R18, R16, UR4, R18 ;  /* 0x0000000410127c25 */ /* 0x000fc8000f8e0012 */
[----:B------:R-:W-:-:S05]  /*7a10*/  IMAD R15, R17, UR4, R14 ;  /* 0x00000004110f7c24 */ /* 0x000fca000f8e020e */
[----:B------:R-:W-:Y:S01]  /*7a20*/  IADD3 R15, PT, PT, R19, R15, RZ ;  /* 0x0000000f130f7210 */ /* 0x000fe20007ffe0ff */
[----:B-----5:R-:W-:-:S04]  /*7a30*/  ULEA UR6, UP0, UR4, UR6, 0x3 ;  /* 0x0000000604067291 */ /* 0x020fc8000f8018ff */
[----:B------:R-:W-:Y:S01]  /*7a40*/  ULEA.HI.X UR4, UR4, UR7, UR5, 0x3, UP0 ;  /* 0x0000000704047291 */ /* 0x000fe200080f1c05 */
[----:B----4-:R-:W-:Y:S01]  /*7a50*/  LEA R16, P0, R18, UR8, 0x2 ;  /* 0x0000000812107c11 */ /* 0x010fe2000f8010ff */
[----:B------:R-:W-:-:S03]  /*7a60*/  IMAD.U32 R14, RZ, RZ, UR6 ;  /* 0x00000006ff0e7e24 */ /* 0x000fc6000f8e00ff */
[----:B------:R-:W-:Y:S02]  /*7a70*/  LEA.HI.X R17, R18, UR9, R15, 0x2, P0 ;  /* 0x0000000912117c11 */ /* 0x000fe400080f140f */
[----:B------:R-:W-:-:S04]  /*7a80*/  MOV R15, UR4 ;  /* 0x00000004000f7c02 */ /* 0x000fc80008000f00 */
[----:B------:R-:W4:Y:S04]  /*7a90*/  LDG.E.CONSTANT R17, desc[UR12][R16.64] ;  /* 0x0000000c10117981 */ /* 0x000f28000c1e9900 */
[----:B------:R-:W5:Y:S01]  /*7aa0*/  LDG.E.64.CONSTANT R14, desc[UR12][R14.64] ;  /* 0x0000000c0e0e7981 */ /* 0x000f62000c1e9b00 */
[----:B----4-:R-:W-:Y:S01]  /*7ab0*/  SHF.R.S32.HI R19, RZ, 0x1f, R17 ;  /* 0x0000001fff137819 */ /* 0x010fe20000011411 */
[-C--:B-----5:R-:W-:Y:S02]  /*7ac0*/  IMAD R18, R15, R17.reuse, RZ ;  /* 0x000000110f127224 */ /* 0x0a0fe400078e02ff */
[----:B------:R-:W-:-:S04]  /*7ad0*/  IMAD.WIDE.U32 R6, R14, R17, R6 ;  /* 0x000000110e067225 */ /* 0x000fc800078e0006 */
[----:B------:R-:W-:-:S05]  /*7ae0*/  IMAD R19, R14, R19, R18 ;  /* 0x000000130e137224 */ /* 0x000fca00078e0212 */
[----:B------:R-:W-:-:S07]  /*7af0*/  IADD3 R7, PT, PT, R7, R19, RZ ;  /* 0x0000001307077210 */ /* 0x000fce0007ffe0ff */
.L_x_2466:
[----:B------:R-:W-:Y:S05]  /*7b00*/  BSYNC.RECONVERGENT B0 ;  /* 0x0000000000007941 */ /* 0x000fea0003800200 */
.L_x_2423:
[----:B------:R-:W0:Y:S01]  /*7b10*/  LDCU UR4, c[0x0][0x380] ;  /* 0x00007000ff0477ac */ /* 0x000e220008000800 */
[----:B------:R-:W-:Y:S04]  /*7b20*/  BSSY.RECONVERGENT B0, `(.L_x_2471) ;  /* 0x0000037000007945 */ /* 0x000fe80003800200 */
[----:B------:R-:W-:Y:S01]  /*7b30*/  BSSY.RELIABLE B1, `(.L_x_2472) ;  /* 0x000002f000017945 */ /* 0x000fe20003800100 */
[----:B-----5:R-:W-:Y:S01]  /*7b40*/  IMAD.MOV.U32 R14, RZ, RZ, R10 ;  /* 0x000000ffff0e7224 */ /* 0x020fe200078e000a */
[----:B------:R-:W-:Y:S01]  /*7b50*/  MOV R15, R11 ;  /* 0x0000000b000f7202 */ /* 0x000fe20000000f00 */
[----:B0-----:R-:W-:-:S06]  /*7b60*/  UIADD3 UR4, UPT, UPT, -UR10, UR4, URZ ;  /* 0x000000040a047290 */ /* 0x001fcc000fffe1ff */
[----:B------:R-:W-:-:S13]  /*7b70*/  ISETP.GE.U32.AND P0, PT, R0, UR4, PT ;  /* 0x0000000400007c0c */ /* 0x000fda000bf06070 */
[----:B------:R-:W-:Y:S05]  /*7b80*/  @P0 BRA `(.L_x_2473) ;  /* 0x0000000000300947 */ /* 0x000fea0003800000 */
[----:B------:R-:W0:Y:S01]  /*7b90*/  LDC.64 R10, c[0x0][0x3b8] ;  /* 0x0000ee00ff0a7b82 */ /* 0x000e220000000a00 */
[C---:B----4-:R-:W-:Y:S01]  /*7ba0*/  IADD3 R17, PT, PT, R0.reuse, UR10, RZ ;  /* 0x0000000a00117c10 */ /* 0x050fe2000fffe0ff */
[----:B------:R-:W-:-:S05]  /*7bb0*/  VIADD R0, R0, 0x80 ;  /* 0x0000008000007836 */ /* 0x000fca0000000000 */
[----:B------:R-:W-:Y:S01]  /*7bc0*/  ISETP.GE.U32.AND P0, PT, R0, UR4, PT ;  /* 0x0000000400007c0c */ /* 0x000fe2000bf06070 */
[----:B0-----:R-:W-:-:S05]  /*7bd0*/  IMAD.WIDE.U32 R10, R17, 0x8, R10 ;  /* 0x00000008110a7825 */ /* 0x001fca00078e000a */
[----:B------:R0:W-:Y:S07]  /*7be0*/  STG.E.64 desc[UR12][R10.64], R40 ;  /* 0x000000280a007986 */ /* 0x0001ee000c101b0c */
[----:B------:R-:W-:Y:S05]  /*7bf0*/  @P0 BRA `(.L_x_2474) ;  /* 0x0000000000300947 */ /* 0x000fea0003800000 */
[----:B0-----:R-:W0:Y:S01]  /*7c00*/  LDC.64 R10, c[0x0][0x3b8] ;  /* 0x0000ee00ff0a7b82 */ /* 0x001e220000000a00 */
[C---:B------:R-:W-:Y:S02]  /*7c10*/  IADD3 R17, PT, PT, R0.reuse, UR10, RZ ;  /* 0x0000000a00117c10 */ /* 0x040fe4000fffe0ff */
[----:B------:R-:W-:-:S03]  /*7c20*/  IADD3 R0, PT, PT, R0, 0x80, RZ ;  /* 0x0000008000007810 */ /* 0x000fc60007ffe0ff */
[----:B0-----:R-:W-:-:S05]  /*7c30*/  IMAD.WIDE.U32 R10, R17, 0x8, R10 ;  /* 0x00000008110a7825 */ /* 0x001fca00078e000a */
[----:B------:R0:W-:Y:S02]  /*7c40*/  STG.E.64 desc[UR12][R10.64], R12 ;  /* 0x0000000c0a007986 */ /* 0x0001e4000c101b0c */
.L_x_2473:
[----:B------:R-:W-:-:S13]  /*7c50*/  ISETP.GE.U32.AND P0, PT, R0, UR4, PT ;  /* 0x0000000400007c0c */ /* 0x000fda000bf06070 */
[----:B------:R-:W-:Y:S05]  /*7c60*/  @P0 BRA `(.L_x_2475) ;  /* 0x0000000000300947 */ /* 0x000fea0003800000 */
[----:B0-----:R-:W0:Y:S01]  /*7c70*/  LDC.64 R10, c[0x0][0x3b8] ;  /* 0x0000ee00ff0a7b82 */ /* 0x001e220000000a00 */
[C---:B------:R-:W-:Y:S01]  /*7c80*/  VIADD R13, R0.reuse, UR10 ;  /* 0x0000000a000d7c36 */ /* 0x040fe20008000000 */
[----:B------:R-:W-:-:S03]  /*7c90*/  IADD3 R0, PT, PT, R0, 0x80, RZ ;  /* 0x0000008000007810 */ /* 0x000fc60007ffe0ff */
[----:B0-----:R-:W-:-:S05]  /*7ca0*/  IMAD.WIDE.U32 R10, R13, 0x8, R10 ;  /* 0x000000080d0a7825 */ /* 0x001fca00078e000a */
[----:B------:R0:W-:Y:S02]  /*7cb0*/  STG.E.64 desc[UR12][R10.64], R14 ;  /* 0x0000000e0a007986 */ /* 0x0001e4000c101b0c */
.L_x_2474:
[----:B------:R-:W-:-:S13]  /*7cc0*/  ISETP.GE.U32.AND P0, PT, R0, UR4, PT ;  /* 0x0000000400007c0c */ /* 0x000fda000bf06070 */
[----:B------:R-:W-:Y:S05]  /*7cd0*/  @P0 BRA `(.L_x_2476) ;  /* 0x0000000000300947 */ /* 0x000fea0003800000 */
[----:B0-----:R-:W0:Y:S01]  /*7ce0*/  LDC.64 R10, c[0x0][0x3b8] ;  /* 0x0000ee00ff0a7b82 */ /* 0x001e220000000a00 */
[C---:B------:R-:W-:Y:S01]  /*7cf0*/  IADD3 R13, PT, PT, R0.reuse, UR10, RZ ;  /* 0x0000000a000d7c10 */ /* 0x040fe2000fffe0ff */
[----:B------:R-:W-:-:S04]  /*7d00*/  VIADD R0, R0, 0x80 ;  /* 0x0000008000007836 */ /* 0x000fc80000000000 */
[----:B0-----:R-:W-:-:S05]  /*7d10*/  IMAD.WIDE.U32 R10, R13, 0x8, R10 ;  /* 0x000000080d0a7825 */ /* 0x001fca00078e000a */
[----:B------:R0:W-:Y:S02]  /*7d20*/  STG.E.64 desc[UR12][R10.64], R8 ;  /* 0x000000080a007986 */ /* 0x0001e4000c101b0c */
.L_x_2475:
[----:B------:R-:W-:-:S13]  /*7d30*/  ISETP.GE.U32.AND P0, PT, R0, UR4, PT ;  /* 0x0000000400007c0c */ /* 0x000fda000bf06070 */
[----:B------:R-:W-:Y:S05]  /*7d40*/  @P0 BRA `(.L_x_2477) ;  /* 0x0000000000340947 */ /* 0x000fea0003800000 */
[----:B0-----:R-:W0:Y:S01]  /*7d50*/  LDC.64 R8, c[0x0][0x3b8] ;  /* 0x0000ee00ff087b82 */ /* 0x001e220000000a00 */
[C---:B------:R-:W-:Y:S02]  /*7d60*/  IADD3 R11, PT, PT, R0.reuse, UR10, RZ ;  /* 0x0000000a000b7c10 */ /* 0x040fe4000fffe0ff */
[----:B------:R-:W-:-:S03]  /*7d70*/  IADD3 R0, PT, PT, R0, 0x80, RZ ;  /* 0x0000008000007810 */ /* 0x000fc60007ffe0ff */
[----:B0-----:R-:W-:-:S05]  /*7d80*/  IMAD.WIDE.U32 R8, R11, 0x8, R8 ;  /* 0x000000080b087825 */ /* 0x001fca00078e0008 */
[----:B------:R0:W-:Y:S02]  /*7d90*/  STG.E.64 desc[UR12][R8.64], R38 ;  /* 0x0000002608007986 */ /* 0x0001e4000c101b0c */
.L_x_2476:
[----:B------:R-:W-:-:S13]  /*7da0*/  ISETP.GE.U32.AND P0, PT, R0, UR4, PT ;  /* 0x0000000400007c0c */ /* 0x000fda000bf06070 */
[----:B------:R-:W-:Y:S05]  /*7db0*/  @P0 BREAK.RELIABLE B1 ;  /* 0x0000000000010942 */ /* 0x000fea0003800100 */
[----:B------:R-:W-:Y:S05]  /*7dc0*/  @P0 BRA `(.L_x_2478) ;  /* 0x0000000000300947 */ /* 0x000fea0003800000 */
[----:B0-----:R-:W0:Y:S01]  /*7dd0*/  LDC.64 R8, c[0x0][0x3b8] ;  /* 0x0000ee00ff087b82 */ /* 0x001e220000000a00 */
[C---:B------:R-:W-:Y:S01]  /*7de0*/  VIADD R11, R0.reuse, UR10 ;  /* 0x0000000a000b7c36 */ /* 0x040fe20008000000 */
[----:B------:R-:W-:-:S03]  /*7df0*/  IADD3 R0, PT, PT, R0, 0x80, RZ ;  /* 0x0000008000007810 */ /* 0x000fc60007ffe0ff */
[----:B0-----:R-:W-:-:S05]  /*7e00*/  IMAD.WIDE.U32 R8, R11, 0x8, R8 ;  /* 0x000000080b087825 */ /* 0x001fca00078e0008 */
[----:B------:R0:W-:Y:S02]  /*7e10*/  STG.E.64 desc[UR12][R8.64], R2 ;  /* 0x0000000208007986 */ /* 0x0001e4000c101b0c */
.L_x_2477:
[----:B------:R-:W-:Y:S05]  /*7e20*/  BSYNC.RELIABLE B1 ;  /* 0x0000000000017941 */ /* 0x000fea0003800100 */
.L_x_2472:
[----:B------:R-:W-:-:S13]  /*7e30*/  ISETP.GE.U32.AND P0, PT, R0, UR4, PT ;  /* 0x0000000400007c0c */ /* 0x000fda000bf06070 */
[----:B0-----:R-:W0:Y:S01]  /*7e40*/  @!P0 LDC.64 R2, c[0x0][0x3b8] ;  /* 0x0000ee00ff028b82 */ /* 0x001e220000000a00 */
[C---:B------:R-:W-:Y:S01]  /*7e50*/  @!P0 IADD3 R9, PT, PT, R0.reuse, UR10, RZ ;  /* 0x0000000a00098c10 */ /* 0x040fe2000fffe0ff */
[----:B------:R-:W-:-:S04]  /*7e60*/  @!P0 VIADD R0, R0, 0x80 ;  /* 0x0000008000008836 */ /* 0x000fc80000000000 */
[----:B0-----:R-:W-:-:S05]  /*7e70*/  @!P0 IMAD.WIDE.U32 R2, R9, 0x8, R2 ;  /* 0x0000000809028825 */ /* 0x001fca00078e0002 */
[----:B------:R0:W-:Y:S02]  /*7e80*/  @!P0 STG.E.64 desc[UR12][R2.64], R4 ;  /* 0x0000000402008986 */ /* 0x0001e4000c101b0c */
.L_x_2478:
[----:B------:R-:W-:Y:S05]  /*7e90*/  BSYNC.RECONVERGENT B0 ;  /* 0x0000000000007941 */ /* 0x000fea0003800200 */
.L_x_2471:
[----:B------:R-:W-:Y:S05]  /*7ea0*/  WARPSYNC.ALL ;  /* 0x0000000000007948 */ /* 0x000fea0003800000 */
[----:B------:R-:W-:-:S13]  /*7eb0*/  ISETP.GE.U32.AND P0, PT, R0, UR4, PT ;  /* 0x0000000400007c0c */ /* 0x000fda000bf06070 */
[----:B------:R-:W-:Y:S05]  /*7ec0*/  @P0 EXIT ;  /* 0x000000000000094d */ /* 0x000fea0003800000 */
[----:B0-----:R-:W0:Y:S01]  /*7ed0*/  LDC.64 R2, c[0x0][0x3b8] ;  /* 0x0000ee00ff027b82 */ /* 0x001e220000000a00 */
[----:B------:R-:W-:-:S05]  /*7ee0*/  IADD3 R5, PT, PT, R0, UR10, RZ ;  /* 0x0000000a00057c10 */ /* 0x000fca000fffe0ff */
[----:B0-----:R-:W-:-:S05]  /*7ef0*/  IMAD.WIDE.U32 R2, R5, 0x8, R2 ;  /* 0x0000000805027825 */ /* 0x001fca00078e0002 */
[----:B------:R-:W-:Y:S01]  /*7f00*/  STG.E.64 desc[UR12][R2.64], R6 ;  /* 0x0000000602007986 */ /* 0x000fe2000c101b0c */
[----:B------:R-:W-:Y:S05]  /*7f10*/  EXIT ;  /* 0x000000000000794d */ /* 0x000fea0003800000 */
.L_x_2422:
[----:B------:R-:W0:Y:S01]  /*7f20*/  LDCU.64 UR6, c[0x0][0x398] ;  /* 0x00007300ff0677ac */ /* 0x000e220008000a00 */
[----:B------:R-:W1:Y:S01]  /*7f30*/  S2R R20, SR_TID.X ;  /* 0x0000000000147919 */ /* 0x000e620000002100 */
[----:B------:R-:W-:Y:S01]  /*7f40*/  HFMA2 R0, -RZ, RZ, 0, 0 ;  /* 0x00000000ff007431 */ /* 0x000fe200000001ff */
[----:B------:R-:W-:Y:S02]  /*7f50*/  CS2R R8, SRZ ;  /* 0x0000000000087805 */ /* 0x000fe4000001ff00 */
[----:B------:R-:W-:Y:S02]  /*7f60*/  CS2R R6, SRZ ;  /* 0x0000000000067805 */ /* 0x000fe4000001ff00 */
[----:B------:R-:W-:Y:S02]  /*7f70*/  CS2R R42, SRZ ;  /* 0x00000000002a7805 */ /* 0x000fe4000001ff00 */
[----:B------:R-:W-:Y:S02]  /*7f80*/  CS2R R2, SRZ ;  /* 0x0000000000027805 */ /* 0x000fe4000001ff00 */
[----:B------:R-:W-:-:S02]  /*7f90*/  CS2R R18, SRZ ;  /* 0x0000000000127805 */ /* 0x000fc4000001ff00 */
[----:B------:R-:W-:Y:S02]  /*7fa0*/  CS2R R4, SRZ ;  /* 0x0000000000047805 */ /* 0x000fe4000001ff00 */
[----:B------:R-:W-:Y:S01]  /*7fb0*/  CS2R R22, SRZ ;  /* 0x0000000000167805 */ /* 0x000fe2000001ff00 */
[----:B------:R-:W-:Y:S01]  /*7fc0*/  IMAD.MOV.U32 R21, RZ, RZ, RZ ;  /* 0x000000ffff157224 */ /* 0x000fe200078e00ff */
[----:B0-----:R-:W-:-:S04]  /*7fd0*/  UISETP.GE.U32.AND UP0, UPT, UR6, 0x1, UPT ;  /* 0x000000010600788c */ /* 0x001fc8000bf06070 */
[----:B------:R-:W-:-:S09]  /*7fe0*/  UISETP.GE.AND.EX UP0, UPT, UR7, URZ, UPT, UP0 ;  /* 0x000000ff0700728c */ /* 0x000fd2000bf06300 */
[----:B------:R-:W-:Y:S05]  /*7ff0*/  BRA.U !UP0, `(.L_x_2479) ;  /* 0x0000007108787547 */ /* 0x000fea000b800000 */
[----:B------:R-:W0:Y:S01]  /*8000*/  LDCU.64 UR4, c[0x0][0x3c0] ;  /* 0x00007800ff0477ac */ /* 0x000e220008000a00 */
[----:B------:R-:W2:Y:S01]  /*8010*/  LDCU.64 UR16, c[0x0][0x390] ;  /* 0x00007200ff1077ac */ /* 0x000ea20008000a00 */
[----:B------:R-:W-:Y:S02]  /*8020*/  UISETP.GE.U32.AND UP0, UPT, UR6, 0x8, UPT ;  /* 0x000000080600788c */ /* 0x000fe4000bf06070 */
[----:B------:R-:W-:Y:S02]  /*8030*/  UIADD3 UR28, UP2, UPT, UR6, -0x1, URZ ;  /* 0xffffffff061c7890 */ /* 0x000fe4000ff5e0ff */
[----:B------:R-:W-:Y:S02]  /*8040*/  ULOP3.LUT UR20, UR6, 0x7, URZ, 0xc0, !UPT ;  /* 0x0000000706147892 */ /* 0x000fe4000f8ec0ff */
[----:B------:R-:W-:Y:S01]  /*8050*/  ULOP3.LUT UR21, UR6, 0x3, URZ, 0xc0, !UPT ;  /* 0x0000000306157892 */ /* 0x000fe2000f8ec0ff */
[----:B------:R-:W3:Y:S01]  /*8060*/  LDCU.64 UR8, c[0x0][0x3a0] ;  /* 0x00007400ff0877ac */ /* 0x000ee20008000a00 */
[----:B0-----:R-:W-:-:S06]  /*8070*/  UIMAD.WIDE.U32 UR4, UR10, 0x8, UR4 ;  /* 0x000000080a0478a5 */ /* 0x001fcc000f8e0004 */
[----:B------:R-:W-:Y:S02]  /*8080*/  MOV R2, UR4 ;  /* 0x0000000400027c02 */ /* 0x000fe40008000f00 */
[----:B------:R-:W-:-:S03]  /*8090*/  MOV R3, UR5 ;  /* 0x0000000500037c02 */ /* 0x000fc60008000f00 */
        /* <DEDUP_REMOVED lines=8> */
[----:B------:R-:W-:Y:S01]  /*8120*/  UISETP.NE.U32.AND UP1, UPT, UR20, URZ, UPT ;  /* 0x000000ff1400728c */ /* 0x000fe2000bf25070 */
[----:B------:R-:W-:Y:S01]  /*8130*/  MOV R21, RZ ;  /* 0x000000ff00157202 */ /* 0x000fe20000000f00 */
[----:B------:R-:W-:Y:S01]  /*8140*/  UIADD3 UR18, UP2, UPT, UR21, -0x1, URZ ;  /* 0xffffffff15127890 */ /* 0x000fe2000ff5e0ff */
[----:B------:R-:W-:Y:S01]  /*8150*/  UMOV UR4, URZ ;  /* 0x000000ff00047c82 */ /* 0x000fe20008000000 */
[----:B------:R-:W-:Y:S01]  /*8160*/  UMOV UR5, URZ ;  /* 0x000000ff00057c82 */ /* 0x000fe20008000000 */
[----:B------:R-:W-:-:S02]  /*8170*/  UISETP.NE.AND.EX UP1, UPT, URZ, URZ, UPT, UP1 ;  /* 0x000000ffff00728c */ /* 0x000fc4000bf25310 */
[----:B------:R-:W-:Y:S01]  /*8180*/  UIADD3.X UR19, UPT, UPT, URZ, -0x1, URZ, UP2, !UPT ;  /* 0xffffffffff137890 */ /* 0x000fe200097fe4ff */
[----:B--2---:R-:W-:Y:S02]  /*8190*/  IMAD R3, R25, UR16, RZ ;  /* 0x0000001019037c24 */ /* 0x004fe4000f8e02ff */
[----:B------:R-:W-:-:S04]  /*81a0*/  IMAD.WIDE.U32 R22, R24, UR16, RZ ;  /* 0x0000001018167c25 */ /* 0x000fc8000f8e00ff */
[----:B------:R-:W-:-:S05]  /*81b0*/  IMAD R3, R24, UR17, R3 ;  /* 0x0000001118037c24 */ /* 0x000fca000f8e0203 */
[----:B------:R-:W-:Y:S01]  /*81c0*/  IADD3 R25, PT, PT, R23, R3, RZ ;  /* 0x0000000317197210 */ /* 0x000fe20007ffe0ff */
[----:B---3--:R-:W-:Y:S06]  /*81d0*/  BRA.U !UP0, `(.L_x_2480) ;  /* 0x0000000508a07547 */ /* 0x008fec000b800000 */
[----:B------:R-:W0:Y:S01]  /*81e0*/  LDCU.64 UR22, c[0x0][0x388] ;  /* 0x00007100ff1677ac */ /* 0x000e220008000a00 */
[----:B------:R-:W-:Y:S02]  /*81f0*/  HFMA2 R21, -RZ, RZ, 0, 0 ;  /* 0x00000000ff157431 */ /* 0x000fe400000001ff */
[----:B------:R-:W-:Y:S01]  /*8200*/  IMAD.MOV.U32 R6, RZ, RZ, RZ ;  /* 0x000000ffff067224 */ /* 0x000fe200078e00ff */
[----:B------:R-:W1:Y:S01]  /*8210*/  LDCU.64 UR24, c[0x0][0x3a8] ;  /* 0x00007500ff1877ac */ /* 0x000e620008000a00 */
[----:B------:R-:W-:Y:S01]  /*8220*/  UMOV UR14, 0x20 ;  /* 0x00000020000e7882 */ /* 0x000fe20000000000 */
[----:B------:R-:W-:Y:S01]  /*8230*/  UMOV UR15, 0x0 ;  /* 0x00000000000f7882 */ /* 0x000fe20000000000 */
[----:B------:R-:W-:Y:S02]  /*8240*/  ULOP3.LUT UR4, UR6, 0xfffffff8, URZ, 0xc0, !UPT ;  /* 0xfffffff806047892 */ /* 0x000fe4000f8ec0ff */
[----:B------:R-:W-:Y:S02]  /*8250*/  UIMAD.WIDE.U32 UR14, UR8, 0x1, UR14 ;  /* 0x00000001080e78a5 */ /* 0x000fe4000f8e000e */
[----:B------:R-:W-:-:S03]  /*8260*/  ULOP3.LUT UR5, UR7, 0x7fffffff, URZ, 0xc0, !UPT ;  /* 0x7fffffff07057892 */ /* 0x000fc6000f8ec0ff */
[----:B------:R-:W-:Y:S01]  /*8270*/  UMOV UR11, UR4 ;  /* 0x00000004000b7c82 */ /* 0x000fe20008000000 */
[----:B------:R-:W-:Y:S01]  /*8280*/  IMAD.U32 R4, RZ, RZ, UR14 ;  /* 0x0000000eff047e24 */ /* 0x000fe2000f8e00ff */
[C---:B0-----:R-:W-:Y:S01]  /*8290*/  LEA R2, P0, R22.reuse, UR22, 0x2 ;  /* 0x0000001616027c11 */ /* 0x041fe2000f8010ff */
[----:B------:R-:W-:Y:S02]  /*82a0*/  UIADD3 UR14, UPT, UPT, UR15, UR9, URZ ;  /* 0x000000090f0e7290 */ /* 0x000fe4000fffe0ff */
[----:B------:R-:W-:Y:S01]  /*82b0*/  MOV R5, UR15 ;  /* 0x0000000f00057c02 */ /* 0x000fe20008000f00 */
[----:B-1----:R-:W-:Y:S01]  /*82c0*/  USHF.L.U64.HI UR26, UR24, 0x2, UR25 ;  /* 0x00000002181a7899 */ /* 0x002fe20008010219 */
[----:B------:R-:W-:Y:S01]  /*82d0*/  MOV R28, R4 ;  /* 0x00000004001c7202 */ /* 0x000fe20000000f00 */
[----:B------:R-:W-:Y:S01]  /*82e0*/  USHF.L.U32 UR27, UR24, 0x2, URZ ;  /* 0x00000002181b7899 */ /* 0x000fe200080006ff */
[----:B------:R-:W-:Y:S01]  /*82f0*/  LEA.HI.X R3, R22, UR23, R25, 0x2, P0 ;  /* 0x0000001716037c11 */ /* 0x000fe200080f1419 */
[----:B------:R-:W-:Y:S01]  /*8300*/  USHF.L.U64.HI UR15, UR24, 0x5, UR25 ;  /* 0x00000005180f7899 */ /* 0x000fe20008010219 */
[----:B------:R-:W-:Y:S01]  /*8310*/  MOV R29, UR14 ;  /* 0x0000000e001d7c02 */ /* 0x000fe20008000f00 */
[----:B------:R-:W-:-:S10]  /*8320*/  UMOV UR14, UR5 ;  /* 0x00000005000e7c82 */ /* 0x000fd40008000000 */
.L_x_2481:
[----:B------:R-:W2:Y:S01]  /*8330*/  LDG.E.CONSTANT R48, desc[UR12][R2.64] ;  /* 0x0000000c02307981 */ /* 0x000ea2000c1e9900 */
[----:B------:R-:W-:-:S03]  /*8340*/  IADD3 R4, P0, PT, R2, UR27, RZ ;  /* 0x0000001b02047c10 */ /* 0x000fc6000ff1e0ff */
[----:B------:R-:W3:Y:S01]  /*8350*/  LDG.E.64.CONSTANT R30, desc[UR12][R28.64+-0x20] ;  /* 0xffffe00c1c1e7981 */ /* 0x000ee2000c1e9b00 */
[----:B------:R-:W-:Y:S02]  /*8360*/  IADD3.X R5, PT, PT, R3, UR26, RZ, P0, !PT ;  /* 0x0000001a03057c10 */ /* 0x000fe400087fe4ff */
[----:B------:R-:W-:Y:S01]  /*8370*/  IADD3 R40, P0, PT, R4, UR27, RZ ;  /* 0x0000001b04287c10 */ /* 0x000fe2000ff1e0ff */
[----:B------:R-:W4:Y:S04]  /*8380*/  LDG.E.64.CONSTANT R38, desc[UR12][R28.64+-0x18] ;  /* 0xffffe80c1c267981 */ /* 0x000f28000c1e9b00 */
[----:B------:R0:W4:Y:S01]  /*8390*/  LDG.E.CONSTANT R0, desc[UR12][R4.64] ;  /* 0x0000000c04007981 */ /* 0x000122000c1e9900 */
[----:B------:R-:W-:Y:S02]  /*83a0*/  IADD3.X R41, PT, PT, R5, UR26, RZ, P0, !PT ;  /* 0x0000001a05297c10 */ /* 0x000fe400087fe4ff */
[----:B------:R-:W-:Y:S01]  /*83b0*/  IADD3 R42, P0, PT, R40, UR27, RZ ;  /* 0x0000001b282a7c10 */ /* 0x000fe2000ff1e0ff */
[----:B------:R-:W4:Y:S04]  /*83c0*/  LDG.E.64.CONSTANT R36, desc[UR12][R28.64+-0x10] ;  /* 0xfffff00c1c247981 */ /* 0x000f28000c1e9b00 */
[----:B------:R-:W4:Y:S01]  /*83d0*/  LDG.E.CONSTANT R53, desc[UR12][R40.64] ;  /* 0x0000000c28357981 */ /* 0x000f22000c1e9900 */
[----:B------:R-:W-:-:S02]  /*83e0*/  IADD3.X R43, PT, PT, R41, UR26, RZ, P0, !PT ;  /* 0x0000001a292b7c10 */ /* 0x000fc400087fe4ff */
[----:B------:R-:W-:Y:S01]  /*83f0*/  IADD3 R46, P0, PT, R42, UR27, RZ ;  /* 0x0000001b2a2e7c10 */ /* 0x000fe2000ff1e0ff */
[----:B------:R-:W4:Y:S04]  /*8400*/  LDG.E.64.CONSTANT R34, desc[UR12][R28.64+-0x8] ;  /* 0xfffff80c1c227981 */ /* 0x000f28000c1e9b00 */
[----:B------:R1:W4:Y:S01]  /*8410*/  LDG.E.CONSTANT R51, desc[UR12][R42.64] ;  /* 0x0000000c2a337981 */ /* 0x000322000c1e9900 */
[----:B------:R-:W-:-:S03]  /*8420*/  IADD3.X R47, PT, PT, R43, UR26, RZ, P0, !PT ;  /* 0x0000001a2b2f7c10 */ /* 0x000fc600087fe4ff */
[----:B------:R-:W4:Y:S01]  /*8430*/  LDG.E.64.CONSTANT R32, desc[UR12][R28.64] ;  /* 0x0000000c1c207981 */ /* 0x000f22000c1e9b00 */
[----:B------:R-:W-:-:S03]  /*8440*/  IADD3 R44, P0, PT, R46, UR27, RZ ;  /* 0x0000001b2e2c7c10 */ /* 0x000fc6000ff1e0ff */
[----:B------:R-:W4:Y:S01]  /*8450*/  LDG.E.CONSTANT R49, desc[UR12][R46.64] ;  /* 0x0000000c2e317981 */ /* 0x000f22000c1e9900 */
[----:B------:R-:W-:-:S03]  /*8460*/  IADD3.X R45, PT, PT, R47, UR26, RZ, P0, !PT ;  /* 0x0000001a2f2d7c10 */ /* 0x000fc600087fe4ff */
[----:B------:R-:W4:Y:S01]  /*8470*/  LDG.E.64.CONSTANT R40, desc[UR12][R28.64+0x8] ;  /* 0x0000080c1c287981 */ /* 0x000f22000c1e9b00 */
[----:B0-----:R-:W-:-:S03]  /*8480*/  IADD3 R4, P0, PT, R44, UR27, RZ ;  /* 0x0000001b2c047c10 */ /* 0x001fc6000ff1e0ff */
[----:B------:R-:W4:Y:S01]  /*8490*/  LDG.E.CONSTANT R7, desc[UR12][R44.64] ;  /* 0x0000000c2c077981 */ /* 0x000f22000c1e9900 */
[----:B------:R-:W-:Y:S02]  /*84a0*/  IADD3.X R5, PT, PT, R45, UR26, RZ, P0, !PT ;  /* 0x0000001a2d057c10 */ /* 0x000fe400087fe4ff */
[----:B-1----:R-:W-:Y:S01]  /*84b0*/  IADD3 R42, P0, PT, R4, UR27, RZ ;  /* 0x0000001b042a7c10 */ /* 0x002fe2000ff1e0ff */
[----:B------:R-:W4:Y:S04]  /*84c0*/  LDG.E.64.CONSTANT R46, desc[UR12][R28.64+0x18] ;  /* 0x0000180c1c2e7981 */ /* 0x000f28000c1e9b00 */
[----:B------:R-:W4:Y:S01]  /*84d0*/  LDG.E.CONSTANT R4, desc[UR12][R4.64] ;  /* 0x0000000c04047981 */ /* 0x000f22000c1e9900 */
[----:B------:R-:W-:-:S03]  /*84e0*/  IADD3.X R43, PT, PT, R5, UR26, RZ, P0, !PT ;  /* 0x0000001a052b7c10 */ /* 0x000fc600087fe4ff */
[----:B------:R-:W4:Y:S04]  /*84f0*/  LDG.E.64.CONSTANT R44, desc[UR12][R28.64+0x10] ;  /* 0x0000100c1c2c7981 */ /* 0x000f28000c1e9b00 */
[----:B------:R0:W4:Y:S02]  /*8500*/  LDG.E.CONSTANT R50, desc[UR12][R42.64] ;  /* 0x0000000c2a327981 */ /* 0x000124000c1e9900 */
[----:B0-----:R-:W-:Y:S01]  /*8510*/  MOV R43, R21 ;  /* 0x00000015002b7202 */ /* 0x001fe20000000f00 */
[----:B------:R-:W-:Y:S01]  /*8520*/  IMAD.MOV.U32 R42, RZ, RZ, R6 ;  /* 0x000000ffff2a7224 */ /* 0x000fe200078e0006 */
[----:B------:R-:W-:-:S04]  /*8530*/  UIADD3 UR11, UP0, UPT, UR11, -0x8, URZ ;  /* 0xfffffff80b0b7890 */ /* 0x000fc8000ff1e0ff */
[----:B------:R-:W-:Y:S02]  /*8540*/  UIADD3.X UR14, UPT, UPT, UR14, -0x1, URZ, UP0, !UPT ;  /* 0xffffffff0e0e7890 */ /* 0x000fe400087fe4ff */
[----:B------:R-:W-:-:S04]  /*8550*/  UISETP.NE.U32.AND UP0, UPT, UR11, URZ, UPT ;  /* 0x000000ff0b00728c */ /* 0x000fc8000bf05070 */
[----:B------:R-:W-:Y:S01]  /*8560*/  UISETP.NE.AND.EX UP0, UPT, UR14, URZ, UPT, UP0 ;  /* 0x000000ff0e00728c */ /* 0x000fe2000bf05300 */
[----:B------:R-:W-:-:S04]  /*8570*/  IADD3 R28, P1, PT, R28, 0x40, RZ ;  /* 0x000000401c1c7810 */ /* 0x000fc80007f3e0ff */
[----:B------:R-:W-:Y:S02]  /*8580*/  IADD3.X R29, PT, PT, RZ, R29, RZ, P1, !PT ;  /* 0x0000001dff1d7210 */ /* 0x000fe40000ffe4ff */
[----:B--2---:R-:W-:Y:S01]  /*8590*/  SHF.R.S32.HI R52, RZ, 0x1f, R48 ;  /* 0x0000001fff347819 */ /* 0x004fe20000011430 */
[-C--:B---3--:R-:W-:Y:S02]  /*85a0*/  IMAD R31, R31, R48.reuse, RZ ;  /* 0x000000301f1f7224 */ /* 0x088fe400078e02ff */
[----:B------:R-:W-:-:S04]  /*85b0*/  IMAD.WIDE.U32 R42, R30, R48, R42 ;  /* 0x000000301e2a7225 */ /* 0x000fc800078e002a */
[----:B------:R-:W-:Y:S01]  /*85c0*/  IMAD R31, R30, R52, R31 ;  /* 0x000000341e1f7224 */ /* 0x000fe200078e021f */
[----:B----4-:R-:W-:Y:S01]  /*85d0*/  SHF.R.S32.HI R5, RZ, 0x1f, R0 ;  /* 0x0000001fff057819 */ /* 0x010fe20000011400 */
[----:B------:R-:W-:-:S03]  /*85e0*/  IMAD.MOV.U32 R30, RZ, RZ, R42 ;  /* 0x000000ffff1e7224 */ /* 0x000fc600078e002a */
[----:B------:R-:W-:Y:S01]  /*85f0*/  IADD3 R31, PT, PT, R43, R31, RZ ;  /* 0x0000001f2b1f7210 */ /* 0x000fe20007ffe0ff */
[----:B------:R-:W-:-:S04]  /*8600*/  IMAD R6, R39, R0, RZ ;  /* 0x0000000027067224 */ /* 0x000fc800078e02ff */
[C---:B------:R-:W-:Y:S02]  /*8610*/  IMAD R5, R38.reuse, R5, R6 ;  /* 0x0000000526057224 */ /* 0x040fe400078e0206 */
[----:B------:R-:W-:-:S05]  /*8620*/  IMAD.WIDE.U32 R30, R38, R0, R30 ;  /* 0x00000000261e7225 */ /* 0x000fca00078e001e */
[----:B------:R-:W-:Y:S01]  /*8630*/  IADD3 R31, PT, PT, R31, R5, RZ ;  /* 0x000000051f1f7210 */ /* 0x000fe20007ffe0ff */
[-C--:B------:R-:W-:Y:S01]  /*8640*/  IMAD R0, R37, R53.reuse, RZ ;  /* 0x0000003525007224 */ /* 0x080fe200078e02ff */
        /* <DEDUP_REMOVED lines=20> */
[----:B------:R-:W-:Y:S02]  /*8790*/  SHF.R.S32.HI R5, RZ, 0x1f, R4 ;  /* 0x0000001fff057819 */ /* 0x000fe40000011404 */
[----:B------:R-:W-:-:S03]  /*87a0*/  SHF.R.S32.HI R7, RZ, 0x1f, R50 ;  /* 0x0000001fff077819 */ /* 0x000fc60000011432 */
[C---:B------:R-:W-:Y:S02]  /*87b0*/  IMAD R21, R44.reuse, R5, R0 ;  /* 0x000000052c157224 */ /* 0x040fe400078e0200 */
[----:B------:R-:W-:Y:S01]  /*87c0*/  IMAD.WIDE.U32 R4, R44, R4, R40 ;  /* 0x000000042c047225 */ /* 0x000fe200078e0028 */
[----:B------:R-:W-:-:S03]  /*87d0*/  MOV R31, UR24 ;  /* 0x00000018001f7c02 */ /* 0x000fc60008000f00 */
[----:B------:R-:W-:Y:S02]  /*87e0*/  IMAD R0, R47, R50, RZ ;  /* 0x000000322f007224 */ /* 0x000fe400078e02ff */
[----:B------:R-:W-:Y:S01]  /*87f0*/  IMAD.IADD R5, R5, 0x1, R21 ;  /* 0x0000000105057824 */ /* 0x000fe200078e0215 */
[----:B------:R-:W-:Y:S01]  /*8800*/  LEA R2, P0, R31, R2, 0x5 ;  /* 0x000000021f027211 */ /* 0x000fe200078028ff */
[C---:B------:R-:W-:Y:S02]  /*8810*/  IMAD R21, R46.reuse, R7, R0 ;  /* 0x000000072e157224 */ /* 0x040fe400078e0200 */
[----:B------:R-:W-:Y:S01]  /*8820*/  IMAD.WIDE.U32 R6, R46, R50, R4 ;  /* 0x000000322e067225 */ /* 0x000fe200078e0004 */
[----:B------:R-:W-:-:S03]  /*8830*/  IADD3.X R3, PT, PT, R3, UR15, RZ, P0, !PT ;  /* 0x0000000f03037c10 */ /* 0x000fc600087fe4ff */
[----:B------:R-:W-:Y:S01]  /*8840*/  IMAD.IADD R21, R7, 0x1, R21 ;  /* 0x0000000107157824 */ /* 0x000fe200078e0215 */
[----:B------:R-:W-:Y:S06]  /*8850*/  BRA.U UP0, `(.L_x_2481) ;  /* 0xfffffff900b47547 */ /* 0x000fec000b83ffff */
.L_x_2480:
        /* <DEDUP_REMOVED lines=14> */
[----:B------:R-:W-:Y:S01]  /*8940*/  IMAD.WIDE.U32 R4, R2, UR4, R24 ;  /* 0x0000000402047c25 */ /* 0x000fe2000f8e0018 */
[----:B------:R-:W-:-:S03]  /*8950*/  MOV R34, UR11 ;  /* 0x0000000b00227c02 */ /* 0x000fc60008000f00 */
[----:B------:R-:W-:Y:S01]  /*8960*/  IMAD R7, R3, UR4, R0 ;  /* 0x0000000403077c24 */ /* 0x000fe2000f8e0200 */
[----:B------:R-:W-:-:S03]  /*8970*/  MOV R35, UR14 ;  /* 0x0000000e00237c02 */ /* 0x000fc60008000f00 */
[----:B------:R-:W-:Y:S01]  /*8980*/  IMAD.IADD R5, R5, 0x1, R7 ;  /* 0x0000000105057824 */ /* 0x000fe200078e0207 */
[C---:B-1----:R-:W-:Y:S01]  /*8990*/  LEA R32, P0, R4.reuse, UR22, 0x2 ;  /* 0x0000001604207c11 */ /* 0x042fe2000f8010ff */
[----:B------:R-:W-:Y:S01]  /*89a0*/  IMAD.IADD R7, R45, 0x1, R29 ;  /* 0x000000012d077824 */ /* 0x000fe200078e021d */
[----:B------:R-:W2:Y:S02]  /*89b0*/  LDG.E.64.CONSTANT R30, desc[UR12][R34.64] ;  /* 0x0000000c221e7981 */ /* 0x000ea4000c1e9b00 */
[----:B------:R-:W-:Y:S02]  /*89c0*/  LEA.HI.X R33, R4, UR23, R5, 0x2, P0 ;  /* 0x0000001704217c11 */ /* 0x000fe400080f1405 */
[----:B------:R-:W-:Y:S01]  /*89d0*/  IADD3 R40, P0, PT, R32, R44, RZ ;  /* 0x0000002c20287210 */ /* 0x000fe20007f1e0ff */
[----:B------:R-:W3:Y:S04]  /*89e0*/  LDG.E.64.CONSTANT R28, desc[UR12][R34.64+0x8] ;  /* 0x0000080c221c7981 */ /* 0x000ee8000c1e9b00 */
[----:B------:R-:W4:Y:S01]  /*89f0*/  LDG.E.CONSTANT R47, desc[UR12][R32.64] ;  /* 0x0000000c202f7981 */ /* 0x000f22000c1e9900 */
[----:B------:R-:W-:-:S02]  /*8a00*/  IADD3.X R41, PT, PT, R33, R7, RZ, P0, !PT ;  /* 0x0000000721297210 */ /* 0x000fc400007fe4ff */
[-C--:B------:R-:W-:Y:S01]  /*8a10*/  IADD3 R42, P0, PT, R40, R44.reuse, RZ ;  /* 0x0000002c282a7210 */ /* 0x080fe20007f1e0ff */
[----:B------:R-:W3:Y:S04]  /*8a20*/  LDG.E.64.CONSTANT R4, desc[UR12][R34.64+0x10] ;  /* 0x0000100c22047981 */ /* 0x000ee8000c1e9b00 */
[----:B------:R0:W3:Y:S01]  /*8a30*/  LDG.E.CONSTANT R39, desc[UR12][R40.64] ;  /* 0x0000000c28277981 */ /* 0x0000e2000c1e9900 */
[----:B------:R-:W-:Y:S02]  /*8a40*/  IADD3.X R43, PT, PT, R41, R7, RZ, P0, !PT ;  /* 0x00000007292b7210 */ /* 0x000fe400007fe4ff */
[----:B------:R-:W-:Y:S01]  /*8a50*/  IADD3 R44, P0, PT, R42, R44, RZ ;  /* 0x0000002c2a2c7210 */ /* 0x000fe20007f1e0ff */
[----:B------:R-:W3:Y:S04]  /*8a60*/  LDG.E.64.CONSTANT R32, desc[UR12][R34.64+0x18] ;  /* 0x0000180c22207981 */ /* 0x000ee8000c1e9b00 */
[----:B------:R-:W3:Y:S01]  /*8a70*/  LDG.E.CONSTANT R37, desc[UR12][R42.64] ;  /* 0x0000000c2a257981 */ /* 0x000ee2000c1e9900 */
[----:B------:R-:W-:-:S05]  /*8a80*/  IMAD.X R45, R43, 0x1, R7, P0 ;  /* 0x000000012b2d7824 */ /* 0x000fca00000e0607 */
[----:B------:R-:W3:Y:S01]  /*8a90*/  LDG.E.CONSTANT R7, desc[UR12][R44.64] ;  /* 0x0000000c2c077981 */ /* 0x000ee2000c1e9900 */
[----:B0-----:R-:W-:Y:S02]  /*8aa0*/  MOV R40, R6 ;  /* 0x0000000600287202 */ /* 0x001fe40000000f00 */
[----:B------:R-:W-:Y:S01]  /*8ab0*/  MOV R41, R21 ;  /* 0x0000001500297202 */ /* 0x000fe20000000f00 */
[----:B------:R-:W-:-:S04]  /*8ac0*/  UIADD3 UR4, UP2, UPT, UR4, 0x4, URZ ;  /* 0x0000000404047890 */ /* 0x000fc8000ff5e0ff */
[----:B------:R-:W-:Y:S01]  /*8ad0*/  UIADD3.X UR5, UPT, UPT, URZ, UR5, URZ, UP2, !UPT ;  /* 0x00000005ff057290 */ /* 0x000fe200097fe4ff */
[----:B----4-:R-:W-:Y:S01]  /*8ae0*/  SHF.R.S32.HI R49, RZ, 0x1f, R47 ;  /* 0x0000001fff317819 */ /* 0x010fe2000001142f */
[-C--:B--2---:R-:W-:Y:S02]  /*8af0*/  IMAD R0, R31, R47.reuse, RZ ;  /* 0x0000002f1f007224 */ /* 0x084fe400078e02ff */
[----:B------:R-:W-:-:S04]  /*8b00*/  IMAD.WIDE.U32 R40, R30, R47, R40 ;  /* 0x0000002f1e287225 */ /* 0x000fc800078e0028 */
[----:B------:R-:W-:Y:S01]  /*8b10*/  IMAD R49, R30, R49, R0 ;  /* 0x000000311e317224 */ /* 0x000fe200078e0200 */
[----:B---3--:R-:W-:Y:S01]  /*8b20*/  SHF.R.S32.HI R21, RZ, 0x1f, R39 ;  /* 0x0000001fff157819 */ /* 0x008fe20000011427 */
        /* <DEDUP_REMOVED lines=15> */
.L_x_2483:
        /* <DEDUP_REMOVED lines=23> */
[----:B------:R-:W4:Y:S01]  /*8d90*/  LDG.E.CONSTANT R37, desc[UR12][R32.64] ;  /* 0x0000000c20257981 */ /* 0x000f22000c1e9900 */
[----:B------:R-:W-:-:S06]  /*8da0*/  LEA.HI.X R5, R2, R33, R3, 0x2, P0 ;  /* 0x0000002102057211 */ /* 0x000fcc00000f1403 */
[----:B------:R-:W3:Y:S01]  /*8db0*/  LDG.E.CONSTANT R5, desc[UR12][R4.64] ;  /* 0x0000000c04057981 */ /* 0x000ee2000c1e9900 */
[----:B------:R-:W-:Y:S01]  /*8dc0*/  IMAD.MOV.U32 R7, RZ, RZ, R21 ;  /* 0x000000ffff077224 */ /* 0x000fe200078e0015 */
[----:B------:R-:W-:-:S04]  /*8dd0*/  UIADD3 UR4, UP2, UPT, UR4, 0x2, URZ ;  /* 0x0000000204047890 */ /* 0x000fc8000ff5e0ff */
[----:B------:R-:W-:Y:S01]  /*8de0*/  UIADD3.X UR5, UPT, UPT, URZ, UR5, URZ, UP2, !UPT ;  /* 0x00000005ff057290 */ /* 0x000fe200097fe4ff */
[----:B----4-:R-:W-:Y:S01]  /*8df0*/  SHF.R.S32.HI R39, RZ, 0x1f, R37 ;  /* 0x0000001fff277819 */ /* 0x010fe20000011425 */
[-C--:B--2---:R-:W-:Y:S02]  /*8e00*/  IMAD R0, R31, R37.reuse, RZ ;  /* 0x000000251f007224 */ /* 0x084fe400078e02ff */
[----:B------:R-:W-:-:S04]  /*8e10*/  IMAD.WIDE.U32 R6, R30, R37, R6 ;  /* 0x000000251e067225 */ /* 0x000fc800078e0006 */
[----:B------:R-:W-:Y:S01]  /*8e20*/  IMAD R39, R30, R39, R0 ;  /* 0x000000271e277224 */ /* 0x000fe200078e0200 */
[----:B---3--:R-:W-:Y:S01]  /*8e30*/  SHF.R.S32.HI R21, RZ, 0x1f, R5 ;  /* 0x0000001fff157819 */ /* 0x008fe20000011405 */
[----:B------:R-:W-:-:S03]  /*8e40*/  IMAD R0, R35, R5, RZ ;  /* 0x0000000523007224 */ /* 0x000fc600078e02ff */
[----:B------:R-:W-:Y:S01]  /*8e50*/  IADD3 R7, PT, PT, R7, R39, RZ ;  /* 0x0000002707077210 */ /* 0x000fe20007ffe0ff */
[C---:B------:R-:W-:Y:S02]  /*8e60*/  IMAD R21, R34.reuse, R21, R0 ;  /* 0x0000001522157224 */ /* 0x040fe400078e0200 */
[----:B------:R-:W-:-:S05]  /*8e70*/  IMAD.WIDE.U32 R6, R34, R5, R6 ;  /* 0x0000000522067225 */ /* 0x000fca00078e0006 */
[----:B------:R-:W-:-:S07]  /*8e80*/  IADD3 R21, PT, PT, R7, R21, RZ ;  /* 0x0000001507157210 */ /* 0x000fce0007ffe0ff */
.L_x_2484:
[----:B------:R-:W-:Y:S05]  /*8e90*/  BRA.U UP0, `(.L_x_2482) ;  /* 0x0000000100547547 */ /* 0x000fea000b800000 */
[----:B------:R-:W1:Y:S01]  /*8ea0*/  LDCU.64 UR14, c[0x0][0x388] ;  /* 0x00007100ff0e77ac */ /* 0x000e620008000a00 */
[----:B------:R-:W-:Y:S01]  /*8eb0*/  MOV R5, R25 ;  /* 0x0000001900057202 */ /* 0x000fe20000000f00 */
[C---:B0-----:R-:W-:Y:S02]  /*8ec0*/  IMAD R0, R2.reuse, UR5, RZ ;  /* 0x0000000502007c24 */ /* 0x041fe4000f8e02ff */
[----:B------:R-:W-:Y:S01]  /*8ed0*/  IMAD.MOV.U32 R4, RZ, RZ, R22 ;  /* 0x000000ffff047224 */ /* 0x000fe200078e0016 */
[----:B------:R-:W-:Y:S02]  /*8ee0*/  ULEA UR11, UP0, UR4, UR8, 0x3 ;  /* 0x00000008040b7291 */ /* 0x000fe4000f8018ff */
[----:B------:R-:W-:Y:S02]  /*8ef0*/  IMAD R3, R3, UR4, R0 ;  /* 0x0000000403037c24 */ /* 0x000fe4000f8e0200 */
[----:B------:R-:W-:Y:S01]  /*8f00*/  IMAD.WIDE.U32 R4, R2, UR4, R4 ;  /* 0x0000000402047c25 */ /* 0x000fe2000f8e0004 */
[----:B------:R-:W-:-:S03]  /*8f10*/  ULEA.HI.X UR4, UR4, UR9, UR5, 0x3, UP0 ;  /* 0x0000000904047291 */ /* 0x000fc600080f1c05 */
[----:B------:R-:W-:Y:S01]  /*8f20*/  IMAD.U32 R2, RZ, RZ, UR11 ;  /* 0x0000000bff027e24 */ /* 0x000fe2000f8e00ff */
[----:B------:R-:W-:Y:S02]  /*8f30*/  IADD3 R5, PT, PT, R5, R3, RZ ;  /* 0x0000000305057210 */ /* 0x000fe40007ffe0ff */
[----:B------:R-:W-:Y:S02]  /*8f40*/  MOV R3, UR4 ;  /* 0x0000000400037c02 */ /* 0x000fe40008000f00 */
[----:B-1----:R-:W-:-:S04]  /*8f50*/  LEA R22, P0, R4, UR14, 0x2 ;  /* 0x0000000e04167c11 */ /* 0x002fc8000f8010ff */
[----:B------:R-:W2:Y:S01]  /*8f60*/  LDG.E.64.CONSTANT R2, desc[UR12][R2.64] ;  /* 0x0000000c02027981 */ /* 0x000ea2000c1e9b00 */
[----:B------:R-:W-:-:S06]  /*8f70*/  LEA.HI.X R23, R4, UR15, R5, 0x2, P0 ;  /* 0x0000000f04177c11 */ /* 0x000fcc00080f1405 */
[----:B------:R-:W3:Y:S01]  /*8f80*/  LDG.E.CONSTANT R23, desc[UR12][R22.64] ;  /* 0x0000000c16177981 */ /* 0x000ee2000c1e9900 */
[----:B------:R-:W-:Y:S02]  /*8f90*/  MOV R7, R21 ;  /* 0x0000001500077202 */ /* 0x000fe40000000f00 */
[----:B---3--:R-:W-:Y:S01]  /*8fa0*/  SHF.R.S32.HI R5, RZ, 0x1f, R23 ;  /* 0x0000001fff057819 */ /* 0x008fe20000011417 */
[-C--:B--2---:R-:W-:Y:S02]  /*8fb0*/  IMAD R0, R3, R23.reuse, RZ ;  /* 0x0000001703007224 */ /* 0x084fe400078e02ff */
[----:B------:R-:W-:-:S04]  /*8fc0*/  IMAD.WIDE.U32 R6, R2, R23, R6 ;  /* 0x0000001702067225 */ /* 0x000fc800078e0006 */
[----:B------:R-:W-:-:S04]  /*8fd0*/  IMAD R5, R2, R5, R0 ;  /* 0x0000000502057224 */ /* 0x000fc800078e0200 */
[----:B------:R-:W-:-:S07]  /*8fe0*/  IMAD.IADD R21, R7, 0x1, R5 ;  /* 0x0000000107157824 */ /* 0x000fce00078e0205 */
.L_x_2482:
[----:B------:R-:W-:Y:S01]  /*8ff0*/  UISETP.GE.U32.AND UP0, UPT, UR28, 0x7, UPT ;  /* 0x000000071c00788c */ /* 0x000fe2000bf06070 */
[----:B0-----:R-:W-:Y:S01]  /*9000*/  IMAD R3, R27, UR16, RZ ;  /* 0x000000101b037c24 */ /* 0x001fe2000f8e02ff */
[----:B------:R-:W-:Y:S01]  /*9010*/  CS2R R22, SRZ ;  /* 0x0000000000167805 */ /* 0x000fe2000001ff00 */
[C---:B------:R-:W-:Y:S01]  /*9020*/  IMAD.WIDE.U32 R24, R26.reuse, UR16, RZ ;  /* 0x000000101a187c25 */ /* 0x040fe2000f8e00ff */
[----:B------:R-:W-:Y:S01]  /*9030*/  UISETP.GE.U32.AND.EX UP0, UPT, UR29, URZ, UPT, UP0 ;  /* 0x000000ff1d00728c */ /* 0x000fe2000bf06100 */
[----:B------:R-:W-:Y:S02]  /*9040*/  UMOV UR4, URZ ;  /* 0x000000ff00047c82 */ /* 0x000fe40008000000 */
[----:B------:R-:W-:Y:S01]  /*9050*/  IMAD R3, R26, UR17, R3 ;  /* 0x000000111a037c24 */ /* 0x000fe2000f8e0203 */
[----:B------:R-:W-:-:S04]  /*9060*/  UMOV UR5, URZ ;  /* 0x000000ff00057c82 */ /* 0x000fc80008000000 */
[----:B------:R-:W-:Y:S01]  /*9070*/  IADD3 R27, PT, PT, R25, R3, RZ ;  /* 0x00000003191b7210 */ /* 0x000fe20007ffe0ff */
[----:B------:R-:W-:Y:S06]  /*9080*/  BRA.U !UP0, `(.L_x_2485) ;  /* 0x0000000508807547 */ /* 0x000fec000b800000 */
[----:B------:R-:W0:Y:S01]  /*9090*/  LDCU.64 UR22, c[0x0][0x388] ;  /* 0x00007100ff1677ac */ /* 0x000e220008000a00 */
[----:B------:R-:W-:Y:S01]  /*90a0*/  CS2R R22, SRZ ;  /* 0x0000000000167805 */ /* 0x000fe2000001ff00 */
[----:B------:R-:W1:Y:S01]  /*90b0*/  LDCU.64 UR24, c[0x0][0x3a8] ;  /* 0x00007500ff1877ac */ /* 0x000e620008000a00 */
[----:B------:R-:W-:Y:S02]  /*90c0*/  UIADD3 UR11, UP2, UPT, UR8, 0x20, URZ ;  /* 0x00000020080b7890 */ /* 0x000fe4000ff5e0ff */
[----:B------:R-:W-:Y:S02]  /*90d0*/  ULOP3.LUT UR4, UR6, 0xfffffff8, URZ, 0xc0, !UPT ;  /* 0xfffffff806047892 */ /* 0x000fe4000f8ec0ff */
[----:B------:R-:W-:Y:S02]  /*90e0*/  ULOP3.LUT UR5, UR7, 0x7fffffff, URZ, 0xc0, !UPT ;  /* 0x7fffffff07057892 */ /* 0x000fe4000f8ec0ff */
[----:B------:R-:W-:Y:S01]  /*90f0*/  UIADD3.X UR14, UPT, UPT, URZ, UR9, URZ, UP2, !UPT ;  /* 0x00000009ff0e7290 */ /* 0x000fe200097fe4ff */
[----:B------:R-:W-:-:S02]  /*9100*/  MOV R28, UR11 ;  /* 0x0000000b001c7c02 */ /* 0x000fc40008000f00 */
[----:B------:R-:W-:Y:S01]  /*9110*/  UMOV UR11, UR4 ;  /* 0x00000004000b7c82 */ /* 0x000fe20008000000 */
[C---:B0-----:R-:W-:Y:S02]  /*9120*/  LEA R2, P0, R24.reuse, UR22, 0x2 ;  /* 0x0000001618027c11 */ /* 0x041fe4000f8010ff */
[----:B------:R-:W-:Y:S01]  /*9130*/  IMAD.U32 R29, RZ, RZ, UR14 ;  /* 0x0000000eff1d7e24 */ /* 0x000fe2000f8e00ff */
[----:B------:R-:W-:Y:S01]  /*9140*/  UMOV UR14, UR5 ;  /* 0x00000005000e7c82 */ /* 0x000fe20008000000 */
[----:B------:R-:W-:Y:S01]  /*9150*/  LEA.HI.X R3, R24, UR23, R27, 0x2, P0 ;  /* 0x0000001718037c11 */ /* 0x000fe200080f141b */
[----:B-1----:R-:W-:Y:S02]  /*9160*/  USHF.L.U64.HI UR26, UR24, 0x2, UR25 ;  /* 0x00000002181a7899 */ /* 0x002fe40008010219 */
[----:B------:R-:W-:Y:S02]  /*9170*/  USHF.L.U32 UR22, UR24, 0x2, URZ ;  /* 0x0000000218167899 */ /* 0x000fe400080006ff */
[----:B------:R-:W-:-:S12]  /*9180*/  USHF.L.U64.HI UR15, UR24, 0x5, UR25 ;  /* 0x00000005180f7899 */ /* 0x000fd80008010219 */
.L_x_2486:
[----:B------:R-:W2:Y:S01]  /*9190*/  LDG.E.CONSTANT R50, desc[UR12][R2.64] ;  /* 0x0000000c02327981 */ /* 0x000ea2000c1e9900 */
[----:B------:R-:W-:-:S03]  /*91a0*/  IADD3 R4, P0, PT, R2, UR22, RZ ;  /* 0x0000001602047c10 */ /* 0x000fc6000ff1e0ff */
[----:B------:R-:W3:Y:S01]  /*91b0*/  LDG.E.64.CONSTANT R42, desc[UR12][R28.64+-0x20] ;  /* 0xffffe00c1c2a7981 */ /* 0x000ee2000c1e9b00 */
[----:B------:R-:W-:Y:S02]  /*91c0*/  IADD3.X R5, PT, PT, R3, UR26, RZ, P0, !PT ;  /* 0x0000001a03057c10 */ /* 0x000fe400087fe4ff */
[----:B------:R-:W-:Y:S01]  /*91d0*/  IADD3 R30, P0, PT, R4, UR22, RZ ;  /* 0x00000016041e7c10 */ /* 0x000fe2000ff1e0ff */
[----:B------:R-:W4:Y:S04]  /*91e0*/  LDG.E.64.CONSTANT R40, desc[UR12][R28.64+-0x18] ;  /* 0xffffe80c1c287981 */ /* 0x000f28000c1e9b00 */
[----:B------:R-:W4:Y:S01]  /*91f0*/  LDG.E.CONSTANT R0, desc[UR12][R4.64] ;  /* 0x0000000c04007981 */ /* 0x000f22000c1e9900 */
[----:B------:R-:W-:Y:S02]  /*9200*/  IADD3.X R31, PT, PT, R5, UR26, RZ, P0, !PT ;  /* 0x0000001a051f7c10 */ /* 0x000fe400087fe4ff */
[----:B------:R-:W-:Y:S01]  /*9210*/  IADD3 R32, P0, PT, R30, UR22, RZ ;  /* 0x000000161e207c10 */ /* 0x000fe2000ff1e0ff */
[----:B------:R-:W4:Y:S04]  /*9220*/  LDG.E.64.CONSTANT R38, desc[UR12][R28.64+-0x10] ;  /* 0xfffff00c1c267981 */ /* 0x000f28000c1e9b00 */
[----:B------:R0:W4:Y:S01]  /*9230*/  LDG.E.CONSTANT R48, desc[UR12][R30.64] ;  /* 0x0000000c1e307981 */ /* 0x000122000c1e9900 */
[----:B------:R-:W-:-:S02]  /*9240*/  IADD3.X R33, PT, PT, R31, UR26, RZ, P0, !PT ;  /* 0x0000001a1f217c10 */ /* 0x000fc400087fe4ff */
[----:B------:R-:W-:Y:S01]  /*9250*/  IADD3 R46, P0, PT, R32, UR22, RZ ;  /* 0x00000016202e7c10 */ /* 0x000fe2000ff1e0ff */
[----:B------:R-:W4:Y:S04]  /*9260*/  LDG.E.64.CONSTANT R36, desc[UR12][R28.64+-0x8] ;  /* 0xfffff80c1c247981 */ /* 0x000f28000c1e9b00 */
[----:B------:R-:W4:Y:S01]  /*9270*/  LDG.E.CONSTANT R53, desc[UR12][R32.64] ;  /* 0x0000000c20357981 */ /* 0x000f22000c1e9900 */
[----:B------:R-:W-:Y:S02]  /*9280*/  IADD3.X R47, PT, PT, R33, UR26, RZ, P0, !PT ;  /* 0x0000001a212f7c10 */ /* 0x000fe400087fe4ff */
[----:B------:R-:W-:Y:S01]  /*9290*/  IADD3 R44, P0, PT, R46, UR22, RZ ;  /* 0x000000162e2c7c10 */ /* 0x000fe2000ff1e0ff */
[----:B------:R-:W4:Y:S04]  /*92a0*/  LDG.E.64.CONSTANT R34, desc[UR12][R28.64] ;  /* 0x0000000c1c227981 */ /* 0x000f28000c1e9b00 */
[----:B------:R-:W4:Y:S01]  /*92b0*/  LDG.E.CONSTANT R51, desc[UR12][R46.64] ;  /* 0x0000000c2e337981 */ /* 0x000f22000c1e9900 */
[----:B------:R-:W-:-:S02]  /*92c0*/  IADD3.X R45, PT, PT, R47, UR26, RZ, P0, !PT ;  /* 0x0000001a2f2d7c10 */ /* 0x000fc400087fe4ff */
[----:B0-----:R-:W-:Y:S01]  /*92d0*/  IADD3 R30, P0, PT, R44, UR22, RZ ;  /* 0x000000162c1e7c10 */ /* 0x001fe2000ff1e0ff */
[----:B------:R-:W4:Y:S04]  /*92e0*/  LDG.E.64.CONSTANT R32, desc[UR12][R28.64+0x8] ;  /* 0x0000080c1c207981 */ /* 0x000f28000c1e9b00 */
[----:B------:R-:W4:Y:S01]  /*92f0*/  LDG.E.CONSTANT R49, desc[UR12][R44.64] ;  /* 0x0000000c2c317981 */ /* 0x000f22000c1e9900 */
[----:B------:R-:W-:Y:S02]  /*9300*/  IADD3.X R31, PT, PT, R45, UR26, RZ, P0, !PT ;  /* 0x0000001a2d1f7c10 */ /* 0x000fe400087fe4ff */
[----:B------:R-:W-:Y:S01]  /*9310*/  IADD3 R4, P0, PT, R30, UR22, RZ ;  /* 0x000000161e047c10 */ /* 0x000fe2000ff1e0ff */
[----:B------:R-:W4:Y:S04]  /*9320*/  LDG.E.64.CONSTANT R46, desc[UR12][R28.64+0x18] ;  /* 0x0000180c1c2e7981 */ /* 0x000f28000c1e9b00 */
[----:B------:R-:W4:Y:S04]  /*9330*/  LDG.E.CONSTANT R7, desc[UR12][R30.64] ;  /* 0x0000000c1e077981 */ /* 0x000f28000c1e9900 */
[----:B------:R0:W4:Y:S01]  /*9340*/  LDG.E.64.CONSTANT R44, desc[UR12][R28.64+0x10] ;  /* 0x0000100c1c2c7981 */ /* 0x000122000c1e9b00 */
[----:B------:R-:W-:-:S06]  /*9350*/  IADD3.X R5, PT, PT, R31, UR26, RZ, P0, !PT ;  /* 0x0000001a1f057c10 */ /* 0x000fcc00087fe4ff */
[----:B------:R-:W4:Y:S01]  /*9360*/  LDG.E.CONSTANT R5, desc[UR12][R4.64] ;  /* 0x0000000c04057981 */ /* 0x000f22000c1e9900 */
[----:B------:R-:W-:-:S04]  /*9370*/  UIADD3 UR11, UP2, UPT, UR11, -0x8, URZ ;  /* 0xfffffff80b0b7890 */ /* 0x000fc8000ff5e0ff */
[----:B------:R-:W-:Y:S02]  /*9380*/  UIADD3.X UR14, UPT, UPT, UR14, -0x1, URZ, UP2, !UPT ;  /* 0xffffffff0e0e7890 */ /* 0x000fe400097fe4ff */
[----:B------:R-:W-:-:S04]  /*9390*/  UISETP.NE.U32.AND UP2, UPT, UR11, URZ, UPT ;  /* 0x000000ff0b00728c */ /* 0x000fc8000bf45070 */
[----:B------:R-:W-:Y:S01]  /*93a0*/  UISETP.NE.AND.EX UP2, UPT, UR14, URZ, UPT, UP2 ;  /* 0x000000ff0e00728c */ /* 0x000fe2000bf45320 */
[----:B0-----:R-:W-:-:S05]  /*93b0*/  IADD3 R28, P1, PT, R28, 0x40, RZ ;  /* 0x000000401c1c7810 */ /* 0x001fca0007f3e0ff */
[----:B------:R-:W-:Y:S01]  /*93c0*/  IMAD.X R29, RZ, RZ, R29, P1 ;  /* 0x000000ffff1d7224 */ /* 0x000fe200008e061d */
[----:B--2---:R-:W-:Y:S01]  /*93d0*/  SHF.R.S32.HI R52, RZ, 0x1f, R50 ;  /* 0x0000001fff347819 */ /* 0x004fe20000011432 */
[-C--:B---3--:R-:W-:Y:S02]  /*93e0*/  IMAD R43, R43, R50.reuse, RZ ;  /* 0x000000322b2b7224 */ /* 0x088fe400078e02ff */
[----:B------:R-:W-:-:S04]  /*93f0*/  IMAD.WIDE.U32 R22, R42, R50, R22 ;  /* 0x000000322a167225 */ /* 0x000fc800078e0016 */
[----:B------:R-:W-:Y:S01]  /*9400*/  IMAD R43, R42, R52, R43 ;  /* 0x000000342a2b7224 */ /* 0x000fe200078e022b */
[----:B----4-:R-:W-:Y:S01]  /*9410*/  SHF.R.S32.HI R31, RZ, 0x1f, R0 ;  /* 0x0000001fff1f7819 */ /* 0x010fe20000011400 */
[----:B------:R-:W-:-:S03]  /*9420*/  IMAD R30, R41, R0, RZ ;  /* 0x00000000291e7224 */ /* 0x000fc600078e02ff */
[----:B------:R-:W-:Y:S01]  /*9430*/  IADD3 R23, PT, PT, R23, R43, RZ ;  /* 0x0000002b17177210 */ /* 0x000fe20007ffe0ff */
[C---:B------:R-:W-:Y:S02]  /*9440*/  IMAD R31, R40.reuse, R31, R30 ;  /* 0x0000001f281f7224 */ /* 0x040fe400078e021e */
[----:B------:R-:W-:-:S05]  /*9450*/  IMAD.WIDE.U32 R22, R40, R0, R22 ;  /* 0x0000000028167225 */ /* 0x000fca00078e0016 */
[----:B------:R-:W-:Y:S01]  /*9460*/  IADD3 R23, PT, PT, R23, R31, RZ ;  /* 0x0000001f17177210 */ /* 0x000fe20007ffe0ff */
[-C--:B------:R-:W-:Y:S01]  /*9470*/  IMAD R0, R39, R48.reuse, RZ ;  /* 0x0000003027007224 */ /* 0x080fe200078e02ff */
        /* <DEDUP_REMOVED lines=22> */
[----:B------:R-:W-:Y:S01]  /*95e0*/  IMAD.WIDE.U32 R44, R44, R7, R32 ;  /* 0x000000072c2c7225 */ /* 0x000fe200078e0020 */
[----:B------:R-:W-:Y:S02]  /*95f0*/  SHF.R.S32.HI R7, RZ, 0x1f, R5 ;  /* 0x0000001fff077819 */ /* 0x000fe40000011405 */
[----:B------:R-:W-:Y:S01]  /*9600*/  MOV R31, UR24 ;  /* 0x00000018001f7c02 */ /* 0x000fe20008000f00 */
[----:B------:R-:W-:Y:S01]  /*9610*/  IMAD R0, R47, R5, RZ ;  /* 0x000000052f007224 */ /* 0x000fe200078e02ff */
[----:B------:R-:W-:Y:S02]  /*9620*/  IADD3 R45, PT, PT, R45, R23, RZ ;  /* 0x000000172d2d7210 */ /* 0x000fe40007ffe0ff */
[----:B------:R-:W-:Y:S01]  /*9630*/  LEA R2, P0, R31, R2, 0x5 ;  /* 0x000000021f027211 */ /* 0x000fe200078028ff */
[----:B------:R-:W-:-:S02]  /*9640*/  IMAD R7, R46, R7, R0 ;  /* 0x000000072e077224 */ /* 0x000fc400078e0200 */
[----:B------:R-:W-:Y:S01]  /*9650*/  IMAD.WIDE.U32 R22, R46, R5, R44 ;  /* 0x000000052e167225 */ /* 0x000fe200078e002c */
[----:B------:R-:W-:-:S04]  /*9660*/  IADD3.X R3, PT, PT, R3, UR15, RZ, P0, !PT ;  /* 0x0000000f03037c10 */ /* 0x000fc800087fe4ff */
[----:B------:R-:W-:Y:S01]  /*9670*/  IADD3 R23, PT, PT, R23, R7, RZ ;  /* 0x0000000717177210 */ /* 0x000fe20007ffe0ff */
[----:B------:R-:W-:Y:S06]  /*9680*/  BRA.U UP2, `(.L_x_2486) ;  /* 0xfffffff902c07547 */ /* 0x000fec000b83ffff */
.L_x_2485:
        /* <DEDUP_REMOVED lines=16> */
[----:B------:R-:W-:-:S03]  /*9790*/  IMAD.WIDE.U32 R30, R2, 0x4, RZ ;  /* 0x00000004021e7825 */ /* 0x000fc600078e00ff */
[----:B------:R-:W-:Y:S01]  /*97a0*/  IADD3 R5, PT, PT, R5, R7, RZ ;  /* 0x0000000705057210 */ /* 0x000fe20007ffe0ff */
[----:B------:R-:W-:Y:S01]  /*97b0*/  IMAD.U32 R35, RZ, RZ, UR14 ;  /* 0x0000000eff237e24 */ /* 0x000fe2000f8e00ff */
[C---:B-1----:R-:W-:Y:S02]  /*97c0*/  LEA R32, P0, R4.reuse, UR22, 0x2 ;  /* 0x0000001604207c11 */ /* 0x042fe4000f8010ff */
[----:B------:R-:W-:Y:S02]  /*97d0*/  IADD3 R7, PT, PT, R31, R29, RZ ;  /* 0x0000001d1f077210 */ /* 0x000fe40007ffe0ff */
[----:B------:R-:W-:Y:S01]  /*97e0*/  LEA.HI.X R33, R4, UR23, R5, 0x2, P0 ;  /* 0x0000001704217c11 */ /* 0x000fe200080f1405 */
[----:B------:R-:W2:Y:S01]  /*97f0*/  LDG.E.64.CONSTANT R28, desc[UR12][R34.64+0x8] ;  /* 0x0000080c221c7981 */ /* 0x000ea2000c1e9b00 */
[----:B------:R-:W-:-:S03]  /*9800*/  IADD3 R40, P0, PT, R32, R30, RZ ;  /* 0x0000001e20287210 */ /* 0x000fc60007f1e0ff */
[----:B------:R-:W3:Y:S01]  /*9810*/  LDG.E.CONSTANT R47, desc[UR12][R32.64] ;  /* 0x0000000c202f7981 */ /* 0x000ee2000c1e9900 */
[----:B------:R-:W-:-:S03]  /*9820*/  IADD3.X R41, PT, PT, R33, R7, RZ, P0, !PT ;  /* 0x0000000721297210 */ /* 0x000fc600007fe4ff */
[----:B------:R-:W4:Y:S01]  /*9830*/  LDG.E.64.CONSTANT R4, desc[UR12][R34.64] ;  /* 0x0000000c22047981 */ /* 0x000f22000c1e9b00 */
[----:B------:R-:W-:-:S03]  /*9840*/  IADD3 R42, P0, PT, R40, R30, RZ ;  /* 0x0000001e282a7210 */ /* 0x000fc60007f1e0ff */
[----:B------:R-:W2:Y:S02]  /*9850*/  LDG.E.CONSTANT R39, desc[UR12][R40.64] ;  /* 0x0000000c28277981 */ /* 0x000ea4000c1e9900 */
[----:B------:R-:W-:Y:S01]  /*9860*/  IMAD.X R43, R41, 0x1, R7, P0 ;  /* 0x00000001292b7824 */ /* 0x000fe200000e0607 */
[----:B------:R-:W-:Y:S01]  /*9870*/  IADD3 R44, P0, PT, R42, R30, RZ ;  /* 0x0000001e2a2c7210 */ /* 0x000fe20007f1e0ff */
[----:B------:R-:W2:Y:S04]  /*9880*/  LDG.E.64.CONSTANT R32, desc[UR12][R34.64+0x18] ;  /* 0x0000180c22207981 */ /* 0x000ea8000c1e9b00 */
[----:B------:R-:W2:Y:S04]  /*9890*/  LDG.E.CONSTANT R37, desc[UR12][R42.64] ;  /* 0x0000000c2a257981 */ /* 0x000ea8000c1e9900 */
[----:B------:R-:W2:Y:S01]  /*98a0*/  LDG.E.64.CONSTANT R30, desc[UR12][R34.64+0x10] ;  /* 0x0000100c221e7981 */ /* 0x000ea2000c1e9b00 */
[----:B------:R-:W-:-:S05]  /*98b0*/  IADD3.X R45, PT, PT, R43, R7, RZ, P0, !PT ;  /* 0x000000072b2d7210 */ /* 0x000fca00007fe4ff */
[----:B------:R-:W2:Y:S01]  /*98c0*/  LDG.E.CONSTANT R7, desc[UR12][R44.64] ;  /* 0x0000000c2c077981 */ /* 0x000ea2000c1e9900 */
[----:B------:R-:W-:-:S04]  /*98d0*/  UIADD3 UR4, UP3, UPT, UR4, 0x4, URZ ;  /* 0x0000000404047890 */ /* 0x000fc8000ff7e0ff */
[----:B------:R-:W-:Y:S01]  /*98e0*/  UIADD3.X UR5, UPT, UPT, URZ, UR5, URZ, UP3, !UPT ;  /* 0x00000005ff057290 */ /* 0x000fe20009ffe4ff */
[----:B---3--:R-:W-:Y:S01]  /*98f0*/  SHF.R.S32.HI R49, RZ, 0x1f, R47 ;  /* 0x0000001fff317819 */ /* 0x008fe2000001142f */
[-C--:B----4-:R-:W-:Y:S02]  /*9900*/  IMAD R0, R5, R47.reuse, RZ ;  /* 0x0000002f05007224 */ /* 0x090fe400078e02ff */
[----:B------:R-:W-:-:S04]  /*9910*/  IMAD.WIDE.U32 R22, R4, R47, R22 ;  /* 0x0000002f04167225 */ /* 0x000fc800078e0016 */
[----:B------:R-:W-:Y:S01]  /*9920*/  IMAD R49, R4, R49, R0 ;  /* 0x0000003104317224 */ /* 0x000fe200078e0200 */
[----:B--2---:R-:W-:Y:S01]  /*9930*/  SHF.R.S32.HI R5, RZ, 0x1f, R39 ;  /* 0x0000001fff057819 */ /* 0x004fe20000011427 */
[----:B------:R-:W-:-:S03]  /*9940*/  IMAD R0, R29, R39, RZ ;  /* 0x000000271d007224 */ /* 0x000fc600078e02ff */
        /* <DEDUP_REMOVED lines=14> */
.L_x_2488:
        /* <DEDUP_REMOVED lines=36> */
[----:B------:R-:W-:-:S04]  /*9c70*/  IMAD.WIDE.U32 R22, R4, R29, R22 ;  /* 0x0000001d04167225 */ /* 0x000fc800078e0016 */
[----:B------:R-:W-:-:S07]  /*9c80*/  IMAD.IADD R23, R23, 0x1, R7 ;  /* 0x0000000117177824 */ /* 0x000fce00078e0207 */
.L_x_2489:
[----:B------:R-:W-:Y:S05]  /*9c90*/  BRA.U UP2, `(.L_x_2487) ;  /* 0x0000000102507547 */ /* 0x000fea000b800000 */
        /* <DEDUP_REMOVED lines=11> */
[----:B-1----:R-:W-:-:S04]  /*9d50*/  LEA R24, P0, R4, UR14, 0x2 ;  /* 0x0000000e04187c11 */ /* 0x002fc8000f8010ff */
[----:B------:R-:W2:Y:S01]  /*9d60*/  LDG.E.64.CONSTANT R2, desc[UR12][R2.64] ;  /* 0x0000000c02027981 */ /* 0x000ea2000c1e9b00 */
[----:B------:R-:W-:-:S06]  /*9d70*/  LEA.HI.X R25, R4, UR15, R5, 0x2, P0 ;  /* 0x0000000f04197c11 */ /* 0x000fcc00080f1405 */
[----:B------:R-:W3:Y:S02]  /*9d80*/  LDG.E.CONSTANT R25, desc[UR12][R24.64] ;  /* 0x0000000c18197981 */ /* 0x000ee4000c1e9900 */
[----:B---3--:R-:W-:Y:S01]  /*9d90*/  SHF.R.S32.HI R5, RZ, 0x1f, R25 ;  /* 0x0000001fff057819 */ /* 0x008fe20000011419 */
[-C--:B--2---:R-:W-:Y:S02]  /*9da0*/  IMAD R0, R3, R25.reuse, RZ ;  /* 0x0000001903007224 */ /* 0x084fe400078e02ff */
[----:B------:R-:W-:-:S04]  /*9db0*/  IMAD.WIDE.U32 R22, R2, R25, R22 ;  /* 0x0000001902167225 */ /* 0x000fc800078e0016 */
[----:B------:R-:W-:-:S04]  /*9dc0*/  IMAD R5, R2, R5, R0 ;  /* 0x0000000502057224 */ /* 0x000fc800078e0200 */
[----:B------:R-:W-:-:S07]  /*9dd0*/  IMAD.IADD R23, R23, 0x1, R5 ;  /* 0x0000000117177824 */ /* 0x000fce00078e0205 */
.L_x_2487:
[----:B0----5:R-:W-:Y:S01]  /*9de0*/  IMAD R3, R17, UR16, RZ ;  /* 0x0000001011037c24 */ /* 0x021fe2000f8e02ff */
[----:B------:R-:W-:Y:S01]  /*9df0*/  CS2R R4, SRZ ;  /* 0x0000000000047805 */ /* 0x000fe2000001ff00 */
[C---:B------:R-:W-:Y:S01]  /*9e00*/  IMAD.WIDE.U32 R24, R16.reuse, UR16, RZ ;  /* 0x0000001010187c25 */ /* 0x040fe2000f8e00ff */
[----:B------:R-:W-:Y:S01]  /*9e10*/  UMOV UR4, URZ ;  /* 0x000000ff00047c82 */ /* 0x000fe20008000000 */
[----:B------:R-:W-:Y:S02]  /*9e20*/  UMOV UR5, URZ ;  /* 0x000000ff00057c82 */ /* 0x000fe40008000000 */
[----:B------:R-:W-:-:S05]  /*9e30*/  IMAD R3, R16, UR17, R3 ;  /* 0x0000001110037c24 */ /* 0x000fca000f8e0203 */
        /* <DEDUP_REMOVED lines=18> */
.L_x_2491:
        /* <DEDUP_REMOVED lines=9> */
[----:B------:R-:W5:Y:S04]  /*9ff0*/  LDG.E.64.CONSTANT R32, desc[UR12][R26.64+-0x10] ;  /* 0xfffff00c1a207981 */ /* 0x000f68000c1e9b00 */
[----:B------:R-:W5:Y:S01]  /*a000*/  LDG.E.CONSTANT R48, desc[UR12][R38.64] ;  /* 0x0000000c26307981 */ /* 0x000f62000c1e9900 */
[----:B------:R-:W-:-:S02]  /*a010*/  IADD3.X R43, PT, PT, R39, UR26, RZ, P0, !PT ;  /* 0x0000001a272b7c10 */ /* 0x000fc400087fe4ff */
[----:B------:R-:W-:Y:S01]  /*a020*/  IADD3 R46, P0, PT, R42, UR22, RZ ;  /* 0x000000162a2e7c10 */ /* 0x000fe2000ff1e0ff */
[----:B------:R-:W5:Y:S04]  /*a030*/  LDG.E.64.CONSTANT R34, desc[UR12][R26.64+-0x8] ;  /* 0xfffff80c1a227981 */ /* 0x000f68000c1e9b00 */
[----:B------:R0:W5:Y:S01]  /*a040*/  LDG.E.CONSTANT R53, desc[UR12][R42.64] ;  /* 0x0000000c2a357981 */ /* 0x000162000c1e9900 */
[----:B------:R-:W-:Y:S02]  /*a050*/  IADD3.X R47, PT, PT, R43, UR26, RZ, P0, !PT ;  /* 0x0000001a2b2f7c10 */ /* 0x000fe400087fe4ff */
[----:B------:R-:W-:Y:S01]  /*a060*/  IADD3 R44, P0, PT, R46, UR22, RZ ;  /* 0x000000162e2c7c10 */ /* 0x000fe2000ff1e0ff */
[----:B------:R-:W5:Y:S04]  /*a070*/  LDG.E.64.CONSTANT R36, desc[UR12][R26.64] ;  /* 0x0000000c1a247981 */ /* 0x000f68000c1e9b00 */
[----:B------:R-:W5:Y:S01]  /*a080*/  LDG.E.CONSTANT R51, desc[UR12][R46.64] ;  /* 0x0000000c2e337981 */ /* 0x000f62000c1e9900 */
[----:B------:R-:W-:-:S02]  /*a090*/  IADD3.X R45, PT, PT, R47, UR26, RZ, P0, !PT ;  /* 0x0000001a2f2d7c10 */ /* 0x000fc400087fe4ff */
[----:B------:R-:W-:Y:S01]  /*a0a0*/  IADD3 R40, P0, PT, R44, UR22, RZ ;  /* 0x000000162c287c10 */ /* 0x000fe2000ff1e0ff */
[----:B------:R-:W5:Y:S04]  /*a0b0*/  LDG.E.64.CONSTANT R38, desc[UR12][R26.64+0x8] ;  /* 0x0000080c1a267981 */ /* 0x000f68000c1e9b00 */
[----:B------:R-:W5:Y:S01]  /*a0c0*/  LDG.E.CONSTANT R49, desc[UR12][R44.64] ;  /* 0x0000000c2c317981 */ /* 0x000f62000c1e9900 */
[----:B------:R-:W-:Y:S02]  /*a0d0*/  IADD3.X R41, PT, PT, R45, UR26, RZ, P0, !PT ;  /* 0x0000001a2d297c10 */ /* 0x000fe400087fe4ff */
[----:B0-----:R-:W-:Y:S01]  /*a0e0*/  IADD3 R42, P0, PT, R40, UR22, RZ ;  /* 0x00000016282a7c10 */ /* 0x001fe2000ff1e0ff */
[----:B------:R-:W5:Y:S04]  /*a0f0*/  LDG.E.64.CONSTANT R46, desc[UR12][R26.64+0x18] ;  /* 0x0000180c1a2e7981 */ /* 0x000f68000c1e9b00 */
[----:B------:R-:W5:Y:S01]  /*a100*/  LDG.E.CONSTANT R7, desc[UR12][R40.64] ;  /* 0x0000000c28077981 */ /* 0x000f62000c1e9900 */
[----:B------:R-:W-:-:S03]  /*a110*/  IADD3.X R43, PT, PT, R41, UR26, RZ, P0, !PT ;  /* 0x0000001a292b7c10 */ /* 0x000fc600087fe4ff */
[----:B------:R0:W5:Y:S04]  /*a120*/  LDG.E.64.CONSTANT R44, desc[UR12][R26.64+0x10] ;  /* 0x0000100c1a2c7981 */ /* 0x000168000c1e9b00 */
[----:B------:R-:W5:Y:S01]  /*a130*/  LDG.E.CONSTANT R43, desc[UR12][R42.64] ;  /* 0x0000000c2a2b7981 */ /* 0x000f62000c1e9900 */
        /* <DEDUP_REMOVED lines=36> */
[----:B------:R-:W-:Y:S02]  /*a380*/  IMAD R0, R45, R7, RZ ;  /* 0x000000072d007224 */ /* 0x000fe400078e02ff */
[----:B------:R-:W-:Y:S02]  /*a390*/  IMAD.IADD R39, R39, 0x1, R29 ;  /* 0x0000000127277824 */ /* 0x000fe400078e021d */
[C---:B------:R-:W-:Y:S02]  /*a3a0*/  IMAD R29, R44.reuse, R5, R0 ;  /* 0x000000052c1d7224 */ /* 0x040fe400078e0200 */
[----:B------:R-:W-:Y:S01]  /*a3b0*/  IMAD.WIDE.U32 R44, R44, R7, R38 ;  /* 0x000000072c2c7225 */ /* 0x000fe200078e0026 */
[----:B------:R-:W-:-:S03]  /*a3c0*/  SHF.R.S32.HI R5, RZ, 0x1f, R43 ;  /* 0x0000001fff057819 */ /* 0x000fc6000001142b */
[----:B------:R-:W-:Y:S01]  /*a3d0*/  IMAD R0, R47, R43, RZ ;  /* 0x0000002b2f007224 */ /* 0x000fe200078e02ff */
[----:B------:R-:W-:Y:S02]  /*a3e0*/  IADD3 R45, PT, PT, R45, R29, RZ ;  /* 0x0000001d2d2d7210 */ /* 0x000fe40007ffe0ff */
[----:B------:R-:W-:Y:S01]  /*a3f0*/  MOV R29, UR24 ;  /* 0x00000018001d7c02 */ /* 0x000fe20008000f00 */
[C---:B------:R-:W-:Y:S02]  /*a400*/  IMAD R7, R46.reuse, R5, R0 ;  /* 0x000000052e077224 */ /* 0x040fe400078e0200 */
[----:B------:R-:W-:Y:S01]  /*a410*/  IMAD.WIDE.U32 R4, R46, R43, R44 ;  /* 0x0000002b2e047225 */ /* 0x000fe200078e002c */
[----:B------:R-:W-:-:S04]  /*a420*/  LEA R2, P0, R29, R2, 0x5 ;  /* 0x000000021d027211 */ /* 0x000fc800078028ff */
[----:B------:R-:W-:Y:S02]  /*a430*/  IADD3 R5, PT, PT, R5, R7, RZ ;  /* 0x0000000705057210 */ /* 0x000fe40007ffe0ff */
[----:B------:R-:W-:Y:S01]  /*a440*/  IADD3.X R3, PT, PT, R3, UR15, RZ, P0, !PT ;  /* 0x0000000f03037c10 */ /* 0x000fe200087fe4ff */
[----:B------:R-:W-:Y:S06]  /*a450*/  BRA.U UP2, `(.L_x_2491) ;  /* 0xfffffff902c07547 */ /* 0x000fec000b83ffff */
.L_x_2490:
        /* <DEDUP_REMOVED lines=19> */
[----:B-1----:R-:W-:-:S04]  /*a590*/  LEA R34, P0, R26, UR22, 0x2 ;  /* 0x000000161a227c11 */ /* 0x002fc8000f8010ff */
[----:B------:R-:W-:Y:S02]  /*a5a0*/  LEA.HI.X R35, R26, UR23, R7, 0x2, P0 ;  /* 0x000000171a237c11 */ /* 0x000fe400080f1407 */
[----:B------:R-:W-:Y:S01]  /*a5b0*/  IADD3 R7, PT, PT, R31, R29, RZ ;  /* 0x0000001d1f077210 */ /* 0x000fe20007ffe0ff */
[----:B------:R-:W2:Y:S01]  /*a5c0*/  LDG.E.64.CONSTANT R26, desc[UR12][R32.64] ;  /* 0x0000000c201a7981 */ /* 0x000ea2000c1e9b00 */
[----:B------:R-:W-:-:S03]  /*a5d0*/  IADD3 R40, P0, PT, R34, R30, RZ ;  /* 0x0000001e22287210 */ /* 0x000fc60007f1e0ff */
[----:B------:R-:W3:Y:S01]  /*a5e0*/  LDG.E.CONSTANT R47, desc[UR12][R34.64] ;  /* 0x0000000c222f7981 */ /* 0x000ee2000c1e9900 */
[----:B------:R-:W-:Y:S02]  /*a5f0*/  IADD3.X R41, PT, PT, R35, R7, RZ, P0, !PT ;  /* 0x0000000723297210 */ /* 0x000fe400007fe4ff */
[-C--:B------:R-:W-:Y:S01]  /*a600*/  IADD3 R42, P0, PT, R40, R30.reuse, RZ ;  /* 0x0000001e282a7210 */ /* 0x080fe20007f1e0ff */
[----:B------:R-:W4:Y:S04]  /*a610*/  LDG.E.64.CONSTANT R28, desc[UR12][R32.64+0x8] ;  /* 0x0000080c201c7981 */ /* 0x000f28000c1e9b00 */
[----:B------:R-:W5:Y:S01]  /*a620*/  LDG.E.CONSTANT R39, desc[UR12][R40.64] ;  /* 0x0000000c28277981 */ /* 0x000f62000c1e9900 */
[----:B------:R-:W-:Y:S01]  /*a630*/  IMAD.X R43, R41, 0x1, R7, P0 ;  /* 0x00000001292b7824 */ /* 0x000fe200000e0607 */
[----:B------:R-:W-:-:S02]  /*a640*/  IADD3 R44, P0, PT, R42, R30, RZ ;  /* 0x0000001e2a2c7210 */ /* 0x000fc40007f1e0ff */
[----:B------:R-:W4:Y:S04]  /*a650*/  LDG.E.64.CONSTANT R30, desc[UR12][R32.64+0x10] ;  /* 0x0000100c201e7981 */ /* 0x000f28000c1e9b00 */
[----:B------:R-:W4:Y:S01]  /*a660*/  LDG.E.CONSTANT R37, desc[UR12][R42.64] ;  /* 0x0000000c2a257981 */ /* 0x000f22000c1e9900 */
[----:B------:R-:W-:-:S03]  /*a670*/  IADD3.X R45, PT, PT, R43, R7, RZ, P0, !PT ;  /* 0x000000072b2d7210 */ /* 0x000fc600007fe4ff */
[----:B------:R-:W4:Y:S04]  /*a680*/  LDG.E.64.CONSTANT R34, desc[UR12][R32.64+0x18] ;  /* 0x0000180c20227981 */ /* 0x000f28000c1e9b00 */
[----:B------:R-:W4:Y:S01]  /*a690*/  LDG.E.CONSTANT R7, desc[UR12][R44.64] ;  /* 0x0000000c2c077981 */ /* 0x000f22000c1e9900 */
[----:B------:R-:W-:-:S04]  /*a6a0*/  UIADD3 UR4, UP3, UPT, UR4, 0x4, URZ ;  /* 0x0000000404047890 */ /* 0x000fc8000ff7e0ff */
[----:B------:R-:W-:Y:S01]  /*a6b0*/  UIADD3.X UR5, UPT, UPT, URZ, UR5, URZ, UP3, !UPT ;  /* 0x00000005ff057290 */ /* 0x000fe20009ffe4ff */
[----:B---3--:R-:W-:Y:S01]  /*a6c0*/  SHF.R.S32.HI R49, RZ, 0x1f, R47 ;  /* 0x0000001fff317819 */ /* 0x008fe2000001142f */
[-C--:B--2---:R-:W-:Y:S02]  /*a6d0*/  IMAD R0, R27, R47.reuse, RZ ;  /* 0x0000002f1b007224 */ /* 0x084fe400078e02ff */
        /* <DEDUP_REMOVED lines=18> */
.L_x_2493:
        /* <DEDUP_REMOVED lines=25> */
[----:B------:R-:W5:Y:S01]  /*a990*/  LDG.E.CONSTANT R29, desc[UR12][R28.64] ;  /* 0x0000000c1c1d7981 */ /* 0x000f62000c1e9900 */
[----:B------:R-:W-:-:S04]  /*a9a0*/  UIADD3 UR4, UP3, UPT, UR4, 0x2, URZ ;  /* 0x0000000204047890 */ /* 0x000fc8000ff7e0ff */
[----:B------:R-:W-:Y:S01]  /*a9b0*/  UIADD3.X UR5, UPT, UPT, URZ, UR5, URZ, UP3, !UPT ;  /* 0x00000005ff057290 */ /* 0x000fe20009ffe4ff */
[----:B----4-:R-:W-:Y:S01]  /*a9c0*/  SHF.R.S32.HI R37, RZ, 0x1f, R7 ;  /* 0x0000001fff257819 */ /* 0x010fe20000011407 */
[-C--:B--2---:R-:W-:Y:S02]  /*a9d0*/  IMAD R0, R33, R7.reuse, RZ ;  /* 0x0000000721007224 */ /* 0x084fe400078e02ff */
[----:B------:R-:W-:-:S04]  /*a9e0*/  IMAD.WIDE.U32 R4, R32, R7, R4 ;  /* 0x0000000720047225 */ /* 0x000fc800078e0004 */
[----:B------:R-:W-:Y:S01]  /*a9f0*/  IMAD R37, R32, R37, R0 ;  /* 0x0000002520257224 */ /* 0x000fe200078e0200 */
[----:B-----5:R-:W-:Y:S01]  /*aa00*/  SHF.R.S32.HI R7, RZ, 0x1f, R29 ;  /* 0x0000001fff077819 */ /* 0x020fe2000001141d */
[----:B---3--:R-:W-:-:S03]  /*aa10*/  IMAD R0, R27, R29, RZ ;  /* 0x0000001d1b007224 */ /* 0x008fc600078e02ff */
[----:B------:R-:W-:Y:S01]  /*aa20*/  IADD3 R5, PT, PT, R5, R37, RZ ;  /* 0x0000002505057210 */ /* 0x000fe20007ffe0ff */
[C---:B------:R-:W-:Y:S02]  /*aa30*/  IMAD R7, R26.reuse, R7, R0 ;  /* 0x000000071a077224 */ /* 0x040fe400078e0200 */
[----:B------:R-:W-:-:S04]  /*aa40*/  IMAD.WIDE.U32 R4, R26, R29, R4 ;  /* 0x0000001d1a047225 */ /* 0x000fc800078e0004 */
[----:B------:R-:W-:-:S07]  /*aa50*/  IMAD.IADD R5, R5, 0x1, R7 ;  /* 0x0000000105057824 */ /* 0x000fce00078e0207 */
.L_x_2494:
        /* <DEDUP_REMOVED lines=8> */
[----:B------:R-:W-:-:S03]  /*aae0*/  IMAD.U32 R2, RZ, RZ, UR11 ;  /* 0x0000000bff027e24 */ /* 0x000fc6000f8e00ff */
[----:B------:R-:W-:Y:S02]  /*aaf0*/  IADD3 R7, PT, PT, R17, R7, RZ ;  /* 0x0000000711077210 */ /* 0x000fe40007ffe0ff */
[----:B------:R-:W-:Y:S02]  /*ab00*/  MOV R3, UR4 ;  /* 0x0000000400037c02 */ /* 0x000fe40008000f00 */
[----:B-1----:R-:W-:-:S04]  /*ab10*/  LEA R24, P0, R16, UR14, 0x2 ;  /* 0x0000000e10187c11 */ /* 0x002fc8000f8010ff */
[----:B------:R-:W-:Y:S01]  /*ab20*/  LEA.HI.X R25, R16, UR15, R7, 0x2, P0 ;  /* 0x0000000f10197c11 */ /* 0x000fe200080f1407 */
[----:B------:R-:W2:Y:S05]  /*ab30*/  LDG.E.64.CONSTANT R2, desc[UR12][R2.64] ;  /* 0x0000000c02027981 */ /* 0x000eaa000c1e9b00 */
[----:B------:R-:W3:Y:S02]  /*ab40*/  LDG.E.CONSTANT R25, desc[UR12][R24.64] ;  /* 0x0000000c18197981 */ /* 0x000ee4000c1e9900 */
[----:B---3--:R-:W-:Y:S01]  /*ab50*/  SHF.R.S32.HI R7, RZ, 0x1f, R25 ;  /* 0x0000001fff077819 */ /* 0x008fe20000011419 */
[-C--:B--2---:R-:W-:Y:S02]  /*ab60*/  IMAD R0, R3, R25.reuse, RZ ;  /* 0x0000001903007224 */ /* 0x084fe400078e02ff */
[----:B------:R-:W-:-:S04]  /*ab70*/  IMAD.WIDE.U32 R4, R2, R25, R4 ;  /* 0x0000001902047225 */ /* 0x000fc800078e0004 */
[----:B------:R-:W-:-:S05]  /*ab80*/  IMAD R7, R2, R7, R0 ;  /* 0x0000000702077224 */ /* 0x000fca00078e0200 */
[----:B------:R-:W-:-:S07]  /*ab90*/  IADD3 R5, PT, PT, R5, R7, RZ ;  /* 0x0000000705057210 */ /* 0x000fce0007ffe0ff */
.L_x_2492:
[----:B0-----:R-:W-:Y:S01]  /*aba0*/  IMAD R3, R19, UR16, RZ ;  /* 0x0000001013037c24 */ /* 0x001fe2000f8e02ff */
[----:B------:R-:W-:Y:S01]  /*abb0*/  UMOV UR4, URZ ;  /* 0x000000ff00047c82 */ /* 0x000fe20008000000 */
[----:B------:R-:W-:Y:S01]  /*abc0*/  IMAD.WIDE.U32 R16, R18, UR16, RZ ;  /* 0x0000001012107c25 */ /* 0x000fe2000f8e00ff */
[----:B------:R-:W-:-:S03]  /*abd0*/  UMOV UR5, URZ ;  /* 0x000000ff00057c82 */ /* 0x000fc60008000000 */
[----:B------:R-:W-:Y:S01]  /*abe0*/  IMAD R3, R18, UR17, R3 ;  /* 0x0000001112037c24 */ /* 0x000fe2000f8e0203 */
[----:B------:R-:W-:-:S03]  /*abf0*/  CS2R R18, SRZ ;  /* 0x0000000000127805 */ /* 0x000fc6000001ff00 */
[----:B------:R-:W-:Y:S01]  /*ac00*/  IMAD.IADD R25, R17, 0x1, R3 ;  /* 0x0000000111197824 */ /* 0x000fe200078e0203 */
        /* <DEDUP_REMOVED lines=11> */
[----:B------:R-:W-:Y:S01]  /*acc0*/  MOV R27, UR14 ;  /* 0x0000000e001b7c02 */ /* 0x000fe20008000f00 */
[----:B------:R-:W-:Y:S01]  /*acd0*/  UMOV UR14, UR5 ;  /* 0x00000005000e7c82 */ /* 0x000fe20008000000 */
[----:B------:R-:W-:Y:S01]  /*ace0*/  LEA.HI.X R3, R16, UR23, R25, 0x2, P0 ;  /* 0x0000001710037c11 */ /* 0x000fe200080f1419 */
[----:B-1----:R-:W-:Y:S02]  /*acf0*/  USHF.L.U64.HI UR26, UR24, 0x2, UR25 ;  /* 0x00000002181a7899 */ /* 0x002fe40008010219 */
[----:B------:R-:W-:Y:S02]  /*ad00*/  USHF.L.U32 UR22, UR24, 0x2, URZ ;  /* 0x0000000218167899 */ /* 0x000fe400080006ff */
[----:B------:R-:W-:-:S12]  /*ad10*/  USHF.L.U64.HI UR15, UR24, 0x5, UR25 ;  /* 0x00000005180f7899 */ /* 0x000fd80008010219 */
.L_x_2496:
        /* <DEDUP_REMOVED lines=19> */
[----:B------:R-:W-:-:S03]  /*ae50*/  IADD3.X R45, PT, PT, R47, UR26, RZ, P0, !PT ;  /* 0x0000001a2f2d7c10 */ /* 0x000fc600087fe4ff */
[----:B------:R-:W5:Y:S01]  /*ae60*/  LDG.E.64.CONSTANT R38, desc[UR12][R26.64+0x8] ;  /* 0x0000080c1a267981 */ /* 0x000f62000c1e9b00 */
[----:B------:R-:W-:-:S03]  /*ae70*/  IADD3 R40, P0, PT, R44, UR22, RZ ;  /* 0x000000162c287c10 */ /* 0x000fc6000ff1e0ff */
        /* <DEDUP_REMOVED lines=12> */
[----:B0-----:R-:W-:-:S04]  /*af40*/  IADD3 R26, P1, PT, R26, 0x40, RZ ;  /* 0x000000401a1a7810 */ /* 0x001fc80007f3e0ff */
[----:B------:R-:W-:Y:S02]  /*af50*/  IADD3.X R27, PT, PT, RZ, R27, RZ, P1, !PT ;  /* 0x0000001bff1b7210 */ /* 0x000fe40000ffe4ff */
        /* <DEDUP_REMOVED lines=34> */
[----:B------:R-:W-:Y:S02]  /*b180*/  SHF.R.S32.HI R7, RZ, 0x1f, R43 ;  /* 0x0000001fff077819 */ /* 0x000fe4000001142b */
[----:B------:R-:W-:Y:S01]  /*b190*/  MOV R29, UR24 ;  /* 0x00000018001d7c02 */ /* 0x000fe20008000f00 */
[----:B------:R-:W-:Y:S02]  /*b1a0*/  IMAD R0, R47, R43, RZ ;  /* 0x0000002b2f007224 */ /* 0x000fe400078e02ff */
[----:B------:R-:W-:Y:S01]  /*b1b0*/  IMAD.IADD R45, R45, 0x1, R19 ;  /* 0x000000012d2d7824 */ /* 0x000fe200078e0213 */
[----:B------:R-:W-:Y:S01]  /*b1c0*/  LEA R2, P0, R29, R2, 0x5 ;  /* 0x000000021d027211 */ /* 0x000fe200078028ff */
[----:B------:R-:W-:-:S02]  /*b1d0*/  IMAD R7, R46, R7, R0 ;  /* 0x000000072e077224 */ /* 0x000fc400078e0200 */
[----:B------:R-:W-:Y:S01]  /*b1e0*/  IMAD.WIDE.U32 R18, R46, R43, R44 ;  /* 0x0000002b2e127225 */ /* 0x000fe200078e002c */
[----:B------:R-:W-:-:S03]  /*b1f0*/  IADD3.X R3, PT, PT, R3, UR15, RZ, P0, !PT ;  /* 0x0000000f03037c10 */ /* 0x000fc600087fe4ff */
[----:B------:R-:W-:Y:S01]  /*b200*/  IMAD.IADD R19, R19, 0x1, R7 ;  /* 0x0000000113137824 */ /* 0x000fe200078e0207 */
[----:B------:R-:W-:Y:S06]  /*b210*/  BRA.U UP2, `(.L_x_2496) ;  /* 0xfffffff902c07547 */ /* 0x000fec000b83ffff */
.L_x_2495:
        /* <DEDUP_REMOVED lines=19> */
[----:B-1----:R-:W-:-:S04]  /*b350*/  LEA R34, P0, R26, UR22, 0x2 ;  /* 0x000000161a227c11 */ /* 0x002fc8000f8010ff */
[----:B------:R-:W-:Y:S01]  /*b360*/  LEA.HI.X R35, R26, UR23, R7, 0x2, P0 ;  /* 0x000000171a237c11 */ /* 0x000fe200080f1407 */
[----:B------:R-:W-:Y:S01]  /*b370*/  IMAD.IADD R7, R33, 0x1, R29 ;  /* 0x0000000121077824 */ /* 0x000fe200078e021d */
[-C--:B------:R-:W-:Y:S01]  /*b380*/  IADD3 R42, P0, PT, R34, R32.reuse, RZ ;  /* 0x00000020222a7210 */ /* 0x080fe20007f1e0ff */
[----:B------:R-:W2:Y:S04]  /*b390*/  LDG.E.64.CONSTANT R28, desc[UR12][R30.64] ;  /* 0x0000000c1e1c7981 */ /* 0x000ea8000c1e9b00 */
[----:B------:R-:W3:Y:S01]  /*b3a0*/  LDG.E.CONSTANT R47, desc[UR12][R34.64] ;  /* 0x0000000c222f7981 */ /* 0x000ee2000c1e9900 */
[-C--:B------:R-:W-:Y:S02]  /*b3b0*/  IADD3.X R43, PT, PT, R35, R7.reuse, RZ, P0, !PT ;  /* 0x00000007232b7210 */ /* 0x080fe400007fe4ff */
[----:B------:R-:W-:Y:S01]  /*b3c0*/  IADD3 R40, P0, PT, R42, R32, RZ ;  /* 0x000000202a287210 */ /* 0x000fe20007f1e0ff */
[----:B------:R-:W4:Y:S04]  /*b3d0*/  LDG.E.64.CONSTANT R26, desc[UR12][R30.64+0x8] ;  /* 0x0000080c1e1a7981 */ /* 0x000f28000c1e9b00 */
[----:B------:R-:W5:Y:S01]  /*b3e0*/  LDG.E.CONSTANT R39, desc[UR12][R42.64] ;  /* 0x0000000c2a277981 */ /* 0x000f62000c1e9900 */
[----:B------:R-:W-:-:S02]  /*b3f0*/  IADD3.X R41, PT, PT, R43, R7, RZ, P0, !PT ;  /* 0x000000072b297210 */ /* 0x000fc400007fe4ff */
[----:B------:R-:W-:Y:S01]  /*b400*/  IADD3 R44, P0, PT, R40, R32, RZ ;  /* 0x00000020282c7210 */ /* 0x000fe20007f1e0ff */
[----:B------:R-:W4:Y:S04]  /*b410*/  LDG.E.64.CONSTANT R34, desc[UR12][R30.64+0x18] ;  /* 0x0000180c1e227981 */ /* 0x000f28000c1e9b00 */
[----:B------:R-:W4:Y:S01]  /*b420*/  LDG.E.CONSTANT R37, desc[UR12][R40.64] ;  /* 0x0000000c28257981 */ /* 0x000f22000c1e9900 */
[----:B------:R-:W-:-:S03]  /*b430*/  IMAD.X R45, R41, 0x1, R7, P0 ;  /* 0x00000001292d7824 */ /* 0x000fc600000e0607 */
        /* <DEDUP_REMOVED lines=24> */
.L_x_2498:
        /* <DEDUP_REMOVED lines=18> */
[----:B-1----:R-:W-:-:S04]  /*b6e0*/  LEA R34, P0, R26, UR22, 0x2 ;  /* 0x000000161a227c11 */ /* 0x002fc8000f8010ff */
        /* <DEDUP_REMOVED lines=17> */
[----:B------:R-:W-:-:S05]  /*b800*/  IMAD.WIDE.U32 R18, R26, R31, R18 ;  /* 0x0000001f1a127225 */ /* 0x000fca00078e0012 */
[----:B------:R-:W-:-:S07]  /*b810*/  IADD3 R19, PT, PT, R19, R7, RZ ;  /* 0x0000000713137210 */ /* 0x000fce0007ffe0ff */
.L_x_2499:
[----:B------:R-:W-:Y:S05]  /*b820*/  BRA.U UP2, `(.L_x_2497) ;  /* 0x00000001024c7547 */ /* 0x000fea000b800000 */
[----:B------:R-:W1:Y:S01]  /*b830*/  LDCU.64 UR14, c[0x0][0x388] ;  /* 0x00007100ff0e77ac */ /* 0x000e620008000a00 */
        /* <DEDUP_REMOVED lines=9> */
[----:B-1----:R-:W-:-:S05]  /*b8d0*/  LEA R24, P0, R16, UR14, 0x2 ;  /* 0x0000000e10187c11 */ /* 0x002fca000f8010ff */
[----:B------:R-:W2:Y:S01]  /*b8e0*/  LDG.E.64.CONSTANT R2, desc[UR12][R2.64] ;  /* 0x0000000c02027981 */ /* 0x000ea2000c1e9b00 */
[----:B------:R-:W-:-:S06]  /*b8f0*/  LEA.HI.X R25, R16, UR15, R7, 0x2, P0 ;  /* 0x0000000f10197c11 */ /* 0x000fcc00080f1407 */
[----:B------:R-:W3:Y:S02]  /*b900*/  LDG.E.CONSTANT R25, desc[UR12][R24.64] ;  /* 0x0000000c18197981 */ /* 0x000ee4000c1e9900 */
[----:B---3--:R-:W-:Y:S01]  /*b910*/  SHF.R.S32.HI R7, RZ, 0x1f, R25 ;  /* 0x0000001fff077819 */ /* 0x008fe20000011419 */
[-C--:B--2---:R-:W-:Y:S02]  /*b920*/  IMAD R0, R3, R25.reuse, RZ ;  /* 0x0000001903007224 */ /* 0x084fe400078e02ff */
[----:B------:R-:W-:-:S04]  /*b930*/  IMAD.WIDE.U32 R18, R2, R25, R18 ;  /* 0x0000001902127225 */ /* 0x000fc800078e0012 */
[----:B------:R-:W-:-:S05]  /*b940*/  IMAD R7, R2, R7, R0 ;  /* 0x0000000702077224 */ /* 0x000fca00078e0200 */
[----:B------:R-:W-:-:S07]  /*b950*/  IADD3 R19, PT, PT, R19, R7, RZ ;  /* 0x0000000713137210 */ /* 0x000fce0007ffe0ff */
.L_x_2497:
[----:B0-----:R-:W-:Y:S01]  /*b960*/  IMAD R3, R13, UR16, RZ ;  /* 0x000000100d037c24 */ /* 0x001fe2000f8e02ff */
[----:B------:R-:W-:Y:S01]  /*b970*/  UMOV UR4, URZ ;  /* 0x000000ff00047c82 */ /* 0x000fe20008000000 */
[----:B------:R-:W-:Y:S01]  /*b980*/  IMAD.WIDE.U32 R16, R12, UR16, RZ ;  /* 0x000000100c107c25 */ /* 0x000fe2000f8e00ff */
[----:B------:R-:W-:-:S03]  /*b990*/  UMOV UR5, URZ ;  /* 0x000000ff00057c82 */ /* 0x000fc60008000000 */
[----:B------:R-:W-:Y:S01]  /*b9a0*/  IMAD R13, R12, UR17, R3 ;  /* 0x000000110c0d7c24 */ /* 0x000fe2000f8e0203 */
[----:B------:R-:W-:-:S04]  /*b9b0*/  CS2R R2, SRZ ;  /* 0x0000000000027805 */ /* 0x000fc8000001ff00 */
        /* <DEDUP_REMOVED lines=9> */
[----:B------:R-:W-:-:S02]  /*ba50*/  IMAD.U32 R24, RZ, RZ, UR11 ;  /* 0x0000000bff187e24 */ /* 0x000fc4000f8e00ff */
        /* <DEDUP_REMOVED lines=8> */
.L_x_2501:
[----:B------:R-:W-:Y:S01]  /*bae0*/  MOV R32, R0 ;  /* 0x0000000000207202 */ /* 0x000fe20000000f00 */
[----:B------:R-:W-:Y:S01]  /*baf0*/  IMAD.MOV.U32 R33, RZ, RZ, R7 ;  /* 0x000000ffff217224 */ /* 0x000fe200078e0007 */
[----:B------:R-:W2:Y:S01]  /*bb00*/  LDG.E.64.CONSTANT R26, desc[UR12][R24.64+-0x20] ;  /* 0xffffe00c181a7981 */ /* 0x000ea2000c1e9b00 */
[----:B------:R-:W-:-:S03]  /*bb10*/  IADD3 R34, P0, PT, R0, UR22, RZ ;  /* 0x0000001600227c10 */ /* 0x000fc6000ff1e0ff */
[----:B------:R-:W3:Y:S01]  /*bb20*/  LDG.E.CONSTANT R50, desc[UR12][R32.64] ;  /* 0x0000000c20327981 */ /* 0x000ee2000c1e9900 */
        /* <DEDUP_REMOVED lines=33> */
[----:B---3--:R-:W-:Y:S01]  /*bd40*/  SHF.R.S32.HI R52, RZ, 0x1f, R50 ;  /* 0x0000001fff347819 */ /* 0x008fe20000011432 */
[-C--:B--2---:R-:W-:Y:S02]  /*bd50*/  IMAD R27, R27, R50.reuse, RZ ;  /* 0x000000321b1b7224 */ /* 0x084fe400078e02ff */
        /* <DEDUP_REMOVED lines=42> */
.L_x_2500:
        /* <DEDUP_REMOVED lines=58> */
.L_x_2503:
        /* <DEDUP_REMOVED lines=38> */
.L_x_2504:
        /* <DEDUP_REMOVED lines=20> */
.L_x_2502:
[----:B------:R-:W-:Y:S01]  /*c740*/  IMAD R7, R15, UR16, RZ ;  /* 0x000000100f077c24 */ /* 0x000fe2000f8e02ff */
[----:B------:R-:W-:Y:S01]  /*c750*/  CS2R R42, SRZ ;  /* 0x00000000002a7805 */ /* 0x000fe2000001ff00 */
[C---:B------:R-:W-:Y:S01]  /*c760*/  IMAD.WIDE.U32 R12, R14.reuse, UR16, RZ ;  /* 0x000000100e0c7c25 */ /* 0x040fe2000f8e00ff */
[----:B------:R-:W-:Y:S01]  /*c770*/  UMOV UR4, URZ ;  /* 0x000000ff00047c82 */ /* 0x000fe20008000000 */
[----:B------:R-:W-:Y:S02]  /*c780*/  UMOV UR5, URZ ;  /* 0x000000ff00057c82 */ /* 0x000fe40008000000 */
[----:B------:R-:W-:-:S04]  /*c790*/  IMAD R7, R14, UR17, R7 ;  /* 0x000000110e077c24 */ /* 0x000fc8000f8e0207 */
[----:B------:R-:W-:Y:S01]  /*c7a0*/  IMAD.IADD R15, R13, 0x1, R7 ;  /* 0x000000010d0f7824 */ /* 0x000fe200078e0207 */
[----:B------:R-:W-:Y:S06]  /*c7b0*/  BRA.U !UP0, `(.L_x_2505) ;  /* 0x0000000508887547 */ /* 0x000fec000b800000 */
[----:B------:R-:W1:Y:S01]  /*c7c0*/  LDCU.64 UR22, c[0x0][0x388] ;  /* 0x00007100ff1677ac */ /* 0x000e620008000a00 */
[----:B------:R-:W-:Y:S01]  /*c7d0*/  CS2R R42, SRZ ;  /* 0x00000000002a7805 */ /* 0x000fe2000001ff00 */
[----:B------:R-:W2:Y:S01]  /*c7e0*/  LDCU.64 UR24, c[0x0][0x3a8] ;  /* 0x00007500ff1877ac */ /* 0x000ea20008000a00 */
[----:B------:R-:W-:Y:S02]  /*c7f0*/  UIADD3 UR11, UP2, UPT, UR8, 0x20, URZ ;  /* 0x00000020080b7890 */ /* 0x000fe4000ff5e0ff */
[----:B------:R-:W-:Y:S02]  /*c800*/  ULOP3.LUT UR4, UR6, 0xfffffff8, URZ, 0xc0, !UPT ;  /* 0xfffffff806047892 */ /* 0x000fe4000f8ec0ff */
[----:B------:R-:W-:Y:S02]  /*c810*/  ULOP3.LUT UR5, UR7, 0x7fffffff, URZ, 0xc0, !UPT ;  /* 0x7fffffff07057892 */ /* 0x000fe4000f8ec0ff */
[----:B------:R-:W-:Y:S01]  /*c820*/  UIADD3.X UR14, UPT, UPT, URZ, UR9, URZ, UP2, !UPT ;  /* 0x00000009ff0e7290 */ /* 0x000fe200097fe4ff */
[----:B------:R-:W-:-:S02]  /*c830*/  MOV R16, UR11 ;  /* 0x0000000b00107c02 */ /* 0x000fc40008000f00 */
[----:B------:R-:W-:Y:S01]  /*c840*/  UMOV UR11, UR4 ;  /* 0x00000004000b7c82 */ /* 0x000fe20008000000 */
[C---:B-1----:R-:W-:Y:S02]  /*c850*/  LEA R0, P0, R12.reuse, UR22, 0x2 ;  /* 0x000000160c007c11 */ /* 0x042fe4000f8010ff */
[----:B------:R-:W-:Y:S01]  /*c860*/  MOV R17, UR14 ;  /* 0x0000000e00117c02 */ /* 0x000fe20008000f00 */
[----:B------:R-:W-:Y:S01]  /*c870*/  UMOV UR14, UR5 ;  /* 0x00000005000e7c82 */ /* 0x000fe20008000000 */
[----:B------:R-:W-:Y:S01]  /*c880*/  LEA.HI.X R7, R12, UR23, R15, 0x2, P0 ;  /* 0x000000170c077c11 */ /* 0x000fe200080f140f */
[----:B--2---:R-:W-:Y:S02]  /*c890*/  USHF.L.U64.HI UR26, UR24, 0x2, UR25 ;  /* 0x00000002181a7899 */ /* 0x004fe40008010219 */
[----:B------:R-:W-:Y:S02]  /*c8a0*/  USHF.L.U32 UR22, UR24, 0x2, URZ ;  /* 0x0000000218167899 */ /* 0x000fe400080006ff */
[----:B------:R-:W-:-:S12]  /*c8b0*/  USHF.L.U64.HI UR15, UR24, 0x5, UR25 ;  /* 0x00000005180f7899 */ /* 0x000fd80008010219 */
.L_x_2506:
[----:B------:R-:W-:Y:S01]  /*c8c0*/  IMAD.MOV.U32 R28, RZ, RZ, R0 ;  /* 0x000000ffff1c7224 */ /* 0x000fe200078e0000 */
[----:B------:R-:W-:Y:S01]  /*c8d0*/  MOV R29, R7 ;  /* 0x00000007001d7202 */ /* 0x000fe20000000f00 */
[----:B------:R-:W2:Y:S01]  /*c8e0*/  LDG.E.64.CONSTANT R40, desc[UR12][R16.64+-0x20] ;  /* 0xffffe00c10287981 */ /* 0x000ea2000c1e9b00 */
[----:B------:R-:W-:-:S03]  /*c8f0*/  IADD3 R30, P0, PT, R0, UR22, RZ ;  /* 0x00000016001e7c10 */ /* 0x000fc6000ff1e0ff */
[----:B------:R-:W3:Y:S01]  /*c900*/  LDG.E.CONSTANT R50, desc[UR12][R28.64] ;  /* 0x0000000c1c327981 */ /* 0x000ee2000c1e9900 */
[----:B------:R-:W-:Y:S02]  /*c910*/  IADD3.X R31, PT, PT, R7, UR26, RZ, P0, !PT ;  /* 0x0000001a071f7c10 */ /* 0x000fe400087fe4ff */
[----:B------:R-:W-:Y:S01]  /*c920*/  IADD3 R32, P0, PT, R30, UR22, RZ ;  /* 0x000000161e207c10 */ /* 0x000fe2000ff1e0ff */
[----:B0-----:R-:W4:Y:S04]  /*c930*/  LDG.E.64.CONSTANT R24, desc[UR12][R16.64+-0x18] ;  /* 0xffffe80c10187981 */ /* 0x001f28000c1e9b00 */
[----:B------:R-:W5:Y:S01]  /*c940*/  LDG.E.CONSTANT R47, desc[UR12][R30.64] ;  /* 0x0000000c1e2f7981 */ /* 0x000f62000c1e9900 */
        /* <DEDUP_REMOVED lines=15> */
[----:B------:R-:W4:Y:S01]  /*ca40*/  LDG.E.CONSTANT R51, desc[UR12][R38.64] ;  /* 0x0000000c26337981 */ /* 0x000f22000c1e9900 */
[----:B------:R-:W-:Y:S02]  /*ca50*/  IADD3.X R35, PT, PT, R39, UR26, RZ, P0, !PT ;  /* 0x0000001a27237c10 */ /* 0x000fe400087fe4ff */
[----:B0-----:R-:W-:Y:S01]  /*ca60*/  IADD3 R36, P0, PT, R34, UR22, RZ ;  /* 0x0000001622247c10 */ /* 0x001fe2000ff1e0ff */
        /* <DEDUP_REMOVED lines=9> */
[----:B0-----:R-:W-:-:S04]  /*cb00*/  IADD3 R16, P1, PT, R16, 0x40, RZ ;  /* 0x0000004010107810 */ /* 0x001fc80007f3e0ff */
[----:B------:R-:W-:Y:S02]  /*cb10*/  IADD3.X R17, PT, PT, RZ, R17, RZ, P1, !PT ;  /* 0x00000011ff117210 */ /* 0x000fe40000ffe4ff */
        /* <DEDUP_REMOVED lines=36> */
[----:B------:R-:W-:Y:S01]  /*cd60*/  IADD3 R39, PT, PT, R39, R27, RZ ;  /* 0x0000001b27277210 */ /* 0x000fe20007ffe0ff */
[----:B------:R-:W-:Y:S02]  /*cd70*/  IMAD.U32 R27, RZ, RZ, UR24 ;  /* 0x00000018ff1b7e24 */ /* 0x000fe4000f8e00ff */
[C---:B------:R-:W-:Y:S02]  /*cd80*/  IMAD R25, R44.reuse, R25, R24 ;  /* 0x000000192c197224 */ /* 0x040fe400078e0218 */
[----:B------:R-:W-:Y:S01]  /*cd90*/  IMAD.WIDE.U32 R42, R44, R37, R38 ;  /* 0x000000252c2a7225 */ /* 0x000fe200078e0026 */
[----:B------:R-:W-:-:S04]  /*cda0*/  LEA R0, P0, R27, R0, 0x5 ;  /* 0x000000001b007211 */ /* 0x000fc800078028ff */
[----:B------:R-:W-:Y:S02]  /*cdb0*/  IADD3 R43, PT, PT, R43, R25, RZ ;  /* 0x000000192b2b7210 */ /* 0x000fe40007ffe0ff */
[----:B------:R-:W-:Y:S01]  /*cdc0*/  IADD3.X R7, PT, PT, R7, UR15, RZ, P0, !PT ;  /* 0x0000000f07077c10 */ /* 0x000fe200087fe4ff */
[----:B------:R-:W-:Y:S06]  /*cdd0*/  BRA.U UP2, `(.L_x_2506) ;  /* 0xfffffff902b87547 */ /* 0x000fec000b83ffff */
.L_x_2505:
        /* <DEDUP_REMOVED lines=8> */
[C---:B-1----:R-:W-:Y:S01]  /*ce60*/  IMAD R0, R16.reuse, UR5, RZ ;  /* 0x0000000510007c24 */ /* 0x042fe2000f8e02ff */
[C---:B------:R-:W-:Y:S01]  /*ce70*/  SHF.L.U32 R27, R17.reuse, 0x2, RZ ;  /* 0x00000002111b7819 */ /* 0x040fe200000006ff */
[----:B------:R-:W-:Y:S01]  /*ce80*/  IMAD.MOV.U32 R14, RZ, RZ, R12 ;  /* 0x000000ffff0e7224 */ /* 0x000fe200078e000c */
[----:B------:R-:W-:Y:S02]  /*ce90*/  ULEA UR11, UP3, UR4, UR8, 0x3 ;  /* 0x00000008040b7291 */ /* 0x000fe4000f8618ff */
[----:B------:R-:W-:Y:S02]  /*cea0*/  IMAD R7, R17, UR4, R0 ;  /* 0x0000000411077c24 */ /* 0x000fe4000f8e0200 */
[----:B0-----:R-:W-:Y:S01]  /*ceb0*/  IMAD.WIDE.U32 R24, R16, UR4, R14 ;  /* 0x0000000410187c25 */ /* 0x001fe2000f8e000e */
[----:B------:R-:W-:-:S03]  /*cec0*/  ULEA.HI.X UR14, UR4, UR9, UR5, 0x3, UP3 ;  /* 0x00000009040e7291 */ /* 0x000fc600098f1c05 */
[----:B------:R-:W-:Y:S01]  /*ced0*/  IMAD.WIDE.U32 R30, R16, 0x4, RZ ;  /* 0x00000004101e7825 */ /* 0x000fe200078e00ff */
[----:B------:R-:W-:Y:S02]  /*cee0*/  IADD3 R7, PT, PT, R25, R7, RZ ;  /* 0x0000000719077210 */ /* 0x000fe40007ffe0ff */
[----:B------:R-:W-:Y:S01]  /*cef0*/  MOV R29, UR14 ;  /* 0x0000000e001d7c02 */ /* 0x000fe20008000f00 */
[----:B------:R-:W-:Y:S01]  /*cf00*/  IMAD.U32 R28, RZ, RZ, UR11 ;  /* 0x0000000bff1c7e24 */ /* 0x000fe2000f8e00ff */
[----:B------:R-:W-:Y:S02]  /*cf10*/  IADD3 R37, PT, PT, R31, R27, RZ ;  /* 0x0000001b1f257210 */ /* 0x000fe40007ffe0ff */
[C---:B--2---:R-:W-:Y:S02]  /*cf20*/  LEA R34, P0, R24.reuse, UR22, 0x2 ;  /* 0x0000001618227c11 */ /* 0x044fe4000f8010ff */
[----:B------:R-:W2:Y:S02]  /*cf30*/  LDG.E.64.CONSTANT R26, desc[UR12][R28.64] ;  /* 0x0000000c1c1a7981 */ /* 0x000ea4000c1e9b00 */
[----:B------:R-:W-:-:S02]  /*cf40*/  LEA.HI.X R35, R24, UR23, R7, 0x2, P0 ;  /* 0x0000001718237c11 */ /* 0x000fc400080f1407 */
[-C--:B------:R-:W-:Y:S01]  /*cf50*/  IADD3 R40, P0, PT, R34, R30.reuse, RZ ;  /* 0x0000001e22287210 */ /* 0x080fe20007f1e0ff */
[----:B------:R-:W3:Y:S04]  /*cf60*/  LDG.E.64.CONSTANT R24, desc[UR12][R28.64+0x8] ;  /* 0x0000080c1c187981 */ /* 0x000ee8000c1e9b00 */
[----:B------:R-:W4:Y:S01]  /*cf70*/  LDG.E.CONSTANT R45, desc[UR12][R34.64] ;  /* 0x0000000c222d7981 */ /* 0x000f22000c1e9900 */
[----:B------:R-:W-:Y:S01]  /*cf80*/  IMAD.X R41, R35, 0x1, R37, P0 ;  /* 0x0000000123297824 */ /* 0x000fe200000e0625 */
[----:B------:R-:W-:-:S04]  /*cf90*/  IADD3 R32, P0, PT, R40, R30, RZ ;  /* 0x0000001e28207210 */ /* 0x000fc80007f1e0ff */
[----:B------:R-:W5:Y:S01]  /*cfa0*/  LDG.E.CONSTANT R39, desc[UR12][R40.64] ;  /* 0x0000000c28277981 */ /* 0x000f62000c1e9900 */
[-C--:B------:R-:W-:Y:S02]  /*cfb0*/  IADD3.X R33, PT, PT, R41, R37.reuse, RZ, P0, !PT ;  /* 0x0000002529217210 */ /* 0x080fe400007fe4ff */
[----:B------:R-:W-:Y:S01]  /*cfc0*/  IADD3 R36, P0, PT, R32, R30, RZ ;  /* 0x0000001e20247210 */ /* 0x000fe20007f1e0ff */
[----:B------:R-:W3:Y:S04]  /*cfd0*/  LDG.E.64.CONSTANT R34, desc[UR12][R28.64+0x18] ;  /* 0x0000180c1c227981 */ /* 0x000ee8000c1e9b00 */
[----:B------:R-:W3:Y:S04]  /*cfe0*/  LDG.E.CONSTANT R7, desc[UR12][R32.64] ;  /* 0x0000000c20077981 */ /* 0x000ee8000c1e9900 */
[----:B------:R-:W3:Y:S01]  /*cff0*/  LDG.E.64.CONSTANT R30, desc[UR12][R28.64+0x10] ;  /* 0x0000100c1c1e7981 */ /* 0x000ee2000c1e9b00 */
[----:B------:R-:W-:-:S06]  /*d000*/  IADD3.X R37, PT, PT, R33, R37, RZ, P0, !PT ;  /* 0x0000002521257210 */ /* 0x000fcc00007fe4ff */
[----:B------:R-:W3:Y:S01]  /*d010*/  LDG.E.CONSTANT R37, desc[UR12][R36.64] ;  /* 0x0000000c24257981 */ /* 0x000ee2000c1e9900 */
[----:B------:R-:W-:-:S04]  /*d020*/  UIADD3 UR4, UP3, UPT, UR4, 0x4, URZ ;  /* 0x0000000404047890 */ /* 0x000fc8000ff7e0ff */
[----:B------:R-:W-:Y:S01]  /*d030*/  UIADD3.X UR5, UPT, UPT, URZ, UR5, URZ, UP3, !UPT ;  /* 0x00000005ff057290 */ /* 0x000fe20009ffe4ff */
[----:B----4-:R-:W-:Y:S01]  /*d040*/  SHF.R.S32.HI R47, RZ, 0x1f, R45 ;  /* 0x0000001fff2f7819 */ /* 0x010fe2000001142d */
[-C--:B--2---:R-:W-:Y:S02]  /*d050*/  IMAD R0, R27, R45.reuse, RZ ;  /* 0x0000002d1b007224 */ /* 0x084fe400078e02ff */
[----:B------:R-:W-:-:S04]  /*d060*/  IMAD.WIDE.U32 R42, R26, R45, R42 ;  /* 0x0000002d1a2a7225 */ /* 0x000fc800078e002a */
[----:B------:R-:W-:Y:S01]  /*d070*/  IMAD R47, R26, R47, R0 ;  /* 0x0000002f1a2f7224 */ /* 0x000fe200078e0200 */
[----:B-----5:R-:W-:Y:S01]  /*d080*/  SHF.R.S32.HI R27, RZ, 0x1f, R39 ;  /* 0x0000001fff1b7819 */ /* 0x020fe20000011427 */
[----:B---3--:R-:W-:Y:S02]  /*d090*/  IMAD R0, R25, R39, RZ ;  /* 0x0000002719007224 */ /* 0x008fe400078e02ff */
        /* <DEDUP_REMOVED lines=14> */
.L_x_2508:
        /* <DEDUP_REMOVED lines=18> */
[----:B--2---:R-:W-:-:S03]  /*d2a0*/  LEA R32, P0, R24, UR22, 0x2 ;  /* 0x0000001618207c11 */ /* 0x004fc6000f8010ff */
        /* <DEDUP_REMOVED lines=18> */
[----:B------:R-:W-:-:S07]  /*d3d0*/  IADD3 R43, PT, PT, R43, R7, RZ ;  /* 0x000000072b2b7210 */ /* 0x000fce0007ffe0ff */
.L_x_2509:
        /* <DEDUP_REMOVED lines=13> */
[----:B------:R-:W2:Y:S05]  /*d4b0*/  LDG.E.64.CONSTANT R12, desc[UR12][R12.64] ;  /* 0x0000000c0c0c7981 */ /* 0x000eaa000c1e9b00 */
[----:B------:R-:W3:Y:S02]  /*d4c0*/  LDG.E.CONSTANT R17, desc[UR12][R16.64] ;  /* 0x0000000c10117981 */ /* 0x000ee4000c1e9900 */
[----:B---3--:R-:W-:Y:S01]  /*d4d0*/  SHF.R.S32.HI R7, RZ, 0x1f, R17 ;  /* 0x0000001fff077819 */ /* 0x008fe20000011411 */
[-C--:B--2---:R-:W-:Y:S02]  /*d4e0*/  IMAD R0, R13, R17.reuse, RZ ;  /* 0x000000110d007224 */ /* 0x084fe400078e02ff */
[----:B------:R-:W-:-:S04]  /*d4f0*/  IMAD.WIDE.U32 R42, R12, R17, R42 ;  /* 0x000000110c2a7225 */ /* 0x000fc800078e002a */
[----:B------:R-:W-:-:S04]  /*d500*/  IMAD R7, R12, R7, R0 ;  /* 0x000000070c077224 */ /* 0x000fc800078e0200 */
[----:B------:R-:W-:-:S07]  /*d510*/  IMAD.IADD R43, R43, 0x1, R7 ;  /* 0x000000012b2b7824 */ /* 0x000fce00078e0207 */
.L_x_2507:
[----:B------:R-:W-:Y:S02]  /*d520*/  IMAD R7, R9, UR16, RZ ;  /* 0x0000001009077c24 */ /* 0x000fe4000f8e02ff */
[----:B------:R-:W-:Y:S02]  /*d530*/  HFMA2 R0, -RZ, RZ, 0, 0 ;  /* 0x00000000ff007431 */ /* 0x000fe400000001ff */
[C---:B------:R-:W-:Y:S01]  /*d540*/  IMAD.WIDE.U32 R12, R8.reuse, UR16, RZ ;  /* 0x00000010080c7c25 */ /* 0x040fe2000f8e00ff */
[----:B------:R-:W-:Y:S01]  /*d550*/  UMOV UR4, URZ ;  /* 0x000000ff00047c82 */ /* 0x000fe20008000000 */
[----:B------:R-:W-:Y:S02]  /*d560*/  UMOV UR5, URZ ;  /* 0x000000ff00057c82 */ /* 0x000fe40008000000 */
[----:B------:R-:W-:Y:S01]  /*d570*/  IMAD R9, R8, UR17, R7 ;  /* 0x0000001108097c24 */ /* 0x000fe2000f8e0207 */
[----:B------:R-:W-:-:S03]  /*d580*/  MOV R7, RZ ;  /* 0x000000ff00077202 */ /* 0x000fc60000000f00 */
[----:B------:R-:W-:Y:S01]  /*d590*/  IMAD.IADD R9, R13, 0x1, R9 ;  /* 0x000000010d097824 */ /* 0x000fe200078e0209 */
[----:B------:R-:W-:Y:S06]  /*d5a0*/  BRA.U !UP0, `(.L_x_2510) ;  /* 0x0000000508947547 */ /* 0x000fec000b800000 */
[----:B------:R-:W2:Y:S01]  /*d5b0*/  LDCU.64 UR22, c[0x0][0x388] ;  /* 0x00007100ff1677ac */ /* 0x000ea20008000a00 */
[----:B------:R-:W-:Y:S02]  /*d5c0*/  MOV R0, RZ ;  /* 0x000000ff00007202 */ /* 0x000fe40000000f00 */
[----:B------:R-:W-:Y:S01]  /*d5d0*/  MOV R7, RZ ;  /* 0x000000ff00077202 */ /* 0x000fe20000000f00 */
[----:B------:R-:W3:Y:S01]  /*d5e0*/  LDCU.64 UR24, c[0x0][0x3a8] ;  /* 0x00007500ff1877ac */ /* 0x000ee20008000a00 */
[----:B------:R-:W-:Y:S02]  /*d5f0*/  UIADD3 UR11, UP2, UPT, UR8, 0x20, URZ ;  /* 0x00000020080b7890 */ /* 0x000fe4000ff5e0ff */
[----:B------:R-:W-:Y:S02]  /*d600*/  ULOP3.LUT UR4, UR6, 0xfffffff8, URZ, 0xc0, !UPT ;  /* 0xfffffff806047892 */ /* 0x000fe4000f8ec0ff */
[----:B------:R-:W-:Y:S02]  /*d610*/  ULOP3.LUT UR5, UR7, 0x7fffffff, URZ, 0xc0, !UPT ;  /* 0x7fffffff07057892 */ /* 0x000fe4000f8ec0ff */
[----:B------:R-:W-:Y:S01]  /*d620*/  UIADD3.X UR14, UPT, UPT, URZ, UR9, URZ, UP2, !UPT ;  /* 0x00000009ff0e7290 */ /* 0x000fe200097fe4ff */
[----:B------:R-:W-:-:S02]  /*d630*/  IMAD.U32 R14, RZ, RZ, UR11 ;  /* 0x0000000bff0e7e24 */ /* 0x000fc4000f8e00ff */
[----:B------:R-:W-:Y:S01]  /*d640*/  UMOV UR11, UR4 ;  /* 0x00000004000b7c82 */ /* 0x000fe20008000000 */
[C---:B--2---:R-:W-:Y:S02]  /*d650*/  LEA R44, P0, R12.reuse, UR22, 0x2 ;  /* 0x000000160c2c7c11 */ /* 0x044fe4000f8010ff */
[----:B------:R-:W-:Y:S01]  /*d660*/  MOV R15, UR14 ;  /* 0x0000000e000f7c02 */ /* 0x000fe20008000f00 */
[----:B------:R-:W-:Y:S01]  /*d670*/  UMOV UR14, UR5 ;  /* 0x00000005000e7c82 */ /* 0x000fe20008000000 */
[----:B------:R-:W-:Y:S01]  /*d680*/  LEA.HI.X R45, R12, UR23, R9, 0x2, P0 ;  /* 0x000000170c2d7c11 */ /* 0x000fe200080f1409 */
[----:B---3--:R-:W-:Y:S02]  /*d690*/  USHF.L.U64.HI UR26, UR24, 0x2, UR25 ;  /* 0x00000002181a7899 */ /* 0x008fe40008010219 */
[----:B------:R-:W-:Y:S02]  /*d6a0*/  USHF.L.U32 UR22, UR24, 0x2, URZ ;  /* 0x0000000218167899 */ /* 0x000fe400080006ff */
[----:B------:R-:W-:-:S12]  /*d6b0*/  USHF.L.U64.HI UR15, UR24, 0x5, UR25 ;  /* 0x00000005180f7899 */ /* 0x000fd80008010219 */
.L_x_2511:
[----:B------:R-:W2:Y:S01]  /*d6c0*/  LDG.E.CONSTANT R50, desc[UR12][R44.64] ;  /* 0x0000000c2c327981 */ /* 0x000ea2000c1e9900 */
[----:B------:R-:W-:-:S03]  /*d6d0*/  IADD3 R26, P0, PT, R44, UR22, RZ ;  /* 0x000000162c1a7c10 */ /* 0x000fc6000ff1e0ff */
[----:B------:R-:W3:Y:S01]  /*d6e0*/  LDG.E.64.CONSTANT R38, desc[UR12][R14.64+-0x20] ;  /* 0xffffe00c0e267981 */ /* 0x000ee2000c1e9b00 */
[----:B------:R-:W-:Y:S02]  /*d6f0*/  IADD3.X R27, PT, PT, R45, UR26, RZ, P0, !PT ;  /* 0x0000001a2d1b7c10 */ /* 0x000fe400087fe4ff */
[----:B------:R-:W-:Y:S01]  /*d700*/  IADD3 R28, P0, PT, R26, UR22, RZ ;  /* 0x000000161a1c7c10 */ /* 0x000fe2000ff1e0ff */
[----:B------:R-:W4:Y:S04]  /*d710*/  LDG.E.64.CONSTANT R36, desc[UR12][R14.64+-0x18] ;  /* 0xffffe80c0e247981 */ /* 0x000f28000c1e9b00 */
[----:B------:R-:W4:Y:S01]  /*d720*/  LDG.E.CONSTANT R47, desc[UR12][R26.64] ;  /* 0x0000000c1a2f7981 */ /* 0x000f22000c1e9900 */
[----:B------:R-:W-:-:S03]  /*d730*/  IADD3.X R29, PT, PT, R27, UR26, RZ, P0, !PT ;  /* 0x0000001a1b1d7c10 */ /* 0x000fc600087fe4ff */
[----:B-1----:R-:W5:Y:S01]  /*d740*/  LDG.E.64.CONSTANT R16, desc[UR12][R14.64+-0x10] ;  /* 0xfffff00c0e107981 */ /* 0x002f62000c1e9b00 */
[----:B------:R-:W-:-:S03]  /*d750*/  IADD3 R32, P0, PT, R28, UR22, RZ ;  /* 0x000000161c207c10 */ /* 0x000fc6000ff1e0ff */
[----:B------:R-:W5:Y:S01]  /*d760*/  LDG.E.CONSTANT R48, desc[UR12][R28.64] ;  /* 0x0000000c1c307981 */ /* 0x000f62000c1e9900 */
[----:B------:R-:W-:Y:S02]  /*d770*/  IADD3.X R33, PT, PT, R29, UR26, RZ, P0, !PT ;  /* 0x0000001a1d217c10 */ /* 0x000fe400087fe4ff */
[----:B------:R-:W-:Y:S01]  /*d780*/  IADD3 R40, P0, PT, R32, UR22, RZ ;  /* 0x0000001620287c10 */ /* 0x000fe2000ff1e0ff */
[----:B0-----:R-:W5:Y:S04]  /*d790*/  LDG.E.64.CONSTANT R24, desc[UR12][R14.64+-0x8] ;  /* 0xfffff80c0e187981 */ /* 0x001f68000c1e9b00 */
        /* <DEDUP_REMOVED lines=12> */
[----:B------:R0:W5:Y:S01]  /*d860*/  LDG.E.CONSTANT R49, desc[UR12][R30.64] ;  /* 0x0000000c1e317981 */ /* 0x000162000c1e9900 */
[----:B------:R-:W-:-:S03]  /*d870*/  IADD3.X R33, PT, PT, R31, UR26, RZ, P0, !PT ;  /* 0x0000001a1f217c10 */ /* 0x000fc600087fe4ff */
[----:B------:R1:W5:Y:S04]  /*d880*/  LDG.E.64.CONSTANT R34, desc[UR12][R14.64+0x10] ;  /* 0x0000100c0e227981 */ /* 0x000368000c1e9b00 */
[----:B------:R-:W5:Y:S01]  /*d890*/  LDG.E.CONSTANT R33, desc[UR12][R32.64] ;  /* 0x0000000c20217981 */ /* 0x000f62000c1e9900 */
[----:B0-----:R-:W-:Y:S01]  /*d8a0*/  MOV R30, R0 ;  /* 0x00000000001e7202 */ /* 0x001fe20000000f00 */
[----:B------:R-:W-:Y:S01]  /*d8b0*/  IMAD.MOV.U32 R31, RZ, RZ, R7 ;  /* 0x000000ffff1f7224 */ /* 0x000fe200078e0007 */
[----:B------:R-:W-:-:S04]  /*d8c0*/  UIADD3 UR11, UP2, UPT, UR11, -0x8, URZ ;  /* 0xfffffff80b0b7890 */ /* 0x000fc8000ff5e0ff */
[----:B------:R-:W-:Y:S02]  /*d8d0*/  UIADD3.X UR14, UPT, UPT, UR14, -0x1, URZ, UP2, !UPT ;  /* 0xffffffff0e0e7890 */ /* 0x000fe400097fe4ff */
[----:B------:R-:W-:-:S04]  /*d8e0*/  UISETP.NE.U32.AND UP2, UPT, UR11, URZ, UPT ;  /* 0x000000ff0b00728c */ /* 0x000fc8000bf45070 */
[----:B------:R-:W-:Y:S01]  /*d8f0*/  UISETP.NE.AND.EX UP2, UPT, UR14, URZ, UPT, UP2 ;  /* 0x000000ff0e00728c */ /* 0x000fe2000bf45320 */
[----:B-1----:R-:W-:-:S04]  /*d900*/  IADD3 R14, P1, PT, R14, 0x40, RZ ;  /* 0x000000400e0e7810 */ /* 0x002fc80007f3e0ff */
[----:B------:R-:W-:Y:S02]  /*d910*/  IADD3.X R15, PT, PT, RZ, R15, RZ, P1, !PT ;  /* 0x0000000fff0f7210 */ /* 0x000fe40000ffe4ff */
[----:B--2---:R-:W-:Y:S01]  /*d920*/  SHF.R.S32.HI R52, RZ, 0x1f, R50 ;  /* 0x0000001fff347819 */ /* 0x004fe20000011432 */
[-C--:B---3--:R-:W-:Y:S02]  /*d930*/  IMAD R39, R39, R50.reuse, RZ ;  /* 0x0000003227277224 */ /* 0x088fe400078e02ff */
[----:B------:R-:W-:-:S04]  /*d940*/  IMAD.WIDE.U32 R30, R38, R50, R30 ;  /* 0x00000032261e7225 */ /* 0x000fc800078e001e */
[----:B------:R-:W-:Y:S01]  /*d950*/  IMAD R39, R38, R52, R39 ;  /* 0x0000003426277224 */ /* 0x000fe200078e0227 */
[----:B------:R-:W-:Y:S01]  /*d960*/  MOV R38, R30 ;  /* 0x0000001e00267202 */ /* 0x000fe20000000f00 */
[----:B----4-:R-:W-:Y:S01]  /*d970*/  IMAD R0, R37, R47, RZ ;  /* 0x0000002f25007224 */ /* 0x010fe200078e02ff */
[----:B------:R-:W-:Y:S02]  /*d980*/  SHF.R.S32.HI R7, RZ, 0x1f, R47 ;  /* 0x0000001fff077819 */ /* 0x000fe4000001142f */
[----:B------:R-:W-:-:S03]  /*d990*/  IADD3 R39, PT, PT, R31, R39, RZ ;  /* 0x000000271f277210 */ /* 0x000fc60007ffe0ff */
[C---:B------:R-:W-:Y:S02]  /*d9a0*/  IMAD R7, R36.reuse, R7, R0 ;  /* 0x0000000724077224 */ /* 0x040fe400078e0200 */
[----:B------:R-:W-:-:S04]  /*d9b0*/  IMAD.WIDE.U32 R30, R36, R47, R38 ;  /* 0x0000002f241e7225 */ /* 0x000fc800078e0026 */
[----:B------:R-:W-:Y:S01]  /*d9c0*/  IMAD.IADD R31, R31, 0x1, R7 ;  /* 0x000000011f1f7824 */ /* 0x000fe200078e0207 */
[----:B-----5:R-:W-:Y:S01]  /*d9d0*/  SHF.R.S32.HI R7, RZ, 0x1f, R48 ;  /* 0x0000001fff077819 */ /* 0x020fe20000011430 */
        /* <DEDUP_REMOVED lines=26> */
[----:B------:R-:W-:Y:S02]  /*db80*/  IMAD.U32 R25, RZ, RZ, UR24 ;  /* 0x00000018ff197e24 */ /* 0x000fe4000f8e00ff */
[C---:B------:R-:W-:Y:S02]  /*db90*/  IMAD R7, R40.reuse, R7, R0 ;  /* 0x0000000728077224 */ /* 0x040fe400078e0200 */
[----:B------:R-:W-:Y:S01]  /*dba0*/  IMAD.WIDE.U32 R40, R40, R33, R16 ;  /* 0x0000002128287225 */ /* 0x000fe200078e0010 */
[----:B------:R-:W-:-:S03]  /*dbb0*/  LEA R44, P0, R25, R44, 0x5 ;  /* 0x0000002c192c7211 */ /* 0x000fc600078028ff */
[----:B------:R-:W-:Y:S01]  /*dbc0*/  IMAD.MOV.U32 R0, RZ, RZ, R40 ;  /* 0x000000ffff007224 */ /* 0x000fe200078e0028 */
[----:B------:R-:W-:Y:S02]  /*dbd0*/  IADD3 R7, PT, PT, R41, R7, RZ ;  /* 0x0000000729077210 */ /* 0x000fe40007ffe0ff */
[----:B------:R-:W-:Y:S01]  /*dbe0*/  IADD3.X R45, PT, PT, R45, UR15, RZ, P0, !PT ;  /* 0x0000000f2d2d7c10 */ /* 0x000fe200087fe4ff */
[----:B------:R-:W-:Y:S06]  /*dbf0*/  BRA.U UP2, `(.L_x_2511) ;  /* 0xfffffff902b07547 */ /* 0x000fec000b83ffff */
.L_x_2510:
        /* <DEDUP_REMOVED lines=15> */
[----:B------:R-:W-:-:S03]  /*dcf0*/  MOV R28, UR11 ;  /* 0x0000000b001c7c02 */ /* 0x000fc60008000f00 */
[----:B------:R-:W-:Y:S01]  /*dd00*/  IMAD R25, R15, UR4, R24 ;  /* 0x000000040f197c24 */ /* 0x000fe2000f8e0218 */
[----:B------:R-:W-:Y:S01]  /*dd10*/  MOV R29, UR14 ;  /* 0x0000000e001d7c02 */ /* 0x000fe20008000f00 */
[----:B------:R-:W-:Y:S02]  /*dd20*/  IMAD.IADD R35, R35, 0x1, R27 ;  /* 0x0000000123237824 */ /* 0x000fe400078e021b */
[----:B------:R-:W-:Y:S01]  /*dd30*/  IMAD.IADD R17, R17, 0x1, R25 ;  /* 0x0000000111117824 */ /* 0x000fe200078e0219 */
[C---:B---3--:R-:W-:Y:S01]  /*dd40*/  LEA R32, P0, R16.reuse, UR22, 0x2 ;  /* 0x0000001610207c11 */ /* 0x048fe2000f8010ff */
[----:B------:R-:W2:Y:S03]  /*dd50*/  LDG.E.64.CONSTANT R24, desc[UR12][R28.64+0x8] ;  /* 0x0000080c1c187981 */ /* 0x000ea6000c1e9b00 */
[----:B------:R-:W-:Y:S01]  /*dd60*/  LEA.HI.X R33, R16, UR23, R17, 0x2, P0 ;  /* 0x0000001710217c11 */ /* 0x000fe200080f1411 */
[----:B------:R-:W3:Y:S01]  /*dd70*/  LDG.E.64.CONSTANT R26, desc[UR12][R28.64+0x10] ;  /* 0x0000100c1c1a7981 */ /* 0x000ee2000c1e9b00 */
[----:B------:R-:W-:-:S03]  /*dd80*/  IADD3 R36, P0, PT, R32, R34, RZ ;  /* 0x0000002220247210 */ /* 0x000fc60007f1e0ff */
[----:B------:R-:W4:Y:S01]  /*dd90*/  LDG.E.CONSTANT R45, desc[UR12][R32.64] ;  /* 0x0000000c202d7981 */ /* 0x000f22000c1e9900 */
[----:B------:R-:W-:-:S03]  /*dda0*/  IADD3.X R37, PT, PT, R33, R35, RZ, P0, !PT ;  /* 0x0000002321257210 */ /* 0x000fc600007fe4ff */
[----:B------:R-:W5:Y:S01]  /*ddb0*/  LDG.E.64.CONSTANT R16, desc[UR12][R28.64] ;  /* 0x0000000c1c107981 */ /* 0x000f62000c1e9b00 */
[----:B------:R-:W-:-:S03]  /*ddc0*/  IADD3 R30, P0, PT, R36, R34, RZ ;  /* 0x00000022241e7210 */ /* 0x000fc60007f1e0ff */
[----:B------:R-:W2:Y:S01]  /*ddd0*/  LDG.E.CONSTANT R41, desc[UR12][R36.64] ;  /* 0x0000000c24297981 */ /* 0x000ea2000c1e9900 */
[----:B------:R-:W-:Y:S02]  /*dde0*/  IADD3.X R31, PT, PT, R37, R35, RZ, P0, !PT ;  /* 0x00000023251f7210 */ /* 0x000fe400007fe4ff */
[----:B------:R-:W-:Y:S01]  /*ddf0*/  IADD3 R34, P0, PT, R30, R34, RZ ;  /* 0x000000221e227210 */ /* 0x000fe20007f1e0ff */
[----:B------:R0:W3:Y:S04]  /*de00*/  LDG.E.64.CONSTANT R32, desc[UR12][R28.64+0x18] ;  /* 0x0000180c1c207981 */ /* 0x0000e8000c1e9b00 */
[----:B------:R-:W3:Y:S01]  /*de10*/  LDG.E.CONSTANT R39, desc[UR12][R30.64] ;  /* 0x0000000c1e277981 */ /* 0x000ee2000c1e9900 */
[----:B------:R-:W-:-:S06]  /*de20*/  IMAD.X R35, R31, 0x1, R35, P0 ;  /* 0x000000011f237824 */ /* 0x000fcc00000e0623 */
[----:B------:R-:W3:Y:S01]  /*de30*/  LDG.E.CONSTANT R35, desc[UR12][R34.64] ;  /* 0x0000000c22237981 */ /* 0x000ee2000c1e9900 */
[----:B0-----:R-:W-:Y:S02]  /*de40*/  MOV R28, R0 ;  /* 0x00000000001c7202 */ /* 0x001fe40000000f00 */
[----:B------:R-:W-:Y:S01]  /*de50*/  MOV R29, R7 ;  /* 0x00000007001d7202 */ /* 0x000fe20000000f00 */
[----:B------:R-:W-:-:S04]  /*de60*/  UIADD3 UR4, UP3, UPT, UR4, 0x4, URZ ;  /* 0x0000000404047890 */ /* 0x000fc8000ff7e0ff */
[----:B------:R-:W-:Y:S01]  /*de70*/  UIADD3.X UR5, UPT, UPT, URZ, UR5, URZ, UP3, !UPT ;  /* 0x00000005ff057290 */ /* 0x000fe20009ffe4ff */
[----:B----4-:R-:W-:Y:S01]  /*de80*/  SHF.R.S32.HI R47, RZ, 0x1f, R45 ;  /* 0x0000001fff2f7819 */ /* 0x010fe2000001142d */
[-C--:B-----5:R-:W-:Y:S02]  /*de90*/  IMAD R17, R17, R45.reuse, RZ ;  /* 0x0000002d11117224 */ /* 0x0a0fe400078e02ff */
[----:B------:R-:W-:Y:S01]  /*dea0*/  IMAD.WIDE.U32 R36, R16, R45, R28 ;  /* 0x0000002d10247225 */ /* 0x000fe200078e001c */
[----:B--2---:R-:W-:-:S03]  /*deb0*/  SHF.R.S32.HI R7, RZ, 0x1f, R41 ;  /* 0x0000001fff077819 */ /* 0x004fc60000011429 */
[----:B------:R-:W-:Y:S02]  /*dec0*/  IMAD R17, R16, R47, R17 ;  /* 0x0000002f10117224 */ /* 0x000fe400078e0211 */
[----:B------:R-:W-:Y:S02]  /*ded0*/  IMAD R0, R25, R41, RZ ;  /* 0x0000002919007224 */ /* 0x000fe400078e02ff */
[----:B------:R-:W-:Y:S02]  /*dee0*/  IMAD.IADD R37, R37, 0x1, R17 ;  /* 0x0000000125257824 */ /* 0x000fe400078e0211 */
[C---:B------:R-:W-:Y:S02]  /*def0*/  IMAD R7, R24.reuse, R7, R0 ;  /* 0x0000000718077224 */ /* 0x040fe400078e0200 */
[----:B------:R-:W-:-:S05]  /*df00*/  IMAD.WIDE.U32 R24, R24, R41, R36 ;  /* 0x0000002918187225 */ /* 0x000fca00078e0024 */
[----:B------:R-:W-:Y:S01]  /*df10*/  IADD3 R25, PT, PT, R25, R7, RZ ;  /* 0x0000000719197210 */ /* 0x000fe20007ffe0ff */
[----:B---3--:R-:W-:Y:S01]  /*df20*/  IMAD R0, R27, R39, RZ ;  /* 0x000000271b007224 */ /* 0x008fe200078e02ff */
        /* <DEDUP_REMOVED lines=9> */
[----:B------:R-:W-:-:S07]  /*dfc0*/  MOV R0, R32 ;  /* 0x0000002000007202 */ /* 0x000fce0000000f00 */
.L_x_2513:
        /* <DEDUP_REMOVED lines=9> */
[C---:B0-2---:R-:W-:Y:S02]  /*e060*/  IMAD R24, R14.reuse, UR5, RZ ;  /* 0x000000050e187c24 */ /* 0x045fe4000f8e02ff */
        /* <DEDUP_REMOVED lines=8> */
[----:B---3--:R-:W-:-:S04]  /*e0f0*/  LEA R32, P0, R16, UR22, 0x2 ;  /* 0x0000001610207c11 */ /* 0x008fc8000f8010ff */
[----:B------:R-:W-:Y:S02]  /*e100*/  LEA.HI.X R33, R16, UR23, R25, 0x2, P0 ;  /* 0x0000001710217c11 */ /* 0x000fe400080f1419 */
[C---:B------:R-:W-:Y:S01]  /*e110*/  LEA R30, P0, R14.reuse, R32, 0x2 ;  /* 0x000000200e1e7211 */ /* 0x040fe200078010ff */
[----:B------:R-:W2:Y:S03]  /*e120*/  LDG.E.64.CONSTANT R16, desc[UR12][R26.64] ;  /* 0x0000000c1a107981 */ /* 0x000ea6000c1e9b00 */
[----:B------:R-:W-:Y:S01]  /*e130*/  LEA.HI.X R31, R14, R33, R15, 0x2, P0 ;  /* 0x000000210e1f7211 */ /* 0x000fe200000f140f */
[----:B------:R-:W3:Y:S04]  /*e140*/  LDG.E.CONSTANT R35, desc[UR12][R32.64] ;  /* 0x0000000c20237981 */ /* 0x000ee8000c1e9900 */
[----:B------:R-:W4:Y:S04]  /*e150*/  LDG.E.64.CONSTANT R24, desc[UR12][R26.64+0x8] ;  /* 0x0000080c1a187981 */ /* 0x000f28000c1e9b00 */
[----:B------:R-:W5:Y:S01]  /*e160*/  LDG.E.CONSTANT R31, desc[UR12][R30.64] ;  /* 0x0000000c1e1f7981 */ /* 0x000f62000c1e9900 */
[----:B------:R-:W-:-:S02]  /*e170*/  MOV R28, R0 ;  /* 0x00000000001c7202 */ /* 0x000fc40000000f00 */
[----:B------:R-:W-:Y:S01]  /*e180*/  MOV R29, R7 ;  /* 0x00000007001d7202 */ /* 0x000fe20000000f00 */
[----:B------:R-:W-:-:S04]  /*e190*/  UIADD3 UR4, UP3, UPT, UR4, 0x2, URZ ;  /* 0x0000000204047890 */ /* 0x000fc8000ff7e0ff */
[----:B------:R-:W-:Y:S01]  /*e1a0*/  UIADD3.X UR5, UPT, UPT, URZ, UR5, URZ, UP3, !UPT ;  /* 0x00000005ff057290 */ /* 0x000fe20009ffe4ff */
[----:B---3--:R-:W-:Y:S01]  /*e1b0*/  SHF.R.S32.HI R37, RZ, 0x1f, R35 ;  /* 0x0000001fff257819 */ /* 0x008fe20000011423 */
[-C--:B--2---:R-:W-:Y:S02]  /*e1c0*/  IMAD R17, R17, R35.reuse, RZ ;  /* 0x0000002311117224 */ /* 0x084fe400078e02ff */
[----:B------:R-:W-:-:S04]  /*e1d0*/  IMAD.WIDE.U32 R28, R16, R35, R28 ;  /* 0x00000023101c7225 */ /* 0x000fc800078e001c */
[----:B------:R-:W-:Y:S01]  /*e1e0*/  IMAD R17, R16, R37, R17 ;  /* 0x0000002510117224 */ /* 0x000fe200078e0211 */
[----:B-----5:R-:W-:Y:S01]  /*e1f0*/  SHF.R.S32.HI R7, RZ, 0x1f, R31 ;  /* 0x0000001fff077819 */ /* 0x020fe2000001141f */
[----:B----4-:R-:W-:Y:S02]  /*e200*/  IMAD R0, R25, R31, RZ ;  /* 0x0000001f19007224 */ /* 0x010fe400078e02ff */
[----:B------:R-:W-:Y:S02]  /*e210*/  IMAD.IADD R29, R29, 0x1, R17 ;  /* 0x000000011d1d7824 */ /* 0x000fe400078e0211 */
[C---:B------:R-:W-:Y:S02]  /*e220*/  IMAD R7, R24.reuse, R7, R0 ;  /* 0x0000000718077224 */ /* 0x040fe400078e0200 */
[----:B------:R-:W-:-:S05]  /*e230*/  IMAD.WIDE.U32 R24, R24, R31, R28 ;  /* 0x0000001f18187225 */ /* 0x000fca00078e001c */
[----:B------:R-:W-:Y:S02]  /*e240*/  IADD3 R7, PT, PT, R25, R7, RZ ;  /* 0x0000000719077210 */ /* 0x000fe40007ffe0ff */
[----:B------:R-:W-:-:S07]  /*e250*/  MOV R0, R24 ;  /* 0x0000001800007202 */ /* 0x000fce0000000f00 */
.L_x_2514:
[----:B------:R-:W-:Y:S05]  /*e260*/  BRA.U UP2, `(.L_x_2512) ;  /* 0x0000000102587547 */ /* 0x000fea000b800000 */
[----:B------:R-:W3:Y:S01]  /*e270*/  LDCU.64 UR14, c[0x0][0x388] ;  /* 0x00007100ff0e77ac */ /* 0x000ee20008000a00 */
[C---:B--2---:R-:W-:Y:S02]  /*e280*/  IMAD R8, R14.reuse, UR5, RZ ;  /* 0x000000050e087c24 */ /* 0x044fe4000f8e02ff */
        /* <DEDUP_REMOVED lines=8> */
[----:B---3--:R-:W-:-:S05]  /*e310*/  LEA R14, P0, R12, UR14, 0x2 ;  /* 0x0000000e0c0e7c11 */ /* 0x008fca000f8010ff */
[----:B------:R-:W2:Y:S01]  /*e320*/  LDG.E.64.CONSTANT R8, desc[UR12][R8.64] ;  /* 0x0000000c08087981 */ /* 0x000ea2000c1e9b00 */
[----:B------:R-:W-:-:S06]  /*e330*/  LEA.HI.X R15, R12, UR15, R13, 0x2, P0 ;  /* 0x0000000f0c0f7c11 */ /* 0x000fcc00080f140d */
[----:B------:R-:W1:Y:S01]  /*e340*/  LDG.E.CONSTANT R15, desc[UR12][R14.64] ;  /* 0x0000000c0e0f7981 */ /* 0x000e62000c1e9900 */
[----:B------:R-:W-:Y:S02]  /*e350*/  MOV R12, R0 ;  /* 0x00000000000c7202 */ /* 0x000fe40000000f00 */
[----:B------:R-:W-:Y:S02]  /*e360*/  MOV R13, R7 ;  /* 0x00000007000d7202 */ /* 0x000fe40000000f00 */
[----:B-1----:R-:W-:Y:S01]  /*e370*/  SHF.R.S32.HI R17, RZ, 0x1f, R15 ;  /* 0x0000001fff117819 */ /* 0x002fe2000001140f */
[-C--:B--2---:R-:W-:Y:S02]  /*e380*/  IMAD R16, R9, R15.reuse, RZ ;  /* 0x0000000f09107224 */ /* 0x084fe400078e02ff */
[----:B------:R-:W-:-:S04]  /*e390*/  IMAD.WIDE.U32 R12, R8, R15, R12 ;  /* 0x0000000f080c7225 */ /* 0x000fc800078e000c */
[----:B------:R-:W-:Y:S02]  /*e3a0*/  IMAD R17, R8, R17, R16 ;  /* 0x0000001108117224 */ /* 0x000fe400078e0210 */
[----:B------:R-:W-:-:S03]  /*e3b0*/  IMAD.MOV.U32 R0, RZ, RZ, R12 ;  /* 0x000000ffff007224 */ /* 0x000fc600078e000c */
[----:B------:R-:W-:-:S07]  /*e3c0*/  IADD3 R7, PT, PT, R13, R17, RZ ;  /* 0x000000110d077210 */ /* 0x000fce0007ffe0ff */
.L_x_2512:
[----:B------:R-:W-:Y:S01]  /*e3d0*/  IMAD R9, R11, UR16, RZ ;  /* 0x000000100b097c24 */ /* 0x000fe2000f8e02ff */
[----:B------:R-:W-:Y:S01]  /*e3e0*/  UMOV UR4, URZ ;  /* 0x000000ff00047c82 */ /* 0x000fe20008000000 */
[----:B------:R-:W-:Y:S02]  /*e3f0*/  UMOV UR5, URZ ;  /* 0x000000ff00057c82 */ /* 0x000fe40008000000 */
[C---:B------:R-:W-:Y:S01]  /*e400*/  IMAD R13, R10.reuse, UR17, R9 ;  /* 0x000000110a0d7c24 */ /* 0x040fe2000f8e0209 */
[----:B------:R-:W-:Y:S01]  /*e410*/  CS2R R8, SRZ ;  /* 0x0000000000087805 */ /* 0x000fe2000001ff00 */
[----:B------:R-:W-:Y:S01]  /*e420*/  IMAD.WIDE.U32 R10, R10, UR16, RZ ;  /* 0x000000100a0a7c25 */ /* 0x000fe2000f8e00ff */
[----:B------:R-:W3:Y:S04]  /*e430*/  LDCU.64 UR16, c[0x0][0x3a8] ;  /* 0x00007500ff1077ac */ /* 0x000ee80008000a00 */
[----:B------:R-:W-:Y:S01]  /*e440*/  IADD3 R13, PT, PT, R11, R13, RZ ;  /* 0x0000000d0b0d7210 */ /* 0x000fe20007ffe0ff */
[----:B------:R-:W-:Y:S06]  /*e450*/  BRA.U !UP0, `(.L_x_2515) ;  /* 0x0000000508807547 */ /* 0x000fec000b800000 */
[----:B------:R-:W4:Y:S01]  /*e460*/  LDCU.64 UR14, c[0x0][0x388] ;  /* 0x00007100ff0e77ac */ /* 0x000f220008000a00 */
[----:B------:R-:W-:Y:S01]  /*e470*/  CS2R R8, SRZ ;  /* 0x0000000000087805 */ /* 0x000fe2000001ff00 */
[----:B------:R-:W-:Y:S02]  /*e480*/  ULOP3.LUT UR5, UR7, 0x7fffffff, URZ, 0xc0, !UPT ;  /* 0x7fffffff07057892 */ /* 0x000fe4000f8ec0ff */
[----:B------:R-:W-:Y:S02]  /*e490*/  UIADD3 UR7, UP0, UPT, UR8, 0x20, URZ ;  /* 0x0000002008077890 */ /* 0x000fe4000ff1e0ff */
[----:B---3--:R-:W-:Y:S02]  /*e4a0*/  USHF.L.U32 UR11, UR17, 0x2, URZ ;  /* 0x00000002110b7899 */ /* 0x008fe400080006ff */
[----:B------:R-:W-:Y:S02]  /*e4b0*/  UIADD3.X UR25, UPT, UPT, URZ, UR9, URZ, UP0, !UPT ;  /* 0x00000009ff197290 */ /* 0x000fe400087fe4ff */
[----:B------:R-:W-:Y:S01]  /*e4c0*/  ULOP3.LUT UR4, UR6, 0xfffffff8, URZ, 0xc0, !UPT ;  /* 0xfffffff806047892 */ /* 0x000fe2000f8ec0ff */
[----:B--2---:R-:W-:Y:S01]  /*e4d0*/  IMAD.U32 R14, RZ, RZ, UR7 ;  /* 0x00000007ff0e7e24 */ /* 0x004fe2000f8e00ff */
[----:B------:R-:W-:-:S02]  /*e4e0*/  UIMAD.WIDE.U32 UR22, UR16, 0x4, URZ ;  /* 0x00000004101678a5 */ /* 0x000fc4000f8e00ff */
[----:B------:R-:W-:Y:S01]  /*e4f0*/  MOV R15, UR25 ;  /* 0x00000019000f7c02 */ /* 0x000fe20008000f00 */
[----:B------:R-:W-:Y:S01]  /*e500*/  USHF.L.U64.HI UR24, UR16, 0x5, UR17 ;  /* 0x0000000510187899 */ /* 0x000fe20008010211 */
[C---:B----4-:R-:W-:Y:S01]  /*e510*/  LEA R44, P0, R10.reuse, UR14, 0x2 ;  /* 0x0000000e0a2c7c11 */ /* 0x050fe2000f8010ff */
[----:B------:R-:W-:Y:S01]  /*e520*/  UIADD3 UR14, UPT, UPT, UR23, UR11, URZ ;  /* 0x0000000b170e7290 */ /* 0x000fe2000fffe0ff */
[----:B------:R-:W-:Y:S02]  /*e530*/  UMOV UR7, UR4 ;  /* 0x0000000400077c82 */ /* 0x000fe40008000000 */
[----:B------:R-:W-:Y:S01]  /*e540*/  LEA.HI.X R45, R10, UR15, R13, 0x2, P0 ;  /* 0x0000000f0a2d7c11 */ /* 0x000fe200080f140d */
[----:B------:R-:W-:-:S08]  /*e550*/  UMOV UR11, UR5 ;  /* 0x00000005000b7c82 */ /* 0x000fd00008000000 */
.L_x_2516:
[----:B------:R-:W2:Y:S01]  /*e560*/  LDG.E.CONSTANT R50, desc[UR12][R44.64] ;  /* 0x0000000c2c327981 */ /* 0x000ea2000c1e9900 */
[----:B------:R-:W-:-:S03]  /*e570*/  IADD3 R30, P0, PT, R44, UR22, RZ ;  /* 0x000000162c1e7c10 */ /* 0x000fc6000ff1e0ff */
[----:B-1----:R-:W3:Y:S01]  /*e580*/  LDG.E.64.CONSTANT R16, desc[UR12][R14.64+-0x20] ;  /* 0xffffe00c0e107981 */ /* 0x002ee2000c1e9b00 */
[----:B------:R-:W-:Y:S02]  /*e590*/  IADD3.X R31, PT, PT, R45, UR14, RZ, P0, !PT ;  /* 0x0000000e2d1f7c10 */ /* 0x000fe400087fe4ff */
[----:B------:R-:W-:Y:S01]  /*e5a0*/  IADD3 R32, P0, PT, R30, UR22, RZ ;  /* 0x000000161e207c10 */ /* 0x000fe2000ff1e0ff */
[----:B0-----:R-:W4:Y:S04]  /*e5b0*/  LDG.E.64.CONSTANT R24, desc[UR12][R14.64+-0x18] ;  /* 0xffffe80c0e187981 */ /* 0x001f28000c1e9b00 */
        /* <DEDUP_REMOVED lines=39> */
[-C--:B-----5:R-:W-:Y:S02]  /*e830*/  IMAD R16, R27, R48.reuse, RZ ;  /* 0x000000301b107224 */ /* 0x0a0fe400078e02ff */
        /* <DEDUP_REMOVED lines=34> */
.L_x_2515:
        /* <DEDUP_REMOVED lines=8> */
[----:B--2---:R-:W-:Y:S01]  /*eae0*/  IMAD.U32 R15, RZ, RZ, UR4 ;  /* 0x00000004ff0f7e24 */ /* 0x004fe2000f8e00ff */
[----:B---3--:R-:W-:-:S03]  /*eaf0*/  UIMAD UR7, UR5, UR16, URZ ;  /* 0x00000010050772a4 */ /* 0x008fc6000f8e02ff */
[----:B------:R-:W-:Y:S01]  /*eb00*/  IMAD.WIDE.U32 R14, R15, UR16, R12 ;  /* 0x000000100f0e7c25 */ /* 0x000fe2000f8e000c */
[----:B------:R-:W-:Y:S02]  /*eb10*/  ULEA UR11, UP1, UR4, UR8, 0x3 ;  /* 0x00000008040b7291 */ /* 0x000fe4000f8218ff */
[----:B------:R-:W-:-:S04]  /*eb20*/  UIMAD UR7, UR4, UR17, UR7 ;  /* 0x00000011040772a4 */ /* 0x000fc8000f8e0207 */
[----:B------:R-:W-:Y:S02]  /*eb30*/  IMAD.U32 R26, RZ, RZ, UR11 ;  /* 0x0000000bff1a7e24 */ /* 0x000fe4000f8e00ff */
[----:B------:R-:W-:Y:S01]  /*eb40*/  IADD3 R15, PT, PT, R15, UR7, RZ ;  /* 0x000000070f0f7c10 */ /* 0x000fe2000fffe0ff */
[----:B------:R-:W-:Y:S01]  /*eb50*/  ULEA.HI.X UR7, UR4, UR9, UR5, 0x3, UP1 ;  /* 0x0000000904077291 */ /* 0x000fe200088f1c05 */
[----:B----4-:R-:W-:Y:S01]  /*eb60*/  LEA R28, P0, R14, UR14, 0x2 ;  /* 0x0000000e0e1c7c11 */ /* 0x010fe2000f8010ff */
[----:B------:R-:W-:-:S03]  /*eb70*/  USHF.L.U32 UR14, UR16, 0x2, URZ ;  /* 0x00000002100e7899 */ /* 0x000fc600080006ff */
[----:B------:R-:W-:Y:S02]  /*eb80*/  LEA.HI.X R29, R14, UR15, R15, 0x2, P0 ;  /* 0x0000000f0e1d7c11 */ /* 0x000fe400080f140f */
[----:B------:R-:W-:Y:S01]  /*eb90*/  MOV R27, UR7 ;  /* 0x00000007001b7c02 */ /* 0x000fe20008000f00 */
[----:B------:R-:W-:Y:S02]  /*eba0*/  USHF.L.U64.HI UR7, UR16, 0x2, UR17 ;  /* 0x0000000210077899 */ /* 0x000fe40008010211 */
[----:B------:R-:W2:Y:S01]  /*ebb0*/  LDG.E.CONSTANT R39, desc[UR12][R28.64] ;  /* 0x0000000c1c277981 */ /* 0x000ea2000c1e9900 */
[----:B------:R-:W-:-:S03]  /*ebc0*/  IADD3 R36, P0, PT, R28, UR14, RZ ;  /* 0x0000000e1c247c10 */ /* 0x000fc6000ff1e0ff */
[----:B0-----:R-:W3:Y:S01]  /*ebd0*/  LDG.E.64.CONSTANT R24, desc[UR12][R26.64] ;  /* 0x0000000c1a187981 */ /* 0x001ee2000c1e9b00 */
[----:B------:R-:W-:Y:S02]  /*ebe0*/  IADD3.X R37, PT, PT, R29, UR7, RZ, P0, !PT ;  /* 0x000000071d257c10 */ /* 0x000fe400087fe4ff */
[----:B------:R-:W-:Y:S01]  /*ebf0*/  IADD3 R30, P0, PT, R36, UR14, RZ ;  /* 0x0000000e241e7c10 */ /* 0x000fe2000ff1e0ff */
[----:B-1----:R-:W4:Y:S04]  /*ec00*/  LDG.E.64.CONSTANT R16, desc[UR12][R26.64+0x8] ;  /* 0x0000080c1a107981 */ /* 0x002f28000c1e9b00 */
[----:B------:R-:W4:Y:S01]  /*ec10*/  LDG.E.CONSTANT R41, desc[UR12][R36.64] ;  /* 0x0000000c24297981 */ /* 0x000f22000c1e9900 */
[----:B------:R-:W-:Y:S02]  /*ec20*/  IADD3.X R31, PT, PT, R37, UR7, RZ, P0, !PT ;  /* 0x00000007251f7c10 */ /* 0x000fe400087fe4ff */
[----:B------:R-:W-:Y:S01]  /*ec30*/  IADD3 R32, P0, PT, R30, UR14, RZ ;  /* 0x0000000e1e207c10 */ /* 0x000fe2000ff1e0ff */
[----:B------:R-:W5:Y:S04]  /*ec40*/  LDG.E.64.CONSTANT R14, desc[UR12][R26.64+0x10] ;  /* 0x0000100c1a0e7981 */ /* 0x000f68000c1e9b00 */
[----:B------:R-:W5:Y:S01]  /*ec50*/  LDG.E.CONSTANT R35, desc[UR12][R30.64] ;  /* 0x0000000c1e237981 */ /* 0x000f62000c1e9900 */
[----:B------:R-:W-:-:S03]  /*ec60*/  IADD3.X R33, PT, PT, R31, UR7, RZ, P0, !PT ;  /* 0x000000071f217c10 */ /* 0x000fc600087fe4ff */
        /* <DEDUP_REMOVED lines=24> */
.L_x_2517:
        /* <DEDUP_REMOVED lines=8> */
[----:B--2---:R-:W-:Y:S01]  /*ee70*/  MOV R14, R10 ;  /* 0x0000000a000e7202 */ /* 0x004fe20000000f00 */
[----:B-1----:R-:W-:Y:S01]  /*ee80*/  IMAD.U32 R17, RZ, RZ, UR4 ;  /* 0x00000004ff117e24 */ /* 0x002fe2000f8e00ff */
[----:B------:R-:W-:Y:S01]  /*ee90*/  MOV R15, R13 ;  /* 0x0000000d000f7202 */ /* 0x000fe20000000f00 */
[----:B---3--:R-:W-:Y:S02]  /*eea0*/  UIMAD UR6, UR5, UR16, URZ ;  /* 0x00000010050672a4 */ /* 0x008fe4000f8e02ff */
[----:B------:R-:W-:Y:S01]  /*eeb0*/  MOV R29, UR16 ;  /* 0x00000010001d7c02 */ /* 0x000fe20008000f00 */
[----:B------:R-:W-:Y:S01]  /*eec0*/  ULEA UR7, UP1, UR4, UR8, 0x3 ;  /* 0x0000000804077291 */ /* 0x000fe2000f8218ff */
[----:B------:R-:W-:Y:S01]  /*eed0*/  MOV R16, UR17 ;  /* 0x0000001100107c02 */ /* 0x000fe20008000f00 */
[----:B------:R-:W-:Y:S01]  /*eee0*/  UIMAD UR6, UR4, UR17, UR6 ;  /* 0x00000011040672a4 */ /* 0x000fe2000f8e0206 */
[----:B------:R-:W-:Y:S01]  /*eef0*/  IMAD.WIDE.U32 R14, R17, UR16, R14 ;  /* 0x00000010110e7c25 */ /* 0x000fe2000f8e000e */
[----:B------:R-:W-:-:S03]  /*ef00*/  MOV R17, UR16 ;  /* 0x0000001000117c02 */ /* 0x000fc60008000f00 */
[----:B------:R-:W-:Y:S02]  /*ef10*/  IMAD.U32 R26, RZ, RZ, UR7 ;  /* 0x00000007ff1a7e24 */ /* 0x000fe4000f8e00ff */
[----:B------:R-:W-:Y:S01]  /*ef20*/  VIADD R15, R15, UR6 ;  /* 0x000000060f0f7c36 */ /* 0x000fe20008000000 */
[----:B------:R-:W-:Y:S01]  /*ef30*/  ULEA.HI.X UR6, UR4, UR9, UR5, 0x3, UP1 ;  /* 0x0000000904067291 */ /* 0x000fe200088f1c05 */
[----:B0-----:R-:W-:-:S04]  /*ef40*/  LEA R24, P0, R14, UR14, 0x2 ;  /* 0x0000000e0e187c11 */ /* 0x001fc8000f8010ff */
[----:B------:R-:W-:Y:S02]  /*ef50*/  LEA.HI.X R25, R14, UR15, R15, 0x2, P0 ;  /* 0x0000000f0e197c11 */ /* 0x000fe400080f140f */
[----:B------:R-:W-:Y:S02]  /*ef60*/  MOV R27, UR6 ;  /* 0x00000006001b7c02 */ /* 0x000fe40008000f00 */
[----:B------:R-:W-:Y:S01]  /*ef70*/  LEA R28, P0, R29, R24, 0x2 ;  /* 0x000000181d1c7211 */ /* 0x000fe200078010ff */
        /* <DEDUP_REMOVED lines=17> */
.L_x_2518:
[----:B------:R-:W-:Y:S05]  /*f090*/  BRA.U UP0, `(.L_x_2479) ;  /* 0x0000000100507547 */ /* 0x000fea000b800000 */
[----:B------:R-:W2:Y:S01]  /*f0a0*/  LDCU.64 UR14, c[0x0][0x388] ;  /* 0x00007100ff0e77ac */ /* 0x000ea20008000a00 */
[----:B------:R-:W-:Y:S01]  /*f0b0*/  MOV R11, UR4 ;  /* 0x00000004000b7c02 */ /* 0x000fe20008000f00 */
[----:B------:R-:W-:Y:S01]  /*f0c0*/  IMAD.MOV.U32 R12, RZ, RZ, R10 ;  /* 0x000000ffff0c7224 */ /* 0x000fe200078e000a */
[----:B---3--:R-:W-:Y:S02]  /*f0d0*/  UIMAD UR6, UR5, UR16, URZ ;  /* 0x00000010050672a4 */ /* 0x008fe4000f8e02ff */
[----:B------:R-:W-:Y:S01]  /*f0e0*/  ULEA UR8, UP0, UR4, UR8, 0x3 ;  /* 0x0000000804087291 */ /* 0x000fe2000f8018ff */
[----:B------:R-:W-:Y:S01]  /*f0f0*/  IMAD.WIDE.U32 R12, R11, UR16, R12 ;  /* 0x000000100b0c7c25 */ /* 0x000fe2000f8e000c */
[----:B------:R-:W-:Y:S02]  /*f100*/  UIMAD UR6, UR4, UR17, UR6 ;  /* 0x00000011040672a4 */ /* 0x000fe4000f8e0206 */
[----:B------:R-:W-:Y:S02]  /*f110*/  ULEA.HI.X UR4, UR4, UR9, UR5, 0x3, UP0 ;  /* 0x0000000904047291 */ /* 0x000fe400080f1c05 */
[----:B------:R-:W-:-:S02]  /*f120*/  MOV R10, UR8 ;  /* 0x00000008000a7c02 */ /* 0x000fc40008000f00 */
[----:B------:R-:W-:Y:S02]  /*f130*/  IADD3 R13, PT, PT, R13, UR6, RZ ;  /* 0x000000060d0d7c10 */ /* 0x000fe4000fffe0ff */
[----:B------:R-:W-:Y:S01]  /*f140*/  IMAD.U32 R11, RZ, RZ, UR4 ;  /* 0x00000004ff0b7e24 */ /* 0x000fe2000f8e00ff */
[----:B--2---:R-:W-:-:S04]  /*f150*/  LEA R14, P0, R12, UR14, 0x2 ;  /* 0x0000000e0c0e7c11 */ /* 0x004fc8000f8010ff */
        /* <DEDUP_REMOVED lines=8> */
.L_x_2479:
[----:B------:R-:W4:Y:S01]  /*f1e0*/  LDCU.64 UR4, c[0x0][0x3b8] ;  /* 0x00007700ff0477ac */ /* 0x000f220008000a00 */
[----:B--2---:R-:W-:Y:S01]  /*f1f0*/  MOV R14, R42 ;  /* 0x0000002a000e7202 */ /* 0x004fe20000000f00 */
[----:B------:R-:W-:Y:S01]  /*f200*/  IMAD.MOV.U32 R12, RZ, RZ, R2 ;  /* 0x000000ffff0c7224 */ /* 0x000fe200078e0002 */
[----:B------:R-:W-:Y:S02]  /*f210*/  MOV R15, R43 ;  /* 0x0000002b000f7202 */ /* 0x000fe40000000f00 */
[----:B------:R-:W-:Y:S02]  /*f220*/  MOV R13, R3 ;  /* 0x00000003000d7202 */ /* 0x000fe40000000f00 */
[----:B-1----:R-:W-:Y:S02]  /*f230*/  MOV R16, R4 ;  /* 0x0000000400107202 */ /* 0x002fe40000000f00 */
[----:B------:R-:W-:Y:S01]  /*f240*/  MOV R17, R5 ;  /* 0x0000000500117202 */ /* 0x000fe20000000f00 */
[----:B----4-:R-:W-:-:S06]  /*f250*/  UIMAD.WIDE.U32 UR4, UR10, 0x8, UR4 ;  /* 0x000000080a0478a5 */ /* 0x010fcc000f8e0004 */
[----:B------:R-:W-:Y:S01]  /*f260*/  MOV R10, UR4 ;  /* 0x00000004000a7c02 */ /* 0x000fe20008000f00 */
[----:B------:R-:W-:-:S04]  /*f270*/  IMAD.U32 R11, RZ, RZ, UR5 ;  /* 0x00000005ff0b7e24 */ /* 0x000fc8000f8e00ff */
[----:B------:R-:W-:-:S04]  /*f280*/  IMAD.WIDE.U32 R10, R20, 0x10, R10 ;  /* 0x00000010140a7825 */ /* 0x000fc800078e000a */
[----:B------:R-:W-:Y:S01]  /*f290*/  IMAD.MOV.U32 R20, RZ, RZ, R6 ;  /* 0x000000ffff147224 */ /* 0x000fe200078e0006 */
[----:B------:R1:W-:Y:S04]  /*f2a0*/  STG.E.128 desc[UR12][R10.64+0x1000], R12 ;  /* 0x0010000c0a007986 */ /* 0x0003e8000c101d0c */
[----:B------:R-:W-:Y:S04]  /*f2b0*/  STG.E.128 desc[UR12][R10.64], R20 ;  /* 0x000000140a007986 */ /* 0x000fe8000c101d0c */
[----:B------:R-:W-:Y:S01]  /*f2c0*/  STG.E.128 desc[UR12][R10.64+0x800], R16 ;  /* 0x000800100a007986 */ /* 0x000fe2000c101d0c */
[----:B-1----:R-:W-:Y:S01]  /*f2d0*/  MOV R14, R8 ;  /* 0x00000008000e7202 */ /* 0x002fe20000000f00 */
[----:B------:R-:W-:Y:S01]  /*f2e0*/  IMAD.MOV.U32 R15, RZ, RZ, R9 ;  /* 0x000000ffff0f7224 */ /* 0x000fe200078e0009 */
[----:B------:R-:W-:-:S02]  /*f2f0*/  MOV R12, R0 ;  /* 0x00000000000c7202 */ /* 0x000fc40000000f00 */
[----:B------:R-:W-:-:S05]  /*f300*/  MOV R13, R7 ;  /* 0x00000007000d7202 */ /* 0x000fca0000000f00 */
[----:B------:R-:W-:Y:S01]  /*f310*/  STG.E.128 desc[UR12][R10.64+0x1800], R12 ;  /* 0x0018000c0a007986 */ /* 0x000fe2000c101d0c */
[----:B---3--:R-:W-:Y:S05]  /*f320*/  EXIT ;  /* 0x000000000000794d */ /* 0x008fea0003800000 */
.L_x_2519:
        /* <DEDUP_REMOVED lines=13> */
.L_x_3510:


//--------------------- .text._ZN2at6native29vectorized_elementwise_kernelILi4EZZNS0_61_GLOBAL__N__ae8afa13_23_FlattenIndicesKernel_cu_7dd49032_311421_flatten_indices_implINS2_18CUDAKernelLauncherEiLl0EEENS_6TensorERKS5_N3c108ArrayRefIlEEENKUlvE0_clEvEUllE_St5arrayIPcLm2EEEEviT0_T1_ --------------------------
	.section	.text._ZN2at6native29vectorized_elementwise_kernelILi4EZZNS0_61_GLOBAL__N__ae8afa13_23_FlattenIndicesKernel_cu_7dd49032_311421_flatten_indices_implINS2_18CUDAKernelLauncherEiLl0EEENS_6TensorERKS5_N3c108ArrayRefIlEEENKUlvE0_clEvEUllE_St5arrayIPcLm2EEEEviT0_T1_,"ax",@progbits
	.align	128
        .global         _ZN2at6native29vectorized_elementwise_kernelILi4EZZNS0_61_GLOBAL__N__ae8afa13_23_FlattenIndicesKernel_cu_7dd49032_311421_flatten_indices_implINS2_18CUDAKernelLauncherEiLl0EEENS_6TensorERKS5_N3c108ArrayRefIlEEENKUlvE0_clEvEUllE_St5arrayIPcLm2EEEEviT0_T1_
        .type           _ZN2at6native29vectorized_elementwise_kernelILi4EZZNS0_61_GLOBAL__N__ae8afa13_23_FlattenIndicesKernel_cu_7dd49032_311421_flatten_indices_implINS2_18CUDAKernelLauncherEiLl0EEENS_6TensorERKS5_N3c108ArrayRefIlEEENKUlvE0_clEvEUllE_St5arrayIPcLm2EEEEviT0_T1_,@function
        .size           _ZN2at6native29vectorized_elementwise_kernelILi4EZZNS0_61_GLOBAL__N__ae8afa13_23_FlattenIndicesKernel_cu_7dd49032_311421_flatten_indices_implINS2_18CUDAKernelLauncherEiLl0EEENS_6TensorERKS5_N3c108ArrayRefIlEEENKUlvE0_clEvEUllE_St5arrayIPcLm2EEEEviT0_T1_,(.L_x_3511 - _ZN2at6native29vectorized_elementwise_kernelILi4EZZNS0_61_GLOBAL__N__ae8afa13_23_FlattenIndicesKernel_cu_7dd49032_311421_flatten_indices_implINS2_18CUDAKernelLauncherEiLl0EEENS_6TensorERKS5_N3c108ArrayRefIlEEENKUlvE0_clEvEUllE_St5arrayIPcLm2EEEEviT0_T1_)
        .other          _ZN2at6native29vectorized_elementwise_kernelILi4EZZNS0_61_GLOBAL__N__ae8afa13_23_FlattenIndicesKernel_cu_7dd49032_311421_flatten_indices_implINS2_18CUDAKernelLauncherEiLl0EEENS_6TensorERKS5_N3c108ArrayRefIlEEENKUlvE0_clEvEUllE_St5arrayIPcLm2EEEEviT0_T1_,@"STO_CUDA_ENTRY STV_DEFAULT"
_ZN2at6native29vectorized_elementwise_kernelILi4EZZNS0_61_GLOBAL__N__ae8afa13_23_FlattenIndicesKernel_cu_7dd49032_311421_flatten_indices_implINS2_18CUDAKernelLauncherEiLl0EEENS_6TensorERKS5_N3c108ArrayRefIlEEENKUlvE0_clEvEUllE_St5arrayIPcLm2EEEEviT0_T1_:
.text._ZN2at6native29vectorized_elementwise_kernelILi4EZZNS0_61_GLOBAL__N__ae8afa13_23_FlattenIndicesKernel_cu_7dd49032_311421_flatten_indices_implINS2_18CUDAKernelLauncherEiLl0EEENS_6TensorERKS5_N3c108ArrayRefIlEEENKUlvE0_clEvEUllE_St5arrayIPcLm2EEEEviT0_T1_:
        /* <DEDUP_REMOVED lines=110> */
.L_x_2525:
        /* <DEDUP_REMOVED lines=79> */
.L_x_2524:
        /* <DEDUP_REMOVED lines=60> */
.L_x_2526:
        /* <DEDUP_REMOVED lines=41> */
.L_x_2527:
        /* <DEDUP_REMOVED lines=21> */
.L_x_2523:
[----:B------:R-:W-:Y:S05]  /*1370*/  BSYNC.RECONVERGENT B0 ;  /* 0x0000000000007941 */ /* 0x000fea0003800200 */
.L_x_2522:
        /* <DEDUP_REMOVED lines=38> */
.L_x_2531:
        /* <DEDUP_REMOVED lines=79> */
.L_x_2530:
        /* <DEDUP_REMOVED lines=60> */
.L_x_2532:
        /* <DEDUP_REMOVED lines=41> */
.L_x_2533:
        /* <DEDUP_REMOVED lines=21> */
.L_x_2529:
[----:B------:R-:W-:Y:S05]  /*2270*/  BSYNC.RECONVERGENT B0 ;  /* 0x0000000000007941 */ /* 0x000fea0003800200 */
.L_x_2528:
        /* <DEDUP_REMOVED lines=36> */
.L_x_2537:
        /* <DEDUP_REMOVED lines=79> */
.L_x_2536:
        /* <DEDUP_REMOVED lines=60> */
.L_x_2538:
        /* <DEDUP_REMOVED lines=41> */
.L_x_2539:
        /* <DEDUP_REMOVED lines=21> */
.L_x_2535:
[----:B------:R-:W-:Y:S05]  /*3150*/  BSYNC.RECONVERGENT B0 ;  /* 0x0000000000007941 */ /* 0x000fea0003800200 */
.L_x_2534:
        /* <DEDUP_REMOVED lines=35> */
.L_x_2543:
        /* <DEDUP_REMOVED lines=79> */
.L_x_2542:
        /* <DEDUP_REMOVED lines=60> */
.L_x_2544:
        /* <DEDUP_REMOVED lines=41> */
.L_x_2545:
        /* <DEDUP_REMOVED lines=21> */
.L_x_2541:
[----:B------:R-:W-:Y:S05]  /*4020*/  BSYNC.RECONVERGENT B0 ;  /* 0x0000000000007941 */ /* 0x000fea0003800200 */
.L_x_2540:
        /* <DEDUP_REMOVED lines=35> */
.L_x_2549:
        /* <DEDUP_REMOVED lines=10> */
[----:B------:R-:W-:-:S04]  /*4300*/  IADD3 R28, P0, PT, R30, R25, RZ ;  /* 0x000000191e1c7210 */ /* 0x000fc80007f1e0ff */
[----:B------:R-:W-:Y:S02]  /*4310*/  IADD3.X R29, PT, PT, R31, R44, RZ, P0, !PT ;  /* 0x0000002c1f1d7210 */ /* 0x000fe400007fe4ff */
[----:B------:R-:W5:Y:S04]  /*4320*/  LDG.E.64.CONSTANT R30, desc[UR12][R26.64+-0x8] ;  /* 0xfffff80c1a1e7981 */ /* 0x000f68000c1e9b00 */
[----:B------:R0:W5:Y:S02]  /*4330*/  LDG.E.CONSTANT R49, desc[UR12][R28.64] ;  /* 0x0000000c1c317981 */ /* 0x000164000c1e9900 */
[----:B0-----:R-:W-:-:S04]  /*4340*/  IADD3 R28, P0, PT, R28, R25, RZ ;  /* 0x000000191c1c7210 */ /* 0x001fc80007f1e0ff */
[----:B------:R-:W-:Y:S02]  /*4350*/  IADD3.X R29, PT, PT, R29, R44, RZ, P0, !PT ;  /* 0x0000002c1d1d7210 */ /* 0x000fe400007fe4ff */
[----:B------:R-:W-:Y:S02]  /*4360*/  IADD3 R50, P0, PT, R28, R25, RZ ;  /* 0x000000191c327210 */ /* 0x000fe40007f1e0ff */
[----:B--2---:R-:W-:Y:S01]  /*4370*/  SHF.R.S32.HI R51, RZ, 0x1f, R53 ;  /* 0x0000001fff337819 */ /* 0x004fe20000011435 */
[-C--:B---3--:R-:W-:Y:S02]  /*4380*/  IMAD R37, R37, R53.reuse, RZ ;  /* 0x0000003525257224 */ /* 0x088fe400078e02ff */
[----:B------:R-:W-:-:S04]  /*4390*/  IMAD.WIDE.U32 R38, R36, R53, R38 ;  /* 0x0000003524267225 */ /* 0x000fc800078e0026 */
[----:B------:R-:W-:Y:S02]  /*43a0*/  IMAD R37, R36, R51, R37 ;  /* 0x0000003324257224 */ /* 0x000fe400078e0225 */
[----:B----4-:R-:W-:Y:S02]  /*43b0*/  IMAD R35, R35, R45, RZ ;  /* 0x0000002d23237224 */ /* 0x010fe400078e02ff */
[----:B------:R-:W-:Y:S01]  /*43c0*/  IMAD.IADD R39, R39, 0x1, R37 ;  /* 0x0000000127277824 */ /* 0x000fe200078e0225 */
        /* <DEDUP_REMOVED lines=10> */
[-C--:B------:R-:W-:Y:S01]  /*4470*/  IADD3.X R39, PT, PT, R51, R44.reuse, RZ, P0, !PT ;  /* 0x0000002c33277210 */ /* 0x080fe200007fe4ff */
[C---:B------:R-:W-:Y:S01]  /*4480*/  IMAD R53, R32.reuse, R53, R33 ;  /* 0x0000003520357224 */ /* 0x040fe200078e0221 */
[----:B------:R-:W4:Y:S01]  /*4490*/  LDG.E.CONSTANT R51, desc[UR12][R50.64] ;  /* 0x0000000c32337981 */ /* 0x000f22000c1e9900 */
[----:B------:R-:W-:Y:S01]  /*44a0*/  IMAD.WIDE.U32 R32, R32, R47, R34 ;  /* 0x0000002f20207225 */ /* 0x000fe200078e0022 */
[----:B0-----:R-:W-:Y:S02]  /*44b0*/  IADD3 R28, P0, PT, R38, R25, RZ ;  /* 0x00000019261c7210 */ /* 0x001fe40007f1e0ff */
[----:B------:R-:W5:Y:S02]  /*44c0*/  LDG.E.64.CONSTANT R34, desc[UR12][R26.64+0x8] ;  /* 0x0000080c1a227981 */ /* 0x000f64000c1e9b00 */
[----:B------:R-:W-:Y:S02]  /*44d0*/  IADD3.X R29, PT, PT, R39, R44, RZ, P0, !PT ;  /* 0x0000002c271d7210 */ /* 0x000fe400007fe4ff */
[----:B------:R-:W5:Y:S04]  /*44e0*/  LDG.E.CONSTANT R38, desc[UR12][R38.64] ;  /* 0x0000000c26267981 */ /* 0x000f68000c1e9900 */
[----:B------:R-:W5:Y:S01]  /*44f0*/  LDG.E.CONSTANT R47, desc[UR12][R28.64] ;  /* 0x0000000c1c2f7981 */ /* 0x000f62000c1e9900 */
[----:B------:R-:W-:Y:S01]  /*4500*/  IMAD.IADD R33, R33, 0x1, R53 ;  /* 0x0000000121217824 */ /* 0x000fe200078e0235 */
[----:B------:R-:W-:Y:S01]  /*4510*/  SHF.R.S32.HI R53, RZ, 0x1f, R49 ;  /* 0x0000001fff357819 */ /* 0x000fe20000011431 */
[----:B------:R-:W-:Y:S01]  /*4520*/  IMAD R31, R31, R49, RZ ;  /* 0x000000311f1f7224 */ /* 0x000fe200078e02ff */
[----:B------:R-:W5:Y:S03]  /*4530*/  LDG.E.64.CONSTANT R28, desc[UR12][R26.64+0x10] ;  /* 0x0000100c1a1c7981 */ /* 0x000f66000c1e9b00 */
[----:B------:R-:W-:-:S02]  /*4540*/  IMAD R48, R30, R53, R31 ;  /* 0x000000351e307224 */ /* 0x000fc400078e021f */
[----:B------:R0:W5:Y:S01]  /*4550*/  LDG.E.64.CONSTANT R52, desc[UR12][R26.64+0x18] ;  /* 0x0000180c1a347981 */ /* 0x000162000c1e9b00 */
        /* <DEDUP_REMOVED lines=31> */
.L_x_2548:
        /* <DEDUP_REMOVED lines=60> */
.L_x_2550:
        /* <DEDUP_REMOVED lines=41> */
.L_x_2551:
        /* <DEDUP_REMOVED lines=21> */
.L_x_2547:
[----:B------:R-:W-:Y:S05]  /*4ef0*/  BSYNC.RECONVERGENT B0 ;  /* 0x0000000000007941 */ /* 0x000fea0003800200 */
.L_x_2546:
        /* <DEDUP_REMOVED lines=35> */
.L_x_2555:
        /* <DEDUP_REMOVED lines=79> */
.L_x_2554:
        /* <DEDUP_REMOVED lines=60> */
.L_x_2556:
        /* <DEDUP_REMOVED lines=41> */
.L_x_2557:
        /* <DEDUP_REMOVED lines=21> */
.L_x_2553:
[----:B------:R-:W-:Y:S05]  /*5dc0*/  BSYNC.RECONVERGENT B0 ;  /* 0x0000000000007941 */ /* 0x000fea0003800200 */
.L_x_2552:
        /* <DEDUP_REMOVED lines=38> */
.L_x_2561:
        /* <DEDUP_REMOVED lines=79> */
.L_x_2560:
        /* <DEDUP_REMOVED lines=59> */
.L_x_2562:
        /* <DEDUP_REMOVED lines=39> */
.L_x_2563:
        /* <DEDUP_REMOVED lines=21> */
.L_x_2559:
[----:B------:R-:W-:Y:S05]  /*6c90*/  BSYNC.RECONVERGENT B0 ;  /* 0x0000000000007941 */ /* 0x000fea0003800200 */
.L_x_2558:
        /* <DEDUP_REMOVED lines=32> */
.L_x_2566:
        /* <DEDUP_REMOVED lines=79> */
.L_x_2565:
        /* <DEDUP_REMOVED lines=59> */
.L_x_2567:
        /* <DEDUP_REMOVED lines=39> */
.L_x_2568:
        /* <DEDUP_REMOVED lines=21> */
.L_x_2564:
[----:B------:R-:W-:Y:S05]  /*7b00*/  BSYNC.RECONVERGENT B0 ;  /* 0x0000000000007941 */ /* 0x000fea0003800200 */
.L_x_2521:
        /* <DEDUP_REMOVED lines=20> */
.L_x_2571:
[----:B------:R-:W-:-:S13]  /*7c50*/  ISETP.GE.U32.AND P0, PT, R0, UR4, PT ;  /* 0x0000000400007c0c */ /* 0x000fda000bf06070 */
[----:B------:R-:W-:Y:S05]  /*7c60*/  @P0 BRA `(.L_x_2573) ;  /* 0x0000000000300947 */ /* 0x000fea0003800000 */
[----:B0-----:R-:W0:Y:S01]  /*7c70*/  LDC.64 R10, c[0x0][0x3b8] ;  /* 0x0000ee00ff0a7b82 */ /* 0x001e220000000a00 */
[C---:B------:R-:W-:Y:S01]  /*7c80*/  VIADD R13, R0.reuse, UR10 ;  /* 0x0000000a000d7c36 */ /* 0x040fe20008000000 */
[----:B------:R-:W-:-:S03]  /*7c90*/  IADD3 R0, PT, PT, R0, 0x80, RZ ;  /* 0x0000008000007810 */ /* 0x000fc60007ffe0ff */
[----:B0-----:R-:W-:-:S05]  /*7ca0*/  IMAD.WIDE.U32 R10, R13, 0x8, R10 ;  /* 0x000000080d0a7825 */ /* 0x001fca00078e000a */
[----:B------:R0:W-:Y:S02]  /*7cb0*/  STG.E.64 desc[UR12][R10.64], R14 ;  /* 0x0000000e0a007986 */ /* 0x0001e4000c101b0c */
.L_x_2572:
[----:B------:R-:W-:-:S13]  /*7cc0*/  ISETP.GE.U32.AND P0, PT, R0, UR4, PT ;  /* 0x0000000400007c0c */ /* 0x000fda000bf06070 */
[----:B------:R-:W-:Y:S05]  /*7cd0*/  @P0 BRA `(.L_x_2574) ;  /* 0x0000000000300947 */ /* 0x000fea0003800000 */
[----:B0-----:R-:W0:Y:S01]  /*7ce0*/  LDC.64 R10, c[0x0][0x3b8] ;  /* 0x0000ee00ff0a7b82 */ /* 0x001e220000000a00 */
[C---:B------:R-:W-:Y:S01]  /*7cf0*/  IADD3 R13, PT, PT, R0.reuse, UR10, RZ ;  /* 0x0000000a000d7c10 */ /* 0x040fe2000fffe0ff */
[----:B------:R-:W-:-:S04]  /*7d00*/  VIADD R0, R0, 0x80 ;  /* 0x0000008000007836 */ /* 0x000fc80000000000 */
[----:B0-----:R-:W-:-:S05]  /*7d10*/  IMAD.WIDE.U32 R10, R13, 0x8, R10 ;  /* 0x000000080d0a7825 */ /* 0x001fca00078e000a */
[----:B------:R0:W-:Y:S02]  /*7d20*/  STG.E.64 desc[UR12][R10.64], R8 ;  /* 0x000000080a007986 */ /* 0x0001e4000c101b0c */
.L_x_2573:
[----:B------:R-:W-:-:S13]  /*7d30*/  ISETP.GE.U32.AND P0, PT, R0, UR4, PT ;  /* 0x0000000400007c0c */ /* 0x000fda000bf06070 */
[----:B------:R-:W-:Y:S05]  /*7d40*/  @P0 BRA `(.L_x_2575) ;  /* 0x0000000000340947 */ /* 0x000fea0003800000 */
[----:B0-----:R-:W0:Y:S01]  /*7d50*/  LDC.64 R8, c[0x0][0x3b8] ;  /* 0x0000ee00ff087b82 */ /* 0x001e220000000a00 */
[C---:B------:R-:W-:Y:S02]  /*7d60*/  IADD3 R11, PT, PT, R0.reuse, UR10, RZ ;  /* 0x0000000a000b7c10 */ /* 0x040fe4000fffe0ff */
[----:B------:R-:W-:-:S03]  /*7d70*/  IADD3 R0, PT, PT, R0, 0x80, RZ ;  /* 0x0000008000007810 */ /* 0x000fc60007ffe0ff */
[----:B0-----:R-:W-:-:S05]  /*7d80*/  IMAD.WIDE.U32 R8, R11, 0x8, R8 ;  /* 0x000000080b087825 */ /* 0x001fca00078e0008 */
[----:B------:R0:W-:Y:S02]  /*7d90*/  STG.E.64 desc[UR12][R8.64], R38 ;  /* 0x0000002608007986 */ /* 0x0001e4000c101b0c */
.L_x_2574:
        /* <DEDUP_REMOVED lines=8> */
.L_x_2575:
[----:B------:R-:W-:Y:S05]  /*7e20*/  BSYNC.RELIABLE B1 ;  /* 0x0000000000017941 */ /* 0x000fea0003800100 */
.L_x_2570:
[----:B------:R-:W-:-:S13]  /*7e30*/  ISETP.GE.U32.AND P0, PT, R0, UR4, PT ;  /* 0x0000000400007c0c */ /* 0x000fda000bf06070 */
[----:B0-----:R-:W0:Y:S01]  /*7e40*/  @!P0 LDC.64 R2, c[0x0][0x3b8] ;  /* 0x0000ee00ff028b82 */ /* 0x001e220000000a00 */
[C---:B------:R-:W-:Y:S01]  /*7e50*/  @!P0 IADD3 R9, PT, PT, R0.reuse, UR10, RZ ;  /* 0x0000000a00098c10 */ /* 0x040fe2000fffe0ff */
[----:B------:R-:W-:-:S04]  /*7e60*/  @!P0 VIADD R0, R0, 0x80 ;  /* 0x0000008000008836 */ /* 0x000fc80000000000 */
[----:B0-----:R-:W-:-:S05]  /*7e70*/  @!P0 IMAD.WIDE.U32 R2, R9, 0x8, R2 ;  /* 0x0000000809028825 */ /* 0x001fca00078e0002 */
[----:B------:R0:W-:Y:S02]  /*7e80*/  @!P0 STG.E.64 desc[UR12][R2.64], R4 ;  /* 0x0000000402008986 */ /* 0x0001e4000c101b0c */
.L_x_2576:
[----:B------:R-:W-:Y:S05]  /*7e90*/  BSYNC.RECONVERGENT B0 ;  /* 0x0000000000007941 */ /* 0x000fea0003800200 */
.L_x_2569:
        /* <DEDUP_REMOVED lines=8> */
.L_x_2520:
[----:B------:R-:W0:Y:S01]  /*7f20*/  LDCU.64 UR6, c[0x0][0x398] ;  /* 0x00007300ff0677ac */ /* 0x000e220008000a00 */
[----:B------:R-:W1:Y:S01]  /*7f30*/  S2R R0, SR_TID.X ;  /* 0x0000000000007919 */ /* 0x000e620000002100 */
[----:B------:R-:W-:Y:S02]  /*7f40*/  HFMA2 R50, -RZ, RZ, 0, 0 ;  /* 0x00000000ff327431 */ /* 0x000fe400000001ff */
[----:B------:R-:W-:Y:S01]  /*7f50*/  IMAD.MOV.U32 R48, RZ, RZ, RZ ;  /* 0x000000ffff307224 */ /* 0x000fe200078e00ff */
[----:B------:R-:W-:Y:S02]  /*7f60*/  CS2R R12, SRZ ;  /* 0x00000000000c7805 */ /* 0x000fe4000001ff00 */
[----:B------:R-:W-:Y:S02]  /*7f70*/  CS2R R20, SRZ ;  /* 0x0000000000147805 */ /* 0x000fe4000001ff00 */
[----:B------:R-:W-:Y:S02]  /*7f80*/  CS2R R10, SRZ ;  /* 0x00000000000a7805 */ /* 0x000fe4000001ff00 */
[----:B------:R-:W-:-:S02]  /*7f90*/  CS2R R2, SRZ ;  /* 0x0000000000027805 */ /* 0x000fc4000001ff00 */
[----:B------:R-:W-:Y:S02]  /*7fa0*/  CS2R R4, SRZ ;  /* 0x0000000000047805 */ /* 0x000fe4000001ff00 */
[----:B------:R-:W-:Y:S02]  /*7fb0*/  CS2R R6, SRZ ;  /* 0x0000000000067805 */ /* 0x000fe4000001ff00 */
[----:B------:R-:W-:Y:S01]  /*7fc0*/  CS2R R8, SRZ ;  /* 0x0000000000087805 */ /* 0x000fe2000001ff00 */
        /* <DEDUP_REMOVED lines=17> */
[----:B------:R2:W5:Y:S01]  /*80e0*/  LDG.E.ENL2.256 R16, R12, desc[UR12][R2.64+0x1000] ;  /* 0xfe00800c020c797e */ /* 0x0005620008121910 */
[----:B------:R-:W-:Y:S02]  /*80f0*/  UIADD3.X UR29, UPT, UPT, UR7, -0x1, URZ, UP2, !UPT ;  /* 0xffffffff071d7890 */ /* 0x000fe400097fe4ff */
[----:B------:R-:W-:Y:S02]  /*8100*/  UISETP.NE.U32.AND UP1, UPT, UR20, URZ, UPT ;  /* 0x000000ff1400728c */ /* 0x000fe4000bf25070 */
[----:B------:R-:W-:Y:S01]  /*8110*/  UIADD3 UR18, UP2, UPT, UR21, -0x1, URZ ;  /* 0xffffffff15127890 */ /* 0x000fe2000ff5e0ff */
[----:B------:R-:W-:Y:S01]  /*8120*/  UMOV UR4, URZ ;  /* 0x000000ff00047c82 */ /* 0x000fe20008000000 */
[----:B------:R-:W-:Y:S01]  /*8130*/  UMOV UR5, URZ ;  /* 0x000000ff00057c82 */ /* 0x000fe20008000000 */
[----:B------:R-:W-:-:S02]  /*8140*/  UISETP.NE.AND.EX UP1, UPT, URZ, URZ, UPT, UP1 ;  /* 0x000000ffff00728c */ /* 0x000fc4000bf25310 */
[----:B------:R-:W-:Y:S01]  /*8150*/  UIADD3.X UR19, UPT, UPT, URZ, -0x1, URZ, UP2, !UPT ;  /* 0xffffffffff137890 */ /* 0x000fe200097fe4ff */
[----:B--2---:R-:W-:Y:S02]  /*8160*/  IMAD R3, R9, UR16, RZ ;  /* 0x0000001009037c24 */ /* 0x004fe4000f8e02ff */
[----:B------:R-:W-:-:S04]  /*8170*/  IMAD.WIDE.U32 R6, R8, UR16, RZ ;  /* 0x0000001008067c25 */ /* 0x000fc8000f8e00ff */
[----:B------:R-:W-:Y:S01]  /*8180*/  IMAD R3, R8, UR17, R3 ;  /* 0x0000001108037c24 */ /* 0x000fe2000f8e0203 */
[----:B------:R-:W-:-:S03]  /*8190*/  CS2R R8, SRZ ;  /* 0x0000000000087805 */ /* 0x000fc6000001ff00 */
[----:B------:R-:W-:Y:S01]  /*81a0*/  IMAD.IADD R25, R7, 0x1, R3 ;  /* 0x0000000107197824 */ /* 0x000fe200078e0203 */
[----:B---3--:R-:W-:Y:S06]  /*81b0*/  BRA.U !UP0, `(.L_x_2578) ;  /* 0x0000000508907547 */ /* 0x008fec000b800000 */
[----:B------:R-:W0:Y:S01]  /*81c0*/  LDCU.64 UR22, c[0x0][0x388] ;  /* 0x00007100ff1677ac */ /* 0x000e220008000a00 */
[----:B------:R-:W-:Y:S01]  /*81d0*/  CS2R R8, SRZ ;  /* 0x0000000000087805 */ /* 0x000fe2000001ff00 */
[----:B------:R-:W1:Y:S01]  /*81e0*/  LDCU.64 UR24, c[0x0][0x3a8] ;  /* 0x00007500ff1877ac */ /* 0x000e620008000a00 */
[----:B------:R-:W-:Y:S01]  /*81f0*/  UMOV UR14, 0x20 ;  /* 0x00000020000e7882 */ /* 0x000fe20000000000 */
[----:B------:R-:W-:Y:S01]  /*8200*/  UMOV UR15, 0x0 ;  /* 0x00000000000f7882 */ /* 0x000fe20000000000 */
[----:B------:R-:W-:Y:S02]  /*8210*/  ULOP3.LUT UR4, UR6, 0xfffffff8, URZ, 0xc0, !UPT ;  /* 0xfffffff806047892 */ /* 0x000fe4000f8ec0ff */
[----:B------:R-:W-:Y:S02]  /*8220*/  UIMAD.WIDE.U32 UR14, UR8, 0x1, UR14 ;  /* 0x00000001080e78a5 */ /* 0x000fe4000f8e000e */
[----:B------:R-:W-:-:S03]  /*8230*/  ULOP3.LUT UR5, UR7, 0x7fffffff, URZ, 0xc0, !UPT ;  /* 0x7fffffff07057892 */ /* 0x000fc6000f8ec0ff */
[----:B------:R-:W-:Y:S01]  /*8240*/  UMOV UR11, UR4 ;  /* 0x00000004000b7c82 */ /* 0x000fe20008000000 */
[----:B------:R-:W-:Y:S01]  /*8250*/  MOV R4, UR14 ;  /* 0x0000000e00047c02 */ /* 0x000fe20008000f00 */
[----:B------:R-:W-:Y:S01]  /*8260*/  UIADD3 UR14, UPT, UPT, UR15, UR9, URZ ;  /* 0x000000090f0e7290 */ /* 0x000fe2000fffe0ff */
[C---:B0-----:R-:W-:Y:S02]  /*8270*/  LEA R2, P0, R6.reuse, UR22, 0x2 ;  /* 0x0000001606027c11 */ /* 0x041fe4000f8010ff */
[----:B------:R-:W-:Y:S01]  /*8280*/  MOV R5, UR15 ;  /* 0x0000000f00057c02 */ /* 0x000fe20008000f00 */
[----:B------:R-:W-:Y:S01]  /*8290*/  IMAD.MOV.U32 R26, RZ, RZ, R4 ;  /* 0x000000ffff1a7224 */ /* 0x000fe200078e0004 */
[----:B------:R-:W-:Y:S01]  /*82a0*/  LEA.HI.X R3, R6, UR23, R25, 0x2, P0 ;  /* 0x0000001706037c11 */ /* 0x000fe200080f1419 */
[----:B-1----:R-:W-:Y:S01]  /*82b0*/  USHF.L.U64.HI UR26, UR24, 0x2, UR25 ;  /* 0x00000002181a7899 */ /* 0x002fe20008010219 */
[----:B------:R-:W-:Y:S01]  /*82c0*/  MOV R27, UR14 ;  /* 0x0000000e001b7c02 */ /* 0x000fe20008000f00 */
[----:B------:R-:W-:-:S02]  /*82d0*/  USHF.L.U32 UR27, UR24, 0x2, URZ ;  /* 0x00000002181b7899 */ /* 0x000fc400080006ff */
[----:B------:R-:W-:Y:S01]  /*82e0*/  USHF.L.U64.HI UR15, UR24, 0x5, UR25 ;  /* 0x00000005180f7899 */ /* 0x000fe20008010219 */
[----:B------:R-:W-:-:S11]  /*82f0*/  UMOV UR14, UR5 ;  /* 0x00000005000e7c82 */ /* 0x000fd60008000000 */
.L_x_2579:
        /* <DEDUP_REMOVED lines=19> */
[----:B------:R-:W-:-:S03]  /*8430*/  IADD3.X R45, PT, PT, R49, UR26, RZ, P0, !PT ;  /* 0x0000001a312d7c10 */ /* 0x000fc600087fe4ff */
[----:B------:R-:W4:Y:S01]  /*8440*/  LDG.E.64.CONSTANT R38, desc[UR12][R26.64+0x8] ;  /* 0x0000080c1a267981 */ /* 0x000f22000c1e9b00 */
[----:B------:R-:W-:-:S03]  /*8450*/  IADD3 R40, P0, PT, R44, UR27, RZ ;  /* 0x0000001b2c287c10 */ /* 0x000fc6000ff1e0ff */
        /* <DEDUP_REMOVED lines=58> */
.L_x_2578:
        /* <DEDUP_REMOVED lines=8> */
[C---:B0-----:R-:W-:Y:S01]  /*8880*/  IMAD R26, R2.reuse, UR5, RZ ;  /* 0x00000005021a7c24 */ /* 0x041fe2000f8e02ff */
[C---:B------:R-:W-:Y:S01]  /*8890*/  SHF.L.U32 R29, R3.reuse, 0x2, RZ ;  /* 0x00000002031d7819 */ /* 0x040fe200000006ff */
[----:B------:R-:W-:Y:S01]  /*88a0*/  IMAD.MOV.U32 R24, RZ, RZ, R6 ;  /* 0x000000ffff187224 */ /* 0x000fe200078e0006 */
[----:B------:R-:W-:Y:S02]  /*88b0*/  ULEA UR11, UP2, UR4, UR8, 0x3 ;  /* 0x00000008040b7291 */ /* 0x000fe4000f8418ff */
[----:B------:R-:W-:Y:S02]  /*88c0*/  IMAD R27, R3, UR4, R26 ;  /* 0x00000004031b7c24 */ /* 0x000fe4000f8e021a */
[----:B------:R-:W-:Y:S01]  /*88d0*/  IMAD.WIDE.U32 R4, R2, UR4, R24 ;  /* 0x0000000402047c25 */ /* 0x000fe2000f8e0018 */
[----:B------:R-:W-:-:S03]  /*88e0*/  ULEA.HI.X UR14, UR4, UR9, UR5, 0x3, UP2 ;  /* 0x00000009040e7291 */ /* 0x000fc600090f1c05 */
[----:B------:R-:W-:Y:S01]  /*88f0*/  IMAD.WIDE.U32 R34, R2, 0x4, RZ ;  /* 0x0000000402227825 */ /* 0x000fe200078e00ff */
[----:B------:R-:W-:Y:S02]  /*8900*/  IADD3 R5, PT, PT, R5, R27, RZ ;  /* 0x0000001b05057210 */ /* 0x000fe40007ffe0ff */
[----:B------:R-:W-:Y:S01]  /*8910*/  MOV R33, UR14 ;  /* 0x0000000e00217c02 */ /* 0x000fe20008000f00 */
[----:B------:R-:W-:Y:S01]  /*8920*/  IMAD.U32 R32, RZ, RZ, UR11 ;  /* 0x0000000bff207e24 */ /* 0x000fe2000f8e00ff */
[----:B------:R-:W-:Y:S02]  /*8930*/  IADD3 R35, PT, PT, R35, R29, RZ ;  /* 0x0000001d23237210 */ /* 0x000fe40007ffe0ff */
[C---:B-1----:R-:W-:Y:S02]  /*8940*/  LEA R30, P0, R4.reuse, UR22, 0x2 ;  /* 0x00000016041e7c11 */ /* 0x042fe4000f8010ff */
[----:B------:R-:W2:Y:S02]  /*8950*/  LDG.E.64.CONSTANT R28, desc[UR12][R32.64] ;  /* 0x0000000c201c7981 */ /* 0x000ea4000c1e9b00 */
[----:B------:R-:W-:-:S02]  /*8960*/  LEA.HI.X R31, R4, UR23, R5, 0x2, P0 ;  /* 0x00000017041f7c11 */ /* 0x000fc400080f1405 */
[-C--:B------:R-:W-:Y:S01]  /*8970*/  IADD3 R40, P0, PT, R30, R34.reuse, RZ ;  /* 0x000000221e287210 */ /* 0x080fe20007f1e0ff */
[----:B------:R-:W3:Y:S04]  /*8980*/  LDG.E.64.CONSTANT R26, desc[UR12][R32.64+0x8] ;  /* 0x0000080c201a7981 */ /* 0x000ee8000c1e9b00 */
[----:B------:R-:W4:Y:S01]  /*8990*/  LDG.E.CONSTANT R45, desc[UR12][R30.64] ;  /* 0x0000000c1e2d7981 */ /* 0x000f22000c1e9900 */
[----:B------:R-:W-:Y:S01]  /*89a0*/  IMAD.X R41, R31, 0x1, R35, P0 ;  /* 0x000000011f297824 */ /* 0x000fe200000e0623 */
[----:B------:R-:W-:Y:S02]  /*89b0*/  IADD3 R42, P0, PT, R40, R34, RZ ;  /* 0x00000022282a7210 */ /* 0x000fe40007f1e0ff */
[----:B------:R-:W3:Y:S04]  /*89c0*/  LDG.E.64.CONSTANT R4, desc[UR12][R32.64+0x10] ;  /* 0x0000100c20047981 */ /* 0x000ee8000c1e9b00 */
[----:B------:R-:W3:Y:S01]  /*89d0*/  LDG.E.CONSTANT R39, desc[UR12][R40.64] ;  /* 0x0000000c28277981 */ /* 0x000ee2000c1e9900 */
[----:B------:R-:W-:-:S02]  /*89e0*/  IADD3.X R43, PT, PT, R41, R35, RZ, P0, !PT ;  /* 0x00000023292b7210 */ /* 0x000fc400007fe4ff */
[----:B------:R-:W-:Y:S01]  /*89f0*/  IADD3 R34, P0, PT, R42, R34, RZ ;  /* 0x000000222a227210 */ /* 0x000fe20007f1e0ff */
[----:B------:R-:W3:Y:S04]  /*8a00*/  LDG.E.64.CONSTANT R30, desc[UR12][R32.64+0x18] ;  /* 0x0000180c201e7981 */ /* 0x000ee8000c1e9b00 */
[----:B------:R-:W3:Y:S01]  /*8a10*/  LDG.E.CONSTANT R37, desc[UR12][R42.64] ;  /* 0x0000000c2a257981 */ /* 0x000ee2000c1e9900 */
[----:B------:R-:W-:-:S06]  /*8a20*/  IADD3.X R35, PT, PT, R43, R35, RZ, P0, !PT ;  /* 0x000000232b237210 */ /* 0x000fcc00007fe4ff */
[----:B------:R-:W3:Y:S01]  /*8a30*/  LDG.E.CONSTANT R35, desc[UR12][R34.64] ;  /* 0x0000000c22237981 */ /* 0x000ee2000c1e9900 */
[----:B------:R-:W-:-:S04]  /*8a40*/  UIADD3 UR4, UP2, UPT, UR4, 0x4, URZ ;  /* 0x0000000404047890 */ /* 0x000fc8000ff5e0ff */
[----:B------:R-:W-:Y:S01]  /*8a50*/  UIADD3.X UR5, UPT, UPT, URZ, UR5, URZ, UP2, !UPT ;  /* 0x00000005ff057290 */ /* 0x000fe200097fe4ff */
[----:B----4-:R-:W-:Y:S01]  /*8a60*/  SHF.R.S32.HI R47, RZ, 0x1f, R45 ;  /* 0x0000001fff2f7819 */ /* 0x010fe2000001142d */
[-C--:B--2---:R-:W-:Y:S02]  /*8a70*/  IMAD R29, R29, R45.reuse, RZ ;  /* 0x0000002d1d1d7224 */ /* 0x084fe400078e02ff */
[----:B------:R-:W-:-:S04]  /*8a80*/  IMAD.WIDE.U32 R8, R28, R45, R8 ;  /* 0x0000002d1c087225 */ /* 0x000fc800078e0008 */
[----:B------:R-:W-:Y:S02]  /*8a90*/  IMAD R29, R28, R47, R29 ;  /* 0x0000002f1c1d7224 */ /* 0x000fe400078e021d */
[----:B---3--:R-:W-:Y:S02]  /*8aa0*/  IMAD R27, R27, R39, RZ ;  /* 0x000000271b1b7224 */ /* 0x008fe400078e02ff */
        /* <DEDUP_REMOVED lines=15> */
.L_x_2581:
        /* <DEDUP_REMOVED lines=37> */
[----:B------:R-:W-:-:S07]  /*8df0*/  IADD3 R9, PT, PT, R9, R29, RZ ;  /* 0x0000001d09097210 */ /* 0x000fce0007ffe0ff */
.L_x_2582:
        /* <DEDUP_REMOVED lines=21> */
.L_x_2580:
        /* <DEDUP_REMOVED lines=26> */
.L_x_2584:
[----:B------:R-:W-:Y:S01]  /*90f0*/  MOV R5, R3 ;  /* 0x0000000300057202 */ /* 0x000fe20000000f00 */
        /* <DEDUP_REMOVED lines=19> */
[----:B------:R-:W-:-:S03]  /*9230*/  IADD3.X R45, PT, PT, R47, UR26, RZ, P0, !PT ;  /* 0x0000001a2f2d7c10 */ /* 0x000fc600087fe4ff */
[----:B------:R-:W4:Y:S01]  /*9240*/  LDG.E.64.CONSTANT R32, desc[UR12][R28.64+0x8] ;  /* 0x0000080c1c207981 */ /* 0x000f22000c1e9b00 */
[----:B0-----:R-:W-:-:S03]  /*9250*/  IADD3 R30, P0, PT, R44, UR22, RZ ;  /* 0x000000162c1e7c10 */ /* 0x001fc6000ff1e0ff */
[----:B------:R-:W4:Y:S01]  /*9260*/  LDG.E.CONSTANT R49, desc[UR12][R44.64] ;  /* 0x0000000c2c317981 */ /* 0x000f22000c1e9900 */
[----:B------:R-:W-:Y:S02]  /*9270*/  IADD3.X R31, PT, PT, R45, UR26, RZ, P0, !PT ;  /* 0x0000001a2d1f7c10 */ /* 0x000fe400087fe4ff */
[----:B------:R-:W-:Y:S01]  /*9280*/  IADD3 R10, P0, PT, R30, UR22, RZ ;  /* 0x000000161e0a7c10 */ /* 0x000fe2000ff1e0ff */
[----:B------:R-:W4:Y:S04]  /*9290*/  LDG.E.64.CONSTANT R46, desc[UR12][R28.64+0x18] ;  /* 0x0000180c1c2e7981 */ /* 0x000f28000c1e9b00 */
[----:B------:R-:W4:Y:S01]  /*92a0*/  LDG.E.CONSTANT R5, desc[UR12][R30.64] ;  /* 0x0000000c1e057981 */ /* 0x000f22000c1e9900 */
[----:B------:R-:W-:-:S03]  /*92b0*/  IADD3.X R11, PT, PT, R31, UR26, RZ, P0, !PT ;  /* 0x0000001a1f0b7c10 */ /* 0x000fc600087fe4ff */
[----:B------:R0:W4:Y:S04]  /*92c0*/  LDG.E.64.CONSTANT R44, desc[UR12][R28.64+0x10] ;  /* 0x0000100c1c2c7981 */ /* 0x000128000c1e9b00 */
        /* <DEDUP_REMOVED lines=11> */
[----:B----4-:R-:W-:Y:S01]  /*9380*/  SHF.R.S32.HI R31, RZ, 0x1f, R2 ;  /* 0x0000001fff1f7819 */ /* 0x010fe20000011402 */
[-C--:B------:R-:W-:Y:S02]  /*9390*/  IMAD R30, R41, R2.reuse, RZ ;  /* 0x00000002291e7224 */ /* 0x080fe400078e02ff */
[----:B------:R-:W-:Y:S02]  /*93a0*/  IMAD.IADD R7, R7, 0x1, R43 ;  /* 0x0000000107077824 */ /* 0x000fe400078e022b */
        /* <DEDUP_REMOVED lines=37> */
.L_x_2583:
        /* <DEDUP_REMOVED lines=17> */
[----:B------:R-:W-:Y:S01]  /*9710*/  MOV R33, UR14 ;  /* 0x0000000e00217c02 */ /* 0x000fe20008000f00 */
[----:B------:R-:W-:Y:S02]  /*9720*/  IMAD.IADD R35, R29, 0x1, R35 ;  /* 0x000000011d237824 */ /* 0x000fe400078e0223 */
[----:B------:R-:W-:Y:S01]  /*9730*/  IMAD.IADD R5, R5, 0x1, R11 ;  /* 0x0000000105057824 */ /* 0x000fe200078e020b */
[C---:B-1----:R-:W-:Y:S01]  /*9740*/  LEA R30, P0, R4.reuse, UR22, 0x2 ;  /* 0x00000016041e7c11 */ /* 0x042fe2000f8010ff */
[----:B------:R-:W2:Y:S03]  /*9750*/  LDG.E.64.CONSTANT R10, desc[UR12][R32.64+0x8] ;  /* 0x0000080c200a7981 */ /* 0x000ea6000c1e9b00 */
[----:B------:R-:W-:Y:S02]  /*9760*/  LEA.HI.X R31, R4, UR23, R5, 0x2, P0 ;  /* 0x00000017041f7c11 */ /* 0x000fe400080f1405 */
[----:B------:R-:W3:Y:S01]  /*9770*/  LDG.E.64.CONSTANT R4, desc[UR12][R32.64] ;  /* 0x0000000c20047981 */ /* 0x000ee2000c1e9b00 */
[----:B------:R-:W-:-:S03]  /*9780*/  IADD3 R40, P0, PT, R30, R28, RZ ;  /* 0x0000001c1e287210 */ /* 0x000fc60007f1e0ff */
[----:B------:R-:W4:Y:S01]  /*9790*/  LDG.E.CONSTANT R45, desc[UR12][R30.64] ;  /* 0x0000000c1e2d7981 */ /* 0x000f22000c1e9900 */
[----:B------:R-:W-:Y:S02]  /*97a0*/  IADD3.X R41, PT, PT, R31, R35, RZ, P0, !PT ;  /* 0x000000231f297210 */ /* 0x000fe400007fe4ff */
[----:B------:R-:W-:-:S03]  /*97b0*/  IADD3 R42, P0, PT, R40, R28, RZ ;  /* 0x0000001c282a7210 */ /* 0x000fc60007f1e0ff */
[----:B------:R-:W2:Y:S01]  /*97c0*/  LDG.E.CONSTANT R39, desc[UR12][R40.64] ;  /* 0x0000000c28277981 */ /* 0x000ea2000c1e9900 */
[----:B------:R-:W-:Y:S02]  /*97d0*/  IADD3.X R43, PT, PT, R41, R35, RZ, P0, !PT ;  /* 0x00000023292b7210 */ /* 0x000fe400007fe4ff */
[----:B------:R-:W-:Y:S01]  /*97e0*/  IADD3 R34, P0, PT, R42, R28, RZ ;  /* 0x0000001c2a227210 */ /* 0x000fe20007f1e0ff */
[----:B------:R-:W2:Y:S04]  /*97f0*/  LDG.E.64.CONSTANT R30, desc[UR12][R32.64+0x18] ;  /* 0x0000180c201e7981 */ /* 0x000ea8000c1e9b00 */
[----:B------:R-:W2:Y:S01]  /*9800*/  LDG.E.CONSTANT R37, desc[UR12][R42.64] ;  /* 0x0000000c2a257981 */ /* 0x000ea2000c1e9900 */
[----:B------:R-:W-:-:S03]  /*9810*/  IMAD.X R35, R43, 0x1, R35, P0 ;  /* 0x000000012b237824 */ /* 0x000fc600000e0623 */
[----:B------:R-:W2:Y:S04]  /*9820*/  LDG.E.64.CONSTANT R28, desc[UR12][R32.64+0x10] ;  /* 0x0000100c201c7981 */ /* 0x000ea8000c1e9b00 */
[----:B------:R-:W2:Y:S01]  /*9830*/  LDG.E.CONSTANT R35, desc[UR12][R34.64] ;  /* 0x0000000c22237981 */ /* 0x000ea2000c1e9900 */
[----:B------:R-:W-:-:S04]  /*9840*/  UIADD3 UR4, UP3, UPT, UR4, 0x4, URZ ;  /* 0x0000000404047890 */ /* 0x000fc8000ff7e0ff */
[----:B------:R-:W-:Y:S01]  /*9850*/  UIADD3.X UR5, UPT, UPT, URZ, UR5, URZ, UP3, !UPT ;  /* 0x00000005ff057290 */ /* 0x000fe20009ffe4ff */
[----:B----4-:R-:W-:Y:S01]  /*9860*/  SHF.R.S32.HI R47, RZ, 0x1f, R45 ;  /* 0x0000001fff2f7819 */ /* 0x010fe2000001142d */
[-C--:B---3--:R-:W-:Y:S02]  /*9870*/  IMAD R5, R5, R45.reuse, RZ ;  /* 0x0000002d05057224 */ /* 0x088fe400078e02ff */
[----:B------:R-:W-:-:S04]  /*9880*/  IMAD.WIDE.U32 R6, R4, R45, R6 ;  /* 0x0000002d04067225 */ /* 0x000fc800078e0006 */
[----:B------:R-:W-:Y:S02]  /*9890*/  IMAD R5, R4, R47, R5 ;  /* 0x0000002f04057224 */ /* 0x000fe400078e0205 */
[----:B--2---:R-:W-:-:S03]  /*98a0*/  IMAD R4, R11, R39, RZ ;  /* 0x000000270b047224 */ /* 0x004fc600078e02ff */
        /* <DEDUP_REMOVED lines=15> */
.L_x_2586:
        /* <DEDUP_REMOVED lines=38> */
.L_x_2587:
        /* <DEDUP_REMOVED lines=21> */
.L_x_2585:
[----:B0----5:R-:W-:Y:S01]  /*9d50*/  IMAD R3, R21, UR16, RZ ;  /* 0x0000001015037c24 */ /* 0x021fe2000f8e02ff */
[----:B------:R-:W-:Y:S01]  /*9d60*/  CS2R R4, SRZ ;  /* 0x0000000000047805 */ /* 0x000fe2000001ff00 */
[C---:B------:R-:W-:Y:S01]  /*9d70*/  IMAD.WIDE.U32 R10, R20.reuse, UR16, RZ ;  /* 0x00000010140a7c25 */ /* 0x040fe2000f8e00ff */
[----:B------:R-:W-:Y:S01]  /*9d80*/  UMOV UR4, URZ ;  /* 0x000000ff00047c82 */ /* 0x000fe20008000000 */
[----:B------:R-:W-:Y:S02]  /*9d90*/  UMOV UR5, URZ ;  /* 0x000000ff00057c82 */ /* 0x000fe40008000000 */
[----:B------:R-:W-:-:S04]  /*9da0*/  IMAD R3, R20, UR17, R3 ;  /* 0x0000001114037c24 */ /* 0x000fc8000f8e0203 */
        /* <DEDUP_REMOVED lines=18> */
.L_x_2589:
        /* <DEDUP_REMOVED lines=81> */
.L_x_2588:
        /* <DEDUP_REMOVED lines=24> */
[----:B------:R-:W3:Y:S04]  /*a560*/  LDG.E.CONSTANT R45, desc[UR12][R32.64] ;  /* 0x0000000c202d7981 */ /* 0x000ee8000c1e9900 */
[----:B------:R-:W4:Y:S01]  /*a570*/  LDG.E.64.CONSTANT R24, desc[UR12][R30.64] ;  /* 0x0000000c1e187981 */ /* 0x000f22000c1e9b00 */
[----:B------:R-:W-:Y:S02]  /*a580*/  IADD3.X R41, PT, PT, R33, R35, RZ, P0, !PT ;  /* 0x0000002321297210 */ /* 0x000fe400007fe4ff */
[----:B------:R-:W-:-:S03]  /*a590*/  IADD3 R42, P0, PT, R40, R28, RZ ;  /* 0x0000001c282a7210 */ /* 0x000fc60007f1e0ff */
[----:B------:R-:W2:Y:S02]  /*a5a0*/  LDG.E.CONSTANT R39, desc[UR12][R40.64] ;  /* 0x0000000c28277981 */ /* 0x000ea4000c1e9900 */
        /* <DEDUP_REMOVED lines=9> */
[----:B---3--:R-:W-:Y:S01]  /*a640*/  SHF.R.S32.HI R47, RZ, 0x1f, R45 ;  /* 0x0000001fff2f7819 */ /* 0x008fe2000001142d */
[-C--:B----4-:R-:W-:Y:S02]  /*a650*/  IMAD R25, R25, R45.reuse, RZ ;  /* 0x0000002d19197224 */ /* 0x090fe400078e02ff */
[----:B------:R-:W-:-:S04]  /*a660*/  IMAD.WIDE.U32 R4, R24, R45, R4 ;  /* 0x0000002d18047225 */ /* 0x000fc800078e0004 */
[----:B------:R-:W-:Y:S02]  /*a670*/  IMAD R25, R24, R47, R25 ;  /* 0x0000002f18197224 */ /* 0x000fe400078e0219 */
[----:B--2---:R-:W-:-:S03]  /*a680*/  IMAD R24, R27, R39, RZ ;  /* 0x000000271b187224 */ /* 0x004fc600078e02ff */
        /* <DEDUP_REMOVED lines=15> */
.L_x_2591:
        /* <DEDUP_REMOVED lines=38> */
.L_x_2592:
        /* <DEDUP_REMOVED lines=20> */
.L_x_2590:
        /* <DEDUP_REMOVED lines=24> */
.L_x_2594:
        /* <DEDUP_REMOVED lines=80> */
.L_x_2593:
        /* <DEDUP_REMOVED lines=23> */
[----:B------:R-:W-:Y:S01]  /*b310*/  IADD3 R42, P0, PT, R32, R30, RZ ;  /* 0x0000001e202a7210 */ /* 0x000fe20007f1e0ff */
[----:B------:R-:W3:Y:S04]  /*b320*/  LDG.E.64.CONSTANT R24, desc[UR12][R28.64+0x8] ;  /* 0x0000080c1c187981 */ /* 0x000ee8000c1e9b00 */
[----:B------:R-:W4:Y:S01]  /*b330*/  LDG.E.CONSTANT R45, desc[UR12][R32.64] ;  /* 0x0000000c202d7981 */ /* 0x000f22000c1e9900 */
[----:B------:R-:W-:-:S02]  /*b340*/  IADD3.X R43, PT, PT, R33, R35, RZ, P0, !PT ;  /* 0x00000023212b7210 */ /* 0x000fc400007fe4ff */
[----:B------:R-:W-:-:S03]  /*b350*/  IADD3 R40, P0, PT, R42, R30, RZ ;  /* 0x0000001e2a287210 */ /* 0x000fc60007f1e0ff */
[----:B------:R-:W3:Y:S01]  /*b360*/  LDG.E.CONSTANT R39, desc[UR12][R42.64] ;  /* 0x0000000c2a277981 */ /* 0x000ee2000c1e9900 */
        /* <DEDUP_REMOVED lines=29> */
.L_x_2596:
        /* <DEDUP_REMOVED lines=19> */
[----:B------:R-:W-:Y:S02]  /*b670*/  LEA.HI.X R33, R24, UR23, R27, 0x2, P0 ;  /* 0x0000001718217c11 */ /* 0x000fe400080f141b */
[C---:B------:R-:W-:Y:S01]  /*b680*/  LEA R28, P0, R10.reuse, R32, 0x2 ;  /* 0x000000200a1c7211 */ /* 0x040fe200078010ff */
[----:B------:R-:W2:Y:S04]  /*b690*/  LDG.E.64.CONSTANT R26, desc[UR12][R30.64] ;  /* 0x0000000c1e1a7981 */ /* 0x000ea8000c1e9b00 */
[----:B------:R-:W3:Y:S01]  /*b6a0*/  LDG.E.CONSTANT R35, desc[UR12][R32.64] ;  /* 0x0000000c20237981 */ /* 0x000ee2000c1e9900 */
[----:B------:R-:W-:-:S03]  /*b6b0*/  LEA.HI.X R29, R10, R33, R11, 0x2, P0 ;  /* 0x000000210a1d7211 */ /* 0x000fc600000f140b */
[----:B------:R-:W4:Y:S04]  /*b6c0*/  LDG.E.64.CONSTANT R24, desc[UR12][R30.64+0x8] ;  /* 0x0000080c1e187981 */ /* 0x000f28000c1e9b00 */
[----:B------:R-:W5:Y:S01]  /*b6d0*/  LDG.E.CONSTANT R29, desc[UR12][R28.64] ;  /* 0x0000000c1c1d7981 */ /* 0x000f62000c1e9900 */
        /* <DEDUP_REMOVED lines=12> */
.L_x_2597:
        /* <DEDUP_REMOVED lines=20> */
.L_x_2595:
        /* <DEDUP_REMOVED lines=24> */
.L_x_2599:
        /* <DEDUP_REMOVED lines=80> */
.L_x_2598:
        /* <DEDUP_REMOVED lines=27> */
[----:B------:R-:W-:-:S04]  /*c110*/  IADD3 R34, P0, PT, R42, R28, RZ ;  /* 0x0000001c2a227210 */ /* 0x000fc80007f1e0ff */
[----:B------:R-:W2:Y:S01]  /*c120*/  LDG.E.CONSTANT R41, desc[UR12][R42.64] ;  /* 0x0000000c2a297981 */ /* 0x000ea2000c1e9900 */
[-C--:B------:R-:W-:Y:S02]  /*c130*/  IADD3.X R35, PT, PT, R43, R37.reuse, RZ, P0, !PT ;  /* 0x000000252b237210 */ /* 0x080fe400007fe4ff */
        /* <DEDUP_REMOVED lines=8> */
[----:B----4-:R-:W-:Y:S01]  /*c1c0*/  SHF.R.S32.HI R47, RZ, 0x1f, R45 ;  /* 0x0000001fff2f7819 */ /* 0x010fe2000001142d */
[-C--:B---3--:R-:W-:Y:S02]  /*c1d0*/  IMAD R25, R25, R45.reuse, RZ ;  /* 0x0000002d19197224 */ /* 0x088fe400078e02ff */
[----:B------:R-:W-:-:S04]  /*c1e0*/  IMAD.WIDE.U32 R10, R24, R45, R10 ;  /* 0x0000002d180a7225 */ /* 0x000fc800078e000a */
[----:B------:R-:W-:Y:S02]  /*c1f0*/  IMAD R25, R24, R47, R25 ;  /* 0x0000002f18197224 */ /* 0x000fe400078e0219 */
[----:B--2---:R-:W-:Y:S02]  /*c200*/  IMAD R24, R27, R41, RZ ;  /* 0x000000291b187224 */ /* 0x004fe400078e02ff */
        /* <DEDUP_REMOVED lines=15> */
.L_x_2601:
        /* <DEDUP_REMOVED lines=38> */
.L_x_2602:
        /* <DEDUP_REMOVED lines=20> */
.L_x_2600:
        /* <DEDUP_REMOVED lines=15> */
[----:B0-----:R-:W-:-:S02]  /*c790*/  MOV R22, UR11 ;  /* 0x0000000b00167c02 */ /* 0x001fc40008000f00 */
[----:B------:R-:W-:Y:S01]  /*c7a0*/  UMOV UR11, UR4 ;  /* 0x00000004000b7c82 */ /* 0x000fe20008000000 */
[C---:B-1----:R-:W-:Y:S02]  /*c7b0*/  LEA R44, P0, R12.reuse, UR22, 0x2 ;  /* 0x000000160c2c7c11 */ /* 0x042fe4000f8010ff */
[----:B------:R-:W-:Y:S01]  /*c7c0*/  IMAD.U32 R23, RZ, RZ, UR14 ;  /* 0x0000000eff177e24 */ /* 0x000fe2000f8e00ff */
[----:B------:R-:W-:Y:S01]  /*c7d0*/  UMOV UR14, UR5 ;  /* 0x00000005000e7c82 */ /* 0x000fe20008000000 */
[----:B------:R-:W-:Y:S01]  /*c7e0*/  LEA.HI.X R45, R12, UR23, R15, 0x2, P0 ;  /* 0x000000170c2d7c11 */ /* 0x000fe200080f140f */
[----:B--2---:R-:W-:Y:S02]  /*c7f0*/  USHF.L.U64.HI UR26, UR24, 0x2, UR25 ;  /* 0x00000002181a7899 */ /* 0x004fe40008010219 */
[----:B------:R-:W-:Y:S02]  /*c800*/  USHF.L.U32 UR22, UR24, 0x2, URZ ;  /* 0x0000000218167899 */ /* 0x000fe400080006ff */
[----:B------:R-:W-:-:S12]  /*c810*/  USHF.L.U64.HI UR15, UR24, 0x5, UR25 ;  /* 0x00000005180f7899 */ /* 0x000fd80008010219 */
.L_x_2604:
[----:B------:R-:W2:Y:S01]  /*c820*/  LDG.E.CONSTANT R50, desc[UR12][R44.64] ;  /* 0x0000000c2c327981 */ /* 0x000ea2000c1e9900 */
[----:B------:R-:W-:-:S03]  /*c830*/  IADD3 R30, P0, PT, R44, UR22, RZ ;  /* 0x000000162c1e7c10 */ /* 0x000fc6000ff1e0ff */
[----:B------:R-:W3:Y:S01]  /*c840*/  LDG.E.64.CONSTANT R40, desc[UR12][R22.64+-0x20] ;  /* 0xffffe00c16287981 */ /* 0x000ee2000c1e9b00 */
[----:B------:R-:W-:Y:S02]  /*c850*/  IADD3.X R31, PT, PT, R45, UR26, RZ, P0, !PT ;  /* 0x0000001a2d1f7c10 */ /* 0x000fe400087fe4ff */
[----:B------:R-:W-:Y:S01]  /*c860*/  IADD3 R32, P0, PT, R30, UR22, RZ ;  /* 0x000000161e207c10 */ /* 0x000fe2000ff1e0ff */
[----:B------:R-:W4:Y:S04]  /*c870*/  LDG.E.64.CONSTANT R24, desc[UR12][R22.64+-0x18] ;  /* 0xffffe80c16187981 */ /* 0x000f28000c1e9b00 */
        /* <DEDUP_REMOVED lines=74> */
.L_x_2603:
        /* <DEDUP_REMOVED lines=25> */
[----:B------:R-:W-:Y:S02]  /*ceb0*/  IADD3.X R43, PT, PT, R35, R37, RZ, P0, !PT ;  /* 0x00000025232b7210 */ /* 0x000fe400007fe4ff */
[-C--:B------:R-:W-:Y:S01]  /*cec0*/  IADD3 R32, P0, PT, R42, R30.reuse, RZ ;  /* 0x0000001e2a207210 */ /* 0x080fe20007f1e0ff */
[----:B------:R-:W4:Y:S04]  /*ced0*/  LDG.E.64.CONSTANT R24, desc[UR12][R28.64+0x8] ;  /* 0x0000080c1c187981 */ /* 0x000f28000c1e9b00 */
[----:B------:R-:W4:Y:S01]  /*cee0*/  LDG.E.CONSTANT R41, desc[UR12][R42.64] ;  /* 0x0000000c2a297981 */ /* 0x000f22000c1e9900 */
[----:B------:R-:W-:Y:S01]  /*cef0*/  IMAD.X R33, R43, 0x1, R37, P0 ;  /* 0x000000012b217824 */ /* 0x000fe200000e0625 */
[----:B------:R-:W-:-:S02]  /*cf00*/  IADD3 R36, P0, PT, R32, R30, RZ ;  /* 0x0000001e20247210 */ /* 0x000fc40007f1e0ff */
        /* <DEDUP_REMOVED lines=27> */
.L_x_2606:
        /* <DEDUP_REMOVED lines=38> */
.L_x_2607:
        /* <DEDUP_REMOVED lines=20> */
.L_x_2605:
[----:B------:R-:W-:Y:S01]  /*d460*/  IMAD R13, R17, UR16, RZ ;  /* 0x00000010110d7c24 */ /* 0x000fe2000f8e02ff */
[----:B------:R-:W-:Y:S01]  /*d470*/  UMOV UR4, URZ ;  /* 0x000000ff00047c82 */ /* 0x000fe20008000000 */
[----:B------:R-:W-:Y:S01]  /*d480*/  IMAD.WIDE.U32 R14, R16, UR16, RZ ;  /* 0x00000010100e7c25 */ /* 0x000fe2000f8e00ff */
[----:B------:R-:W-:-:S03]  /*d490*/  UMOV UR5, URZ ;  /* 0x000000ff00057c82 */ /* 0x000fc60008000000 */
[----:B------:R-:W-:Y:S01]  /*d4a0*/  IMAD R17, R16, UR17, R13 ;  /* 0x0000001110117c24 */ /* 0x000fe2000f8e020d */
[----:B------:R-:W-:-:S03]  /*d4b0*/  CS2R R12, SRZ ;  /* 0x00000000000c7805 */ /* 0x000fc6000001ff00 */
        /* <DEDUP_REMOVED lines=18> */
.L_x_2609:
[----:B------:R-:W-:Y:S01]  /*d5e0*/  IADD3 R28, P0, PT, R44, UR22, RZ ;  /* 0x000000162c1c7c10 */ /* 0x000fe2000ff1e0ff */
[----:B------:R-:W2:Y:S04]  /*d5f0*/  LDG.E.CONSTANT R50, desc[UR12][R44.64] ;  /* 0x0000000c2c327981 */ /* 0x000ea8000c1e9900 */
[----:B------:R-:W3:Y:S01]  /*d600*/  LDG.E.64.CONSTANT R40, desc[UR12][R22.64+-0x20] ;  /* 0xffffe00c16287981 */ /* 0x000ee2000c1e9b00 */
[----:B------:R-:W-:Y:S02]  /*d610*/  IADD3.X R29, PT, PT, R45, UR26, RZ, P0, !PT ;  /* 0x0000001a2d1d7c10 */ /* 0x000fe400087fe4ff */
[----:B------:R-:W-:Y:S01]  /*d620*/  IADD3 R30, P0, PT, R28, UR22, RZ ;  /* 0x000000161c1e7c10 */ /* 0x000fe2000ff1e0ff */
[----:B------:R-:W4:Y:S04]  /*d630*/  LDG.E.64.CONSTANT R38, desc[UR12][R22.64+-0x18] ;  /* 0xffffe80c16267981 */ /* 0x000f28000c1e9b00 */
[----:B------:R-:W5:Y:S01]  /*d640*/  LDG.E.CONSTANT R47, desc[UR12][R28.64] ;  /* 0x0000000c1c2f7981 */ /* 0x000f62000c1e9900 */
[----:B------:R-:W-:-:S02]  /*d650*/  IADD3.X R31, PT, PT, R29, UR26, RZ, P0, !PT ;  /* 0x0000001a1d1f7c10 */ /* 0x000fc400087fe4ff */
        /* <DEDUP_REMOVED lines=63> */
[----:B------:R-:W-:Y:S02]  /*da50*/  IMAD R24, R43, R35, RZ ;  /* 0x000000232b187224 */ /* 0x000fe400078e02ff */
[----:B------:R-:W-:Y:S01]  /*da60*/  IMAD.IADD R13, R13, 0x1, R27 ;  /* 0x000000010d0d7824 */ /* 0x000fe200078e021b */
[----:B------:R-:W-:Y:S01]  /*da70*/  MOV R27, UR24 ;  /* 0x00000018001b7c02 */ /* 0x000fe20008000f00 */
[C---:B------:R-:W-:Y:S02]  /*da80*/  IMAD R25, R42.reuse, R25, R24 ;  /* 0x000000192a197224 */ /* 0x040fe400078e0218 */
[----:B------:R-:W-:Y:S01]  /*da90*/  IMAD.WIDE.U32 R12, R42, R35, R12 ;  /* 0x000000232a0c7225 */ /* 0x000fe200078e000c */
[----:B------:R-:W-:-:S03]  /*daa0*/  LEA R44, P0, R27, R44, 0x5 ;  /* 0x0000002c1b2c7211 */ /* 0x000fc600078028ff */
[----:B------:R-:W-:Y:S01]  /*dab0*/  IMAD.IADD R13, R13, 0x1, R25 ;  /* 0x000000010d0d7824 */ /* 0x000fe200078e0219 */
[----:B------:R-:W-:Y:S01]  /*dac0*/  IADD3.X R45, PT, PT, R45, UR15, RZ, P0, !PT ;  /* 0x0000000f2d2d7c10 */ /* 0x000fe200087fe4ff */
[----:B------:R-:W-:Y:S08]  /*dad0*/  BRA.U UP2, `(.L_x_2609) ;  /* 0xfffffff902c07547 */ /* 0x000ff0000b83ffff */
.L_x_2608:
        /* <DEDUP_REMOVED lines=22> */
[----:B------:R-:W-:Y:S01]  /*dc40*/  LEA.HI.X R35, R24, UR23, R25, 0x2, P0 ;  /* 0x0000001718237c11 */ /* 0x000fe200080f1419 */
[----:B------:R-:W3:Y:S01]  /*dc50*/  LDG.E.64.CONSTANT R28, desc[UR12][R30.64+0x10] ;  /* 0x0000100c1e1c7981 */ /* 0x000ee2000c1e9b00 */
[----:B------:R-:W-:-:S03]  /*dc60*/  IADD3 R42, P0, PT, R34, R36, RZ ;  /* 0x00000024222a7210 */ /* 0x000fc60007f1e0ff */
[----:B------:R-:W4:Y:S04]  /*dc70*/  LDG.E.CONSTANT R45, desc[UR12][R34.64] ;  /* 0x0000000c222d7981 */ /* 0x000f28000c1e9900 */
[----:B------:R-:W5:Y:S01]  /*dc80*/  LDG.E.64.CONSTANT R24, desc[UR12][R30.64] ;  /* 0x0000000c1e187981 */ /* 0x000f62000c1e9b00 */
[----:B------:R-:W-:Y:S02]  /*dc90*/  IADD3.X R43, PT, PT, R35, R37, RZ, P0, !PT ;  /* 0x00000025232b7210 */ /* 0x000fe400007fe4ff */
[----:B------:R-:W-:-:S03]  /*dca0*/  IADD3 R32, P0, PT, R42, R36, RZ ;  /* 0x000000242a207210 */ /* 0x000fc60007f1e0ff */
[----:B------:R-:W2:Y:S01]  /*dcb0*/  LDG.E.CONSTANT R41, desc[UR12][R42.64] ;  /* 0x0000000c2a297981 */ /* 0x000ea2000c1e9900 */
[----:B------:R-:W-:Y:S02]  /*dcc0*/  IADD3.X R33, PT, PT, R43, R37, RZ, P0, !PT ;  /* 0x000000252b217210 */ /* 0x000fe400007fe4ff */
[----:B------:R-:W-:Y:S01]  /*dcd0*/  IADD3 R36, P0, PT, R32, R36, RZ ;  /* 0x0000002420247210 */ /* 0x000fe20007f1e0ff */
[----:B------:R-:W3:Y:S04]  /*dce0*/  LDG.E.64.CONSTANT R34, desc[UR12][R30.64+0x18] ;  /* 0x0000180c1e227981 */ /* 0x000ee8000c1e9b00 */
[----:B------:R-:W3:Y:S01]  /*dcf0*/  LDG.E.CONSTANT R39, desc[UR12][R32.64] ;  /* 0x0000000c20277981 */ /* 0x000ee2000c1e9900 */
[----:B------:R-:W-:-:S06]  /*dd00*/  IMAD.X R37, R33, 0x1, R37, P0 ;  /* 0x0000000121257824 */ /* 0x000fcc00000e0625 */
[----:B------:R-:W3:Y:S01]  /*dd10*/  LDG.E.CONSTANT R37, desc[UR12][R36.64] ;  /* 0x0000000c24257981 */ /* 0x000ee2000c1e9900 */
[----:B------:R-:W-:-:S04]  /*dd20*/  UIADD3 UR4, UP3, UPT, UR4, 0x4, URZ ;  /* 0x0000000404047890 */ /* 0x000fc8000ff7e0ff */
[----:B------:R-:W-:Y:S01]  /*dd30*/  UIADD3.X UR5, UPT, UPT, URZ, UR5, URZ, UP3, !UPT ;  /* 0x00000005ff057290 */ /* 0x000fe20009ffe4ff */
[----:B----4-:R-:W-:Y:S01]  /*dd40*/  SHF.R.S32.HI R47, RZ, 0x1f, R45 ;  /* 0x0000001fff2f7819 */ /* 0x010fe2000001142d */
[-C--:B-----5:R-:W-:Y:S02]  /*dd50*/  IMAD R25, R25, R45.reuse, RZ ;  /* 0x0000002d19197224 */ /* 0x0a0fe400078e02ff */
[----:B------:R-:W-:-:S04]  /*dd60*/  IMAD.WIDE.U32 R12, R24, R45, R12 ;  /* 0x0000002d180c7225 */ /* 0x000fc800078e000c */
[----:B------:R-:W-:Y:S02]  /*dd70*/  IMAD R25, R24, R47, R25 ;  /* 0x0000002f18197224 */ /* 0x000fe400078e0219 */
[----:B--2---:R-:W-:-:S03]  /*dd80*/  IMAD R24, R27, R41, RZ ;  /* 0x000000291b187224 */ /* 0x004fc600078e02ff */
[----:B------:R-:W-:Y:S02]  /*dd90*/  IADD3 R13, PT, PT, R13, R25, RZ ;  /* 0x000000190d0d7210 */ /* 0x000fe40007ffe0ff */
[----:B------:R-:W-:Y:S01]  /*dda0*/  SHF.R.S32.HI R25, RZ, 0x1f, R41 ;  /* 0x0000001fff197819 */ /* 0x000fe20000011429 */
[----:B------:R-:W-:-:S04]  /*ddb0*/  IMAD.WIDE.U32 R12, R26, R41, R12 ;  /* 0x000000291a0c7225 */ /* 0x000fc800078e000c */
[----:B------:R-:W-:Y:S02]  /*ddc0*/  IMAD R25, R26, R25, R24 ;  /* 0x000000191a197224 */ /* 0x000fe400078e0218 */
[----:B---3--:R-:W-:-:S03]  /*ddd0*/  IMAD R24, R29, R39, RZ ;  /* 0x000000271d187224 */ /* 0x008fc600078e02ff */
        /* <DEDUP_REMOVED lines=10> */
.L_x_2611:
        /* <DEDUP_REMOVED lines=38> */
.L_x_2612:
        /* <DEDUP_REMOVED lines=20> */
.L_x_2610:
[----:B------:R-:W-:Y:S02]  /*e220*/  IMAD R15, R19, UR16, RZ ;  /* 0x00000010130f7c24 */ /* 0x000fe4000f8e02ff */
[----:B------:R-:W-:Y:S02]  /*e230*/  HFMA2 R50, -RZ, RZ, 0, 0 ;  /* 0x00000000ff327431 */ /* 0x000fe400000001ff */
[----:B------:R-:W-:Y:S01]  /*e240*/  IMAD.MOV.U32 R48, RZ, RZ, RZ ;  /* 0x000000ffff307224 */ /* 0x000fe200078e00ff */
[----:B------:R-:W-:Y:S01]  /*e250*/  UMOV UR4, URZ ;  /* 0x000000ff00047c82 */ /* 0x000fe20008000000 */
[C---:B------:R-:W-:Y:S01]  /*e260*/  IMAD R15, R18.reuse, UR17, R15 ;  /* 0x00000011120f7c24 */ /* 0x040fe2000f8e020f */
[----:B------:R-:W-:Y:S01]  /*e270*/  UMOV UR5, URZ ;  /* 0x000000ff00057c82 */ /* 0x000fe20008000000 */
[----:B------:R-:W-:Y:S01]  /*e280*/  IMAD.WIDE.U32 R18, R18, UR16, RZ ;  /* 0x0000001012127c25 */ /* 0x000fe2000f8e00ff */
[----:B------:R-:W1:Y:S04]  /*e290*/  LDCU.64 UR16, c[0x0][0x3a8] ;  /* 0x00007500ff1077ac */ /* 0x000e680008000a00 */
[----:B------:R-:W-:Y:S01]  /*e2a0*/  IADD3 R15, PT, PT, R19, R15, RZ ;  /* 0x0000000f130f7210 */ /* 0x000fe20007ffe0ff */
[----:B------:R-:W-:Y:S06]  /*e2b0*/  BRA.U !UP0, `(.L_x_2613) ;  /* 0x0000000508907547 */ /* 0x000fec000b800000 */
[----:B------:R-:W2:Y:S01]  /*e2c0*/  LDCU.64 UR14, c[0x0][0x388] ;  /* 0x00007100ff0e77ac */ /* 0x000ea20008000a00 */
[----:B------:R-:W-:Y:S01]  /*e2d0*/  MOV R50, RZ ;  /* 0x000000ff00327202 */ /* 0x000fe20000000f00 */
[----:B------:R-:W-:Y:S01]  /*e2e0*/  IMAD.MOV.U32 R48, RZ, RZ, RZ ;  /* 0x000000ffff307224 */ /* 0x000fe200078e00ff */
[----:B------:R-:W-:Y:S02]  /*e2f0*/  ULOP3.LUT UR5, UR7, 0x7fffffff, URZ, 0xc0, !UPT ;  /* 0x7fffffff07057892 */ /* 0x000fe4000f8ec0ff */
[----:B------:R-:W-:Y:S02]  /*e300*/  UIADD3 UR7, UP0, UPT, UR8, 0x20, URZ ;  /* 0x0000002008077890 */ /* 0x000fe4000ff1e0ff */
[----:B-1----:R-:W-:Y:S02]  /*e310*/  USHF.L.U32 UR11, UR17, 0x2, URZ ;  /* 0x00000002110b7899 */ /* 0x002fe400080006ff */
[----:B------:R-:W-:Y:S02]  /*e320*/  UIADD3.X UR25, UPT, UPT, URZ, UR9, URZ, UP0, !UPT ;  /* 0x00000009ff197290 */ /* 0x000fe400087fe4ff */
[----:B------:R-:W-:Y:S01]  /*e330*/  ULOP3.LUT UR4, UR6, 0xfffffff8, URZ, 0xc0, !UPT ;  /* 0xfffffff806047892 */ /* 0x000fe2000f8ec0ff */
[----:B------:R-:W-:Y:S01]  /*e340*/  MOV R16, UR7 ;  /* 0x0000000700107c02 */ /* 0x000fe20008000f00 */
[----:B------:R-:W-:-:S02]  /*e350*/  UIMAD.WIDE.U32 UR22, UR16, 0x4, URZ ;  /* 0x00000004101678a5 */ /* 0x000fc4000f8e00ff */
[----:B------:R-:W-:Y:S01]  /*e360*/  MOV R17, UR25 ;  /* 0x0000001900117c02 */ /* 0x000fe20008000f00 */
[----:B------:R-:W-:Y:S01]  /*e370*/  USHF.L.U64.HI UR24, UR16, 0x5, UR17 ;  /* 0x0000000510187899 */ /* 0x000fe20008010211 */
[C---:B--2---:R-:W-:Y:S01]  /*e380*/  LEA R42, P0, R18.reuse, UR14, 0x2 ;  /* 0x0000000e122a7c11 */ /* 0x044fe2000f8010ff */
[----:B------:R-:W-:Y:S01]  /*e390*/  UIADD3 UR14, UPT, UPT, UR23, UR11, URZ ;  /* 0x0000000b170e7290 */ /* 0x000fe2000fffe0ff */
[----:B------:R-:W-:Y:S02]  /*e3a0*/  UMOV UR7, UR4 ;  /* 0x0000000400077c82 */ /* 0x000fe40008000000 */
[----:B------:R-:W-:Y:S01]  /*e3b0*/  LEA.HI.X R43, R18, UR15, R15, 0x2, P0 ;  /* 0x0000000f122b7c11 */ /* 0x000fe200080f140f */
[----:B------:R-:W-:-:S08]  /*e3c0*/  UMOV UR11, UR5 ;  /* 0x00000005000b7c82 */ /* 0x000fd00008000000 */
.L_x_2614:
[----:B------:R-:W2:Y:S01]  /*e3d0*/  LDG.E.CONSTANT R45, desc[UR12][R42.64] ;  /* 0x0000000c2a2d7981 */ /* 0x000ea2000c1e9900 */
[----:B0-----:R-:W-:-:S03]  /*e3e0*/  IADD3 R22, P0, PT, R42, UR22, RZ ;  /* 0x000000162a167c10 */ /* 0x001fc6000ff1e0ff */
[----:B------:R-:W3:Y:S01]  /*e3f0*/  LDG.E.64.CONSTANT R34, desc[UR12][R16.64+-0x20] ;  /* 0xffffe00c10227981 */ /* 0x000ee2000c1e9b00 */
[----:B------:R-:W-:Y:S02]  /*e400*/  IADD3.X R23, PT, PT, R43, UR14, RZ, P0, !PT ;  /* 0x0000000e2b177c10 */ /* 0x000fe400087fe4ff */
[----:B------:R-:W-:Y:S01]  /*e410*/  IADD3 R24, P0, PT, R22, UR22, RZ ;  /* 0x0000001616187c10 */ /* 0x000fe2000ff1e0ff */
[----:B------:R-:W4:Y:S04]  /*e420*/  LDG.E.64.CONSTANT R32, desc[UR12][R16.64+-0x18] ;  /* 0xffffe80c10207981 */ /* 0x000f28000c1e9b00 */
[----:B------:R0:W4:Y:S01]  /*e430*/  LDG.E.CONSTANT R47, desc[UR12][R22.64] ;  /* 0x0000000c162f7981 */ /* 0x000122000c1e9900 */
        /* <DEDUP_REMOVED lines=9> */
[----:B0-----:R-:W-:Y:S01]  /*e4d0*/  IADD3 R22, P0, PT, R40, UR22, RZ ;  /* 0x0000001628167c10 */ /* 0x001fe2000ff1e0ff */
[----:B------:R-:W5:Y:S04]  /*e4e0*/  LDG.E.64.CONSTANT R26, desc[UR12][R16.64] ;  /* 0x0000000c101a7981 */ /* 0x000f68000c1e9b00 */
[----:B------:R-:W5:Y:S01]  /*e4f0*/  LDG.E.CONSTANT R53, desc[UR12][R40.64] ;  /* 0x0000000c28357981 */ /* 0x000f62000c1e9900 */
[----:B------:R-:W-:-:S02]  /*e500*/  IADD3.X R23, PT, PT, R41, UR14, RZ, P0, !PT ;  /* 0x0000000e29177c10 */ /* 0x000fc400087fe4ff */
[----:B------:R-:W-:Y:S01]  /*e510*/  IADD3 R36, P0, PT, R22, UR22, RZ ;  /* 0x0000001616247c10 */ /* 0x000fe2000ff1e0ff */
[----:B------:R-:W5:Y:S04]  /*e520*/  LDG.E.64.CONSTANT R24, desc[UR12][R16.64+0x8] ;  /* 0x0000080c10187981 */ /* 0x000f68000c1e9b00 */
[----:B------:R-:W5:Y:S01]  /*e530*/  LDG.E.CONSTANT R44, desc[UR12][R22.64] ;  /* 0x0000000c162c7981 */ /* 0x000f62000c1e9900 */
[----:B------:R-:W-:Y:S02]  /*e540*/  IADD3.X R37, PT, PT, R23, UR14, RZ, P0, !PT ;  /* 0x0000000e17257c10 */ /* 0x000fe400087fe4ff */
[----:B-1----:R-:W-:Y:S01]  /*e550*/  IADD3 R38, P0, PT, R36, UR22, RZ ;  /* 0x0000001624267c10 */ /* 0x002fe2000ff1e0ff */
        /* <DEDUP_REMOVED lines=20> */
[----:B------:R-:W-:-:S04]  /*e6a0*/  IMAD.MOV.U32 R34, RZ, RZ, R36 ;  /* 0x000000ffff227224 */ /* 0x000fc800078e0024 */
        /* <DEDUP_REMOVED lines=28> */
[----:B------:R-:W-:Y:S01]  /*e870*/  IMAD.IADD R23, R23, 0x1, R27 ;  /* 0x0000000117177824 */ /* 0x000fe200078e021b */
[----:B------:R-:W-:Y:S01]  /*e880*/  MOV R27, UR16 ;  /* 0x00000010001b7c02 */ /* 0x000fe20008000f00 */
[-C--:B------:R-:W-:Y:S02]  /*e890*/  IMAD R24, R41, R39.reuse, RZ ;  /* 0x0000002729187224 */ /* 0x080fe400078e02ff */
[----:B------:R-:W-:Y:S01]  /*e8a0*/  IMAD.WIDE.U32 R50, R40, R39, R22 ;  /* 0x0000002728327225 */ /* 0x000fe200078e0016 */
[----:B------:R-:W-:-:S03]  /*e8b0*/  LEA R42, P0, R27, R42, 0x5 ;  /* 0x0000002a1b2a7211 */ /* 0x000fc600078028ff */
[----:B------:R-:W-:Y:S01]  /*e8c0*/  IMAD R25, R40, R25, R24 ;  /* 0x0000001928197224 */ /* 0x000fe200078e0218 */
[----:B------:R-:W-:-:S03]  /*e8d0*/  IADD3.X R43, PT, PT, R43, UR24, RZ, P0, !PT ;  /* 0x000000182b2b7c10 */ /* 0x000fc600087fe4ff */
[----:B------:R-:W-:Y:S01]  /*e8e0*/  IMAD.IADD R48, R51, 0x1, R25 ;  /* 0x0000000133307824 */ /* 0x000fe200078e0219 */
[----:B------:R-:W-:Y:S06]  /*e8f0*/  BRA.U UP0, `(.L_x_2614) ;  /* 0xfffffff900b47547 */ /* 0x000fec000b83ffff */
.L_x_2613:
[----:B------:R-:W-:Y:S05]  /*e900*/  BRA.U !UP1, `(.L_x_2577) ;  /* 0x0000000509ec7547 */ /* 0x000fea000b800000 */
[----:B------:R-:W-:Y:S02]  /*e910*/  UISETP.GE.U32.AND UP1, UPT, UR20, 0x4, UPT ;  /* 0x000000041400788c */ /* 0x000fe4000bf26070 */
[----:B------:R-:W-:Y:S02]  /*e920*/  UISETP.NE.U32.AND UP0, UPT, UR21, URZ, UPT ;  /* 0x000000ff1500728c */ /* 0x000fe4000bf05070 */
[----:B------:R-:W-:Y:S02]  /*e930*/  UISETP.GE.U32.AND.EX UP1, UPT, URZ, URZ, UPT, UP1 ;  /* 0x000000ffff00728c */ /* 0x000fe4000bf26110 */
[----:B------:R-:W-:-:S07]  /*e940*/  UISETP.NE.AND.EX UP0, UPT, URZ, URZ, UPT, UP0 ;  /* 0x000000ffff00728c */ /* 0x000fce000bf05300 */
[----:B------:R-:W-:Y:S05]  /*e950*/  BRA.U !UP1, `(.L_x_2615) ;  /* 0x0000000109d07547 */ /* 0x000fea000b800000 */
[----:B------:R-:W2:Y:S01]  /*e960*/  LDCU.64 UR14, c[0x0][0x388] ;  /* 0x00007100ff0e77ac */ /* 0x000ea20008000a00 */
[----:B------:R-:W-:Y:S02]  /*e970*/  MOV R17, UR4 ;  /* 0x0000000400117c02 */ /* 0x000fe40008000f00 */
[----:B------:R-:W-:Y:S01]  /*e980*/  MOV R14, R18 ;  /* 0x00000012000e7202 */ /* 0x000fe20000000f00 */
[----:B-1----:R-:W-:Y:S02]  /*e990*/  UIMAD UR7, UR5, UR16, URZ ;  /* 0x00000010050772a4 */ /* 0x002fe4000f8e02ff */
[----:B------:R-:W-:Y:S02]  /*e9a0*/  ULEA UR11, UP1, UR4, UR8, 0x3 ;  /* 0x00000008040b7291 */ /* 0x000fe4000f8218ff */
[----:B------:R-:W-:Y:S01]  /*e9b0*/  UIMAD UR7, UR4, UR17, UR7 ;  /* 0x00000011040772a4 */ /* 0x000fe2000f8e0207 */
[----:B------:R-:W-:-:S03]  /*e9c0*/  IMAD.WIDE.U32 R16, R17, UR16, R14 ;  /* 0x0000001011107c25 */ /* 0x000fc6000f8e000e */
[----:B------:R-:W-:Y:S02]  /*e9d0*/  MOV R26, UR11 ;  /* 0x0000000b001a7c02 */ /* 0x000fe40008000f00 */
[----:B------:R-:W-:Y:S01]  /*e9e0*/  VIADD R17, R17, UR7 ;  /* 0x0000000711117c36 */ /* 0x000fe20008000000 */
[----:B------:R-:W-:Y:S01]  /*e9f0*/  ULEA.HI.X UR7, UR4, UR9, UR5, 0x3, UP1 ;  /* 0x0000000904077291 */ /* 0x000fe200088f1c05 */
[----:B--2---:R-:W-:Y:S01]  /*ea00*/  LEA R28, P0, R16, UR14, 0x2 ;  /* 0x0000000e101c7c11 */ /* 0x004fe2000f8010ff */
[----:B------:R-:W-:-:S04]  /*ea10*/  USHF.L.U32 UR14, UR16, 0x2, URZ ;  /* 0x00000002100e7899 */ /* 0x000fc800080006ff */
[----:B------:R-:W-:Y:S02]  /*ea20*/  MOV R27, UR7 ;  /* 0x00000007001b7c02 */ /* 0x000fe40008000f00 */
[----:B------:R-:W-:Y:S01]  /*ea30*/  LEA.HI.X R29, R16, UR15, R17, 0x2, P0 ;  /* 0x0000000f101d7c11 */ /* 0x000fe200080f1411 */
[----:B------:R-:W-:Y:S01]  /*ea40*/  USHF.L.U64.HI UR7, UR16, 0x2, UR17 ;  /* 0x0000000210077899 */ /* 0x000fe20008010211 */
[----:B------:R-:W-:Y:S01]  /*ea50*/  IADD3 R36, P0, PT, R28, UR14, RZ ;  /* 0x0000000e1c247c10 */ /* 0x000fe2000ff1e0ff */
[----:B------:R-:W2:Y:S04]  /*ea60*/  LDG.E.64.CONSTANT R24, desc[UR12][R26.64] ;  /* 0x0000000c1a187981 */ /* 0x000ea8000c1e9b00 */
[----:B------:R-:W3:Y:S01]  /*ea70*/  LDG.E.CONSTANT R39, desc[UR12][R28.64] ;  /* 0x0000000c1c277981 */ /* 0x000ee2000c1e9900 */
[----:B------:R-:W-:-:S03]  /*ea80*/  IADD3.X R37, PT, PT, R29, UR7, RZ, P0, !PT ;  /* 0x000000071d257c10 */ /* 0x000fc600087fe4ff */
[----:B0-----:R-:W4:Y:S01]  /*ea90*/  LDG.E.64.CONSTANT R22, desc[UR12][R26.64+0x8] ;  /* 0x0000080c1a167981 */ /* 0x001f22000c1e9b00 */
[----:B------:R-:W-:-:S03]  /*eaa0*/  IADD3 R30, P0, PT, R36, UR14, RZ ;  /* 0x0000000e241e7c10 */ /* 0x000fc6000ff1e0ff */
        /* <DEDUP_REMOVED lines=8> */
[----:B------:R-:W-:Y:S01]  /*eb30*/  IMAD.MOV.U32 R51, RZ, RZ, R48 ;  /* 0x000000ffff337224 */ /* 0x000fe200078e0030 */
        /* <DEDUP_REMOVED lines=12> */
[----:B-----5:R-:W-:Y:S01]  /*ec00*/  IMAD R17, R17, R35, RZ ;  /* 0x0000002311117224 */ /* 0x020fe200078e02ff */
        /* <DEDUP_REMOVED lines=9> */
.L_x_2615:
        /* <DEDUP_REMOVED lines=8> */
[----:B0-----:R-:W-:Y:S01]  /*ed20*/  MOV R23, UR4 ;  /* 0x0000000400177c02 */ /* 0x001fe20008000f00 */
[----:B------:R-:W-:Y:S01]  /*ed30*/  IMAD.MOV.U32 R16, RZ, RZ, R18 ;  /* 0x000000ffff107224 */ /* 0x000fe200078e0012 */
[----:B------:R-:W-:Y:S01]  /*ed40*/  MOV R17, R15 ;  /* 0x0000000f00117202 */ /* 0x000fe20000000f00 */
[----:B-1----:R-:W-:Y:S02]  /*ed50*/  UIMAD UR6, UR5, UR16, URZ ;  /* 0x00000010050672a4 */ /* 0x002fe4000f8e02ff */
[----:B------:R-:W-:Y:S01]  /*ed60*/  IMAD.U32 R31, RZ, RZ, UR16 ;  /* 0x00000010ff1f7e24 */ /* 0x000fe2000f8e00ff */
[----:B------:R-:W-:Y:S01]  /*ed70*/  ULEA UR7, UP1, UR4, UR8, 0x3 ;  /* 0x0000000804077291 */ /* 0x000fe2000f8218ff */
[----:B------:R-:W-:Y:S01]  /*ed80*/  MOV R22, UR17 ;  /* 0x0000001100167c02 */ /* 0x000fe20008000f00 */
[----:B------:R-:W-:Y:S01]  /*ed90*/  UIMAD UR6, UR4, UR17, UR6 ;  /* 0x00000011040672a4 */ /* 0x000fe2000f8e0206 */
[----:B------:R-:W-:Y:S01]  /*eda0*/  IMAD.WIDE.U32 R16, R23, UR16, R16 ;  /* 0x0000001017107c25 */ /* 0x000fe2000f8e0010 */
[----:B------:R-:W-:-:S02]  /*edb0*/  MOV R23, UR16 ;  /* 0x0000001000177c02 */ /* 0x000fc40008000f00 */
[----:B------:R-:W-:Y:S02]  /*edc0*/  MOV R28, UR7 ;  /* 0x00000007001c7c02 */ /* 0x000fe40008000f00 */
[----:B------:R-:W-:Y:S01]  /*edd0*/  IADD3 R17, PT, PT, R17, UR6, RZ ;  /* 0x0000000611117c10 */ /* 0x000fe2000fffe0ff */
[----:B------:R-:W-:Y:S01]  /*ede0*/  ULEA.HI.X UR6, UR4, UR9, UR5, 0x3, UP1 ;  /* 0x0000000904067291 */ /* 0x000fe200088f1c05 */
[----:B--2---:R-:W-:-:S05]  /*edf0*/  LEA R26, P0, R16, UR14, 0x2 ;  /* 0x0000000e101a7c11 */ /* 0x004fca000f8010ff */
[----:B------:R-:W-:Y:S01]  /*ee00*/  IMAD.U32 R29, RZ, RZ, UR6 ;  /* 0x00000006ff1d7e24 */ /* 0x000fe2000f8e00ff */
[----:B------:R-:W-:Y:S02]  /*ee10*/  LEA.HI.X R27, R16, UR15, R17, 0x2, P0 ;  /* 0x0000000f101b7c11 */ /* 0x000fe400080f1411 */
[----:B------:R-:W-:Y:S02]  /*ee20*/  LEA R30, P0, R31, R26, 0x2 ;  /* 0x0000001a1f1e7211 */ /* 0x000fe400078010ff */
[----:B------:R-:W2:Y:S02]  /*ee30*/  LDG.E.64.CONSTANT R16, desc[UR12][R28.64] ;  /* 0x0000000c1c107981 */ /* 0x000ea4000c1e9b00 */
[----:B------:R-:W-:Y:S02]  /*ee40*/  LEA.HI.X R31, R23, R27, R22, 0x2, P0 ;  /* 0x0000001b171f7211 */ /* 0x000fe400000f1416 */
[----:B------:R-:W3:Y:S04]  /*ee50*/  LDG.E.CONSTANT R25, desc[UR12][R26.64] ;  /* 0x0000000c1a197981 */ /* 0x000ee8000c1e9900 */
[----:B------:R-:W4:Y:S04]  /*ee60*/  LDG.E.CONSTANT R31, desc[UR12][R30.64] ;  /* 0x0000000c1e1f7981 */ /* 0x000f28000c1e9900 */
[----:B------:R-:W5:Y:S01]  /*ee70*/  LDG.E.64.CONSTANT R22, desc[UR12][R28.64+0x8] ;  /* 0x0000080c1c167981 */ /* 0x000f62000c1e9b00 */
[----:B------:R-:W-:Y:S01]  /*ee80*/  MOV R51, R48 ;  /* 0x0000003000337202 */ /* 0x000fe20000000f00 */
[----:B------:R-:W-:-:S04]  /*ee90*/  UIADD3 UR4, UP1, UPT, UR4, 0x2, URZ ;  /* 0x0000000204047890 */ /* 0x000fc8000ff3e0ff */
[----:B------:R-:W-:Y:S01]  /*eea0*/  UIADD3.X UR5, UPT, UPT, URZ, UR5, URZ, UP1, !UPT ;  /* 0x00000005ff057290 */ /* 0x000fe20008ffe4ff */
[----:B---3--:R-:W-:Y:S01]  /*eeb0*/  SHF.R.S32.HI R33, RZ, 0x1f, R25 ;  /* 0x0000001fff217819 */ /* 0x008fe20000011419 */
[-C--:B--2---:R-:W-:Y:S02]  /*eec0*/  IMAD R17, R17, R25.reuse, RZ ;  /* 0x0000001911117224 */ /* 0x084fe400078e02ff */
[----:B------:R-:W-:-:S04]  /*eed0*/  IMAD.WIDE.U32 R24, R16, R25, R50 ;  /* 0x0000001910187225 */ /* 0x000fc800078e0032 */
[----:B------:R-:W-:Y:S01]  /*eee0*/  IMAD R33, R16, R33, R17 ;  /* 0x0000002110217224 */ /* 0x000fe200078e0211 */
[----:B----4-:R-:W-:Y:S01]  /*eef0*/  SHF.R.S32.HI R17, RZ, 0x1f, R31 ;  /* 0x0000001fff117819 */ /* 0x010fe2000001141f */
[----:B-----5:R-:W-:Y:S02]  /*ef00*/  IMAD R16, R23, R31, RZ ;  /* 0x0000001f17107224 */ /* 0x020fe400078e02ff */
[----:B------:R-:W-:Y:S02]  /*ef10*/  IMAD.IADD R25, R25, 0x1, R33 ;  /* 0x0000000119197824 */ /* 0x000fe400078e0221 */
[C---:B------:R-:W-:Y:S02]  /*ef20*/  IMAD R17, R22.reuse, R17, R16 ;  /* 0x0000001116117224 */ /* 0x040fe400078e0210 */
[----:B------:R-:W-:-:S05]  /*ef30*/  IMAD.WIDE.U32 R50, R22, R31, R24 ;  /* 0x0000001f16327225 */ /* 0x000fca00078e0018 */
[----:B------:R-:W-:-:S07]  /*ef40*/  IADD3 R48, PT, PT, R51, R17, RZ ;  /* 0x0000001133307210 */ /* 0x000fce0007ffe0ff */
.L_x_2616:
[----:B------:R-:W-:Y:S05]  /*ef50*/  BRA.U UP0, `(.L_x_2577) ;  /* 0x0000000100587547 */ /* 0x000fea000b800000 */
[----:B------:R-:W2:Y:S01]  /*ef60*/  LDCU.64 UR14, c[0x0][0x388] ;  /* 0x00007100ff0e77ac */ /* 0x000ea20008000a00 */
[----:B------:R-:W-:Y:S01]  /*ef70*/  MOV R19, UR4 ;  /* 0x0000000400137c02 */ /* 0x000fe20008000f00 */
[----:B------:R-:W-:Y:S01]  /*ef80*/  IMAD.MOV.U32 R16, RZ, RZ, R18 ;  /* 0x000000ffff107224 */ /* 0x000fe200078e0012 */
[----:B------:R-:W-:Y:S01]  /*ef90*/  MOV R17, R15 ;  /* 0x0000000f00117202 */ /* 0x000fe20000000f00 */
[----:B-1----:R-:W-:Y:S02]  /*efa0*/  UIMAD UR6, UR5, UR16, URZ ;  /* 0x00000010050672a4 */ /* 0x002fe4000f8e02ff */
[----:B------:R-:W-:Y:S02]  /*efb0*/  ULEA UR8, UP0, UR4, UR8, 0x3 ;  /* 0x0000000804087291 */ /* 0x000fe4000f8018ff */
[----:B------:R-:W-:Y:S01]  /*efc0*/  UIMAD UR6, UR4, UR17, UR6 ;  /* 0x00000011040672a4 */ /* 0x000fe2000f8e0206 */
[----:B------:R-:W-:Y:S01]  /*efd0*/  IMAD.WIDE.U32 R16, R19, UR16, R16 ;  /* 0x0000001013107c25 */ /* 0x000fe2000f8e0010 */
[----:B------:R-:W-:-:S03]  /*efe0*/  ULEA.HI.X UR4, UR4, UR9, UR5, 0x3, UP0 ;  /* 0x0000000904047291 */ /* 0x000fc600080f1c05 */
[----:B------:R-:W-:Y:S01]  /*eff0*/  IMAD.U32 R14, RZ, RZ, UR8 ;  /* 0x00000008ff0e7e24 */ /* 0x000fe2000f8e00ff */
[----:B------:R-:W-:Y:S02]  /*f000*/  IADD3 R17, PT, PT, R17, UR6, RZ ;  /* 0x0000000611117c10 */ /* 0x000fe4000fffe0ff */
[----:B------:R-:W-:Y:S02]  /*f010*/  MOV R15, UR4 ;  /* 0x00000004000f7c02 */ /* 0x000fe40008000f00 */
[----:B--2---:R-:W-:-:S04]  /*f020*/  LEA R18, P0, R16, UR14, 0x2 ;  /* 0x0000000e10127c11 */ /* 0x004fc8000f8010ff */
[----:B------:R-:W-:Y:S01]  /*f030*/  LEA.HI.X R19, R16, UR15, R17, 0x2, P0 ;  /* 0x0000000f10137c11 */ /* 0x000fe200080f1411 */
[----:B------:R-:W2:Y:S05]  /*f040*/  LDG.E.64.CONSTANT R14, desc[UR12][R14.64] ;  /* 0x0000000c0e0e7981 */ /* 0x000eaa000c1e9b00 */
[----:B------:R-:W3:Y:S01]  /*f050*/  LDG.E.CONSTANT R19, desc[UR12][R18.64] ;  /* 0x0000000c12137981 */ /* 0x000ee2000c1e9900 */
[----:B------:R-:W-:Y:S02]  /*f060*/  MOV R51, R48 ;  /* 0x0000003000337202 */ /* 0x000fe40000000f00 */
[----:B---3--:R-:W-:Y:S01]  /*f070*/  SHF.R.S32.HI R17, RZ, 0x1f, R19 ;  /* 0x0000001fff117819 */ /* 0x008fe20000011413 */
[----:B--2---:R-:W-:-:S02]  /*f080*/  IMAD R16, R15, R19, RZ ;  /* 0x000000130f107224 */ /* 0x004fc400078e02ff */
[----:B------:R-:W-:-:S04]  /*f090*/  IMAD.WIDE.U32 R50, R14, R19, R50 ;  /* 0x000000130e327225 */ /* 0x000fc800078e0032 */
[----:B------:R-:W-:-:S04]  /*f0a0*/  IMAD R17, R14, R17, R16 ;  /* 0x000000110e117224 */ /* 0x000fc800078e0210 */
[----:B------:R-:W-:-:S07]  /*f0b0*/  IMAD.IADD R48, R51, 0x1, R17 ;  /* 0x0000000133307824 */ /* 0x000fce00078e0211 */
.L_x_2577:
[----:B------:R-:W2:Y:S01]  /*f0c0*/  LDCU.64 UR4, c[0x0][0x3b8] ;  /* 0x00007700ff0477ac */ /* 0x000ea20008000a00 */
[----:B------:R-:W-:Y:S01]  /*f0d0*/  MOV R16, R4 ;  /* 0x0000000400107202 */ /* 0x000fe20000000f00 */
[----:B------:R-:W-:Y:S01]  /*f0e0*/  IMAD.MOV.U32 R19, RZ, RZ, R3 ;  /* 0x000000ffff137224 */ /* 0x000fe200078e0003 */
[----:B------:R-:W-:Y:S01]  /*f0f0*/  MOV R17, R5 ;  /* 0x0000000500117202 */ /* 0x000fe20000000f00 */
[----:B------:R-:W-:Y:S01]  /*f100*/  IMAD.MOV.U32 R4, RZ, RZ, R8 ;  /* 0x000000ffff047224 */ /* 0x000fe200078e0008 */
[----:B------:R-:W-:Y:S01]  /*f110*/  MOV R18, R2 ;  /* 0x0000000200127202 */ /* 0x000fe20000000f00 */
[----:B------:R-:W-:Y:S01]  /*f120*/  IMAD.MOV.U32 R14, RZ, RZ, R50 ;  /* 0x000000ffff0e7224 */ /* 0x000fe200078e0032 */
[----:B------:R-:W-:Y:S02]  /*f130*/  MOV R5, R9 ;  /* 0x0000000900057202 */ /* 0x000fe40000000f00 */
[----:B------:R-:W-:Y:S01]  /*f140*/  MOV R15, R48 ;  /* 0x00000030000f7202 */ /* 0x000fe20000000f00 */
[----:B--2---:R-:W-:-:S06]  /*f150*/  UIMAD.WIDE.U32 UR4, UR10, 0x8, UR4 ;  /* 0x000000080a0478a5 */ /* 0x004fcc000f8e0004 */
[----:B0-----:R-:W-:Y:S02]  /*f160*/  MOV R22, UR4 ;  /* 0x0000000400167c02 */ /* 0x001fe40008000f00 */
[----:B------:R-:W-:-:S03]  /*f170*/  MOV R23, UR5 ;  /* 0x0000000500177c02 */ /* 0x000fc60008000f00 */
[----:B-1----:R-:W-:-:S05]  /*f180*/  IMAD.WIDE.U32 R22, R0, 0x20, R22 ;  /* 0x0000002000167825 */ /* 0x002fca00078e0016 */
[----:B------:R0:W-:Y:S02]  /*f190*/  STG.E.ENL2.256 desc[UR12][R22.64], R4, R16 ;  /* 0xf80000041610797f */ /* 0x0001e4000f12180c */
[----:B0-----:R-:W-:Y:S01]  /*f1a0*/  MOV R6, R20 ;  /* 0x0000001400067202 */ /* 0x001fe20000000f00 */
[----:B------:R-:W-:Y:S01]  /*f1b0*/  IMAD.MOV.U32 R7, RZ, RZ, R21 ;  /* 0x000000ffff077224 */ /* 0x000fe200078e0015 */
[----:B------:R-:W-:Y:S02]  /*f1c0*/  MOV R4, R10 ;  /* 0x0000000a00047202 */ /* 0x000fe40000000f00 */
[----:B------:R-:W-:-:S05]  /*f1d0*/  MOV R5, R11 ;  /* 0x0000000b00057202 */ /* 0x000fca0000000f00 */
[----:B------:R-:W-:Y:S01]  /*f1e0*/  STG.E.ENL2.256 desc[UR12][R22.64+0x1000], R4, R12 ;  /* 0xf8008004160c797f */ /* 0x000fe2000f12180c */
[----:B------:R-:W-:Y:S05]  /*f1f0*/  EXIT ;  /* 0x000000000000794d */ /* 0x000fea0003800000 */
.L_x_2617:
        /* <DEDUP_REMOVED lines=16> */
.L_x_3511:


//--------------------- .text._ZN2at6native29vectorized_elementwise_kernelILi8EZZNS0_61_GLOBAL__N__ae8afa13_23_FlattenIndicesKernel_cu_7dd49032_311421_flatten_indices_implINS2_18CUDAKernelLauncherEiLl0EEENS_6TensorERKS5_N3c108ArrayRefIlEEENKUlvE0_clEvEUllE_St5arrayIPcLm2EEEEviT0_T1_ --------------------------
	.section	.text._ZN2at6native29vectorized_elementwise_kernelILi8EZZNS0_61_GLOBAL__N__ae8afa13_23_FlattenIndicesKernel_cu_7dd49032_311421_flatten_indices_implINS2_18CUDAKernelLauncherEiLl0EEENS_6TensorERKS5_N3c108ArrayRefIlEEENKUlvE0_clEvEUllE_St5arrayIPcLm2EEEEviT0_T1_,"ax",@progbits
	.align	128
        .global         _ZN2at6native29vectorized_elementwise_kernelILi8EZZNS0_61_GLOBAL__N__ae8afa13_23_FlattenIndicesKernel_cu_7dd49032_311421_flatten_indices_implINS2_18CUDAKernelLauncherEiLl0EEENS_6TensorERKS5_N3c108ArrayRefIlEEENKUlvE0_clEvEUllE_St5arrayIPcLm2EEEEviT0_T1_
        .type           _ZN2at6native29vectorized_elementwise_kernelILi8EZZNS0_61_GLOBAL__N__ae8afa13_23_FlattenIndicesKernel_cu_7dd49032_311421_flatten_indices_implINS2_18CUDAKernelLauncherEiLl0EEENS_6TensorERKS5_N3c108ArrayRefIlEEENKUlvE0_clEvEUllE_St5arrayIPcLm2EEEEviT0_T1_,@function
        .size           _ZN2at6native29vectorized_elementwise_kernelILi8EZZNS0_61_GLOBAL__N__ae8afa13_23_FlattenIndicesKernel_cu_7dd49032_311421_flatten_indices_implINS2_18CUDAKernelLauncherEiLl0EEENS_6TensorERKS5_N3c108ArrayRefIlEEENKUlvE0_clEvEUllE_St5arrayIPcLm2EEEEviT0_T1_,(.L_x_3512 - _ZN2at6native29vectorized_elementwise_kernelILi8EZZNS0_61_GLOBAL__N__ae8afa13_23_FlattenIndicesKernel_cu_7dd49032_311421_flatten_indices_implINS2_18CUDAKernelLauncherEiLl0EEENS_6TensorERKS5_N3c108ArrayRefIlEEENKUlvE0_clEvEUllE_St5arrayIPcLm2EEEEviT0_T1_)
        .other          _ZN2at6native29vectorized_elementwise_kernelILi8EZZNS0_61_GLOBAL__N__ae8afa13_23_FlattenIndicesKernel_cu_7dd49032_311421_flatten_indices_implINS2_18CUDAKernelLauncherEiLl0EEENS_6TensorERKS5_N3c108ArrayRefIlEEENKUlvE0_clEvEUllE_St5arrayIPcLm2EEEEviT0_T1_,@"STO_CUDA_ENTRY STV_DEFAULT"
_ZN2at6native29vectorized_elementwise_kernelILi8EZZNS0_61_GLOBAL__N__ae8afa13_23_FlattenIndicesKernel_cu_7dd49032_311421_flatten_indices_implINS2_18CUDAKernelLauncherEiLl0EEENS_6TensorERKS5_N3c108ArrayRefIlEEENKUlvE0_clEvEUllE_St5arrayIPcLm2EEEEviT0_T1_:
.text._ZN2at6native29vectorized_elementwise_kernelILi8EZZNS0_61_GLOBAL__N__ae8afa13_23_FlattenIndicesKernel_cu_7dd49032_311421_flatten_indices_implINS2_18CUDAKernelLauncherEiLl0EEENS_6TensorERKS5_N3c108ArrayRefIlEEENKUlvE0_clEvEUllE_St5arrayIPcLm2EEEEviT0_T1_:
[----:B------:R-:W-:Y:S01]  /*0000*/  LDC R1, c[0x0][0x37c] ;  /* 0x0000df00ff017b82 */ /* 0x000fe20000000800 */
[----:B------:R-:W-:Y:S05]  /*0010*/  EXIT ;  /* 0x000000000000794d */ /* 0x000fea0003800000 */
.L_x_2618:
        /* <DEDUP_REMOVED lines=14> */
.L_x_3512:


//--------------------- .text._ZN2at6native18elementwise_kernelILi128ELi4EZNS0_15gpu_kernel_implIZZNS0_61_GLOBAL__N__ae8afa13_23_FlattenIndicesKernel_cu_7dd49032_311421_flatten_indices_implINS3_18CUDAKernelLauncherEiLl8EEENS_6TensorERKS6_N3c108ArrayRefIlEEENKUlvE0_clEvEUllE_EEvRNS_18TensorIteratorBaseERKT_EUliE_EEviT1_ --------------------------
	.section	.text._ZN2at6native18elementwise_kernelILi128ELi4EZNS0_15gpu_kernel_implIZZNS0_61_GLOBAL__N__ae8afa13_23_FlattenIndicesKernel_cu_7dd49032_311421_flatten_indices_implINS3_18CUDAKernelLauncherEiLl8EEENS_6TensorERKS6_N3c108ArrayRefIlEEENKUlvE0_clEvEUllE_EEvRNS_18TensorIteratorBaseERKT_EUliE_EEviT1_,"ax",@progbits
	.align	128
        .global         _ZN2at6native18elementwise_kernelILi128ELi4EZNS0_15gpu_kernel_implIZZNS0_61_GLOBAL__N__ae8afa13_23_FlattenIndicesKernel_cu_7dd49032_311421_flatten_indices_implINS3_18CUDAKernelLauncherEiLl8EEENS_6TensorERKS6_N3c108ArrayRefIlEEENKUlvE0_clEvEUllE_EEvRNS_18TensorIteratorBaseERKT_EUliE_EEviT1_
        .type           _ZN2at6native18elementwise_kernelILi128ELi4EZNS0_15gpu_kernel_implIZZNS0_61_GLOBAL__N__ae8afa13_23_FlattenIndicesKernel_cu_7dd49032_311421_flatten_indices_implINS3_18CUDAKernelLauncherEiLl8EEENS_6TensorERKS6_N3c108ArrayRefIlEEENKUlvE0_clEvEUllE_EEvRNS_18TensorIteratorBaseERKT_EUliE_EEviT1_,@function
        .size           _ZN2at6native18elementwise_kernelILi128ELi4EZNS0_15gpu_kernel_implIZZNS0_61_GLOBAL__N__ae8afa13_23_FlattenIndicesKernel_cu_7dd49032_311421_flatten_indices_implINS3_18CUDAKernelLauncherEiLl8EEENS_6TensorERKS6_N3c108ArrayRefIlEEENKUlvE0_clEvEUllE_EEvRNS_18TensorIteratorBaseERKT_EUliE_EEviT1_,(.L_x_3513 - _ZN2at6native18elementwise_kernelILi128ELi4EZNS0_15gpu_kernel_implIZZNS0_61_GLOBAL__N__ae8afa13_23_FlattenIndicesKernel_cu_7dd49032_311421_flatten_indices_implINS3_18CUDAKernelLauncherEiLl8EEENS_6TensorERKS6_N3c108ArrayRefIlEEENKUlvE0_clEvEUllE_EEvRNS_18TensorIteratorBaseERKT_EUliE_EEviT1_)
        .other          _ZN2at6native18elementwise_kernelILi128ELi4EZNS0_15gpu_kernel_implIZZNS0_61_GLOBAL__N__ae8afa13_23_FlattenIndicesKernel_cu_7dd49032_311421_flatten_indices_implINS3_18CUDAKernelLauncherEiLl8EEENS_6TensorERKS6_N3c108ArrayRefIlEEENKUlvE0_clEvEUllE_EEvRNS_18TensorIteratorBaseERKT_EUliE_EEviT1_,@"STO_CUDA_ENTRY STV_DEFAULT"
_ZN2at6native18elementwise_kernelILi128ELi4EZNS0_15gpu_kernel_implIZZNS0_61_GLOBAL__N__ae8afa13_23_FlattenIndicesKernel_cu_7dd49032_311421_flatten_indices_implINS3_18CUDAKernelLauncherEiLl8EEENS_6TensorERKS6_N3c108ArrayRefIlEEENKUlvE0_clEvEUllE_EEvRNS_18TensorIteratorBaseERKT_EUliE_EEviT1_:
.text._ZN2at6native18elementwise_kernelILi128ELi4EZNS0_15gpu_kernel_implIZZNS0_61_GLOBAL__N__ae8afa13_23_FlattenIndicesKernel_cu_7dd49032_311421_flatten_indices_implINS3_18CUDAKernelLauncherEiLl8EEENS_6TensorERKS6_N3c108ArrayRefIlEEENKUlvE0_clEvEUllE_EEvRNS_18TensorIteratorBaseERKT_EUliE_EEviT1_:
        /* <DEDUP_REMOVED lines=324> */
.L_x_2621:
        /* <DEDUP_REMOVED lines=17> */
.L_x_2625:
[----:B------:R4:W5:Y:S01]  /*1550*/  LDG.E.U8 R4, desc[UR36][R6.64] ;  /* 0x0000002406047981 */ /* 0x000962000c1e1100 */
[----:B------:R-:W-:Y:S01]  /*1560*/  MOV R5, RZ ;  /* 0x000000ff00057202 */ /* 0x000fe20000000f00 */
[----:B------:R-:W-:Y:S06]  /*1570*/  BRA `(.L_x_2627) ;  /* 0x0000000c00447947 */ /* 0x000fec0003800000 */
.L_x_2624:
        /* <DEDUP_REMOVED lines=8> */
.L_x_2629:
[----:B------:R-:W2:Y:S02]  /*1600*/  LDG.E R4, desc[UR36][R6.64] ;  /* 0x0000002406047981 */ /* 0x000ea4000c1e1900 */
[----:B--2---:R-:W-:Y:S01]  /*1610*/  SHF.R.S32.HI R5, RZ, 0x1f, R4 ;  /* 0x0000001fff057819 */ /* 0x004fe20000011404 */
[----:B------:R-:W-:Y:S06]  /*1620*/  BRA `(.L_x_2627) ;  /* 0x0000000c00187947 */ /* 0x000fec0003800000 */
.L_x_2628:
[----:B------:R-:W2:Y:S02]  /*1630*/  LDG.E.S16 R4, desc[UR36][R6.64] ;  /* 0x0000002406047981 */ /* 0x000ea4000c1e1700 */
[----:B--2---:R-:W-:Y:S01]  /*1640*/  SHF.R.S32.HI R5, RZ, 0x1f, R4 ;  /* 0x0000001fff057819 */ /* 0x004fe20000011404 */
[----:B------:R-:W-:Y:S06]  /*1650*/  BRA `(.L_x_2627) ;  /* 0x0000000c000c7947 */ /* 0x000fec0003800000 */
.L_x_2623:
        /* <DEDUP_REMOVED lines=9> */
.L_x_2631:
[----:B------:R-:W2:Y:S02]  /*16f0*/  LDG.E.U16 R6, desc[UR36][R6.64] ;  /* 0x0000002406067981 */ /* 0x000ea4000c1e1500 */
[----:B--2---:R-:W-:-:S06]  /*1700*/  HADD2.F32 R4, -RZ, R6.H0_H0 ;  /* 0x20000006ff047230 */ /* 0x004fcc0000004100 */
[----:B------:R-:W3:Y:S02]  /*1710*/  F2I.S64.TRUNC R4, R4 ;  /* 0x0000000400047311 */ /* 0x000ee4000020d900 */
[----:B---3--:R-:W-:Y:S05]  /*1720*/  BRA `(.L_x_2627) ;  /* 0x0000000800d87947 */ /* 0x008fea0003800000 */
.L_x_2630:
        /* <DEDUP_REMOVED lines=9> */
.L_x_2633:
[----:B------:R-:W2:Y:S02]  /*17c0*/  LDG.E.U16 R6, desc[UR36][R6.64] ;  /* 0x0000002406067981 */ /* 0x000ea4000c1e1500 */
[----:B--2---:R-:W-:-:S06]  /*17d0*/  HADD2.F32 R4, -RZ, R6.H0_H0 ;  /* 0x20000006ff047230 */ /* 0x004fcc0000004100 */
[----:B------:R-:W3:Y:S02]  /*17e0*/  F2I.S64.TRUNC R4, R4 ;  /* 0x0000000400047311 */ /* 0x000ee4000020d900 */
[----:B---3--:R-:W-:Y:S05]  /*17f0*/  BRA `(.L_x_2627) ;  /* 0x0000000800a47947 */ /* 0x008fea0003800000 */
.L_x_2632:
[----:B------:R-:W2:Y:S02]  /*1800*/  LDG.E.64 R4, desc[UR36][R6.64] ;  /* 0x0000002406047981 */ /* 0x000ea4000c1e1b00 */
[----:B--2---:R-:W3:Y:S02]  /*1810*/  F2I.S64.F64.TRUNC R4, R4 ;  /* 0x0000000400047311 */ /* 0x004ee4000030d900 */
[----:B---3--:R-:W-:Y:S05]  /*1820*/  BRA `(.L_x_2627) ;  /* 0x0000000800987947 */ /* 0x008fea0003800000 */
.L_x_2622:
        /* <DEDUP_REMOVED lines=13> */
.L_x_2636:
[----:B------:R-:W2:Y:S02]  /*1900*/  LDG.E.64 R4, desc[UR36][R6.64] ;  /* 0x0000002406047981 */ /* 0x000ea4000c1e1b00 */
[----:B--2---:R-:W3:Y:S02]  /*1910*/  F2I.S64.F64.TRUNC R4, R4 ;  /* 0x0000000400047311 */ /* 0x004ee4000030d900 */
[----:B---3--:R-:W-:Y:S05]  /*1920*/  BRA `(.L_x_2627) ;  /* 0x0000000800587947 */ /* 0x008fea0003800000 */
.L_x_2635:
        /* <DEDUP_REMOVED lines=26> */
.L_x_2638:
        /* <DEDUP_REMOVED lines=14> */
.L_x_2637:
[----:B------:R-:W2:Y:S02]  /*1bb0*/  LDG.E.U16 R4, desc[UR36][R6.64] ;  /* 0x0000002406047981 */ /* 0x000ea4000c1e1500 */
[----:B--2---:R-:W-:-:S06]  /*1bc0*/  SHF.L.U32 R4, R4, 0x10, RZ ;  /* 0x0000001004047819 */ /* 0x004fcc00000006ff */
[----:B------:R-:W3:Y:S02]  /*1bd0*/  F2I.S64.TRUNC R4, R4 ;  /* 0x0000000400047311 */ /* 0x000ee4000020d900 */
[----:B---3--:R-:W-:Y:S05]  /*1be0*/  BRA `(.L_x_2627) ;  /* 0x0000000400a87947 */ /* 0x008fea0003800000 */
.L_x_2634:
        /* <DEDUP_REMOVED lines=11> */
.L_x_2641:
        /* <DEDUP_REMOVED lines=21> */
.L_x_2645:
[----:B------:R-:W-:Y:S05]  /*1df0*/  BSYNC.RECONVERGENT B1 ;  /* 0x0000000000017941 */ /* 0x000fea0003800200 */
.L_x_2644:
[----:B------:R-:W-:Y:S02]  /*1e00*/  SHF.L.U32 R0, R0, 0x14, RZ ;  /* 0x0000001400007819 */ /* 0x000fe400000006ff */
[----:B------:R-:W-:-:S04]  /*1e10*/  LEA R3, R3, 0x3b800000, 0x17 ;  /* 0x3b80000003037811 */ /* 0x000fc800078eb8ff */
[----:B------:R-:W-:-:S07]  /*1e20*/  LOP3.LUT R4, R3, R0, R7, 0xfe, !PT ;  /* 0x0000000003047212 */ /* 0x000fce00078efe07 */
.L_x_2643:
[----:B------:R-:W-:Y:S05]  /*1e30*/  BSYNC.RECONVERGENT B0 ;  /* 0x0000000000007941 */ /* 0x000fea0003800200 */
.L_x_2642:
[----:B------:R-:W1:Y:S02]  /*1e40*/  F2I.S64.TRUNC R4, R4 ;  /* 0x0000000400047311 */ /* 0x000e64000020d900 */
[----:B-1----:R-:W-:Y:S05]  /*1e50*/  BRA `(.L_x_2627) ;  /* 0x00000004000c7947 */ /* 0x002fea0003800000 */
.L_x_2640:
        /* <DEDUP_REMOVED lines=21> */
.L_x_2649:
[----:B------:R-:W-:Y:S05]  /*1fb0*/  BSYNC.RECONVERGENT B1 ;  /* 0x0000000000017941 */ /* 0x000fea0003800200 */
.L_x_2648:
[----:B------:R-:W-:Y:S01]  /*1fc0*/  IMAD.SHL.U32 R0, R0, 0x200000, RZ ;  /* 0x0020000000007824 */ /* 0x000fe200078e00ff */
[----:B------:R-:W-:-:S04]  /*1fd0*/  LEA R3, R3, 0x37800000, 0x17 ;  /* 0x3780000003037811 */ /* 0x000fc800078eb8ff */
[----:B------:R-:W-:-:S07]  /*1fe0*/  LOP3.LUT R4, R3, R0, R7, 0xfe, !PT ;  /* 0x0000000003047212 */ /* 0x000fce00078efe07 */
.L_x_2647:
[----:B------:R-:W-:Y:S05]  /*1ff0*/  BSYNC.RECONVERGENT B0 ;  /* 0x0000000000007941 */ /* 0x000fea0003800200 */
.L_x_2646:
[----:B------:R-:W1:Y:S02]  /*2000*/  F2I.S64.TRUNC R4, R4 ;  /* 0x0000000400047311 */ /* 0x000e64000020d900 */
[----:B-1----:R-:W-:Y:S05]  /*2010*/  BRA `(.L_x_2627) ;  /* 0x00000000009c7947 */ /* 0x002fea0003800000 */
.L_x_2639:
[----:B------:R-:W-:-:S09]  /*2020*/  UISETP.NE.AND UP0, UPT, UR4, 0x1c, UPT ;  /* 0x0000001c0400788c */ /* 0x000fd2000bf05270 */
[----:B------:R-:W-:Y:S05]  /*2030*/  BRA.U !UP0, `(.L_x_2650) ;  /* 0x00000001088c7547 */ /* 0x000fea000b800000 */
[----:B------:R-:W-:-:S09]  /*2040*/  UISETP.NE.AND UP0, UPT, UR4, 0x1d, UPT ;  /* 0x0000001d0400788c */ /* 0x000fd2000bf05270 */
[----:B------:R-:W-:Y:S05]  /*2050*/  BRA.U !UP0, `(.L_x_2651) ;  /* 0x00000001087c7547 */ /* 0x000fea000b800000 */
[----:B------:R-:W-:-:S09]  /*2060*/  UISETP.NE.AND UP0, UPT, UR4, 0x2c, UPT ;  /* 0x0000002c0400788c */ /* 0x000fd2000bf05270 */
[----:B------:R-:W-:Y:S05]  /*2070*/  BRA.U !UP0, `(.L_x_2652) ;  /* 0x0000000108487547 */ /* 0x000fea000b800000 */
.L_x_2626:
        /* <DEDUP_REMOVED lines=16> */
.L_x_2653:
[----:B------:R-:W-:Y:S01]  /*2180*/  CS2R R4, SRZ ;  /* 0x0000000000047805 */ /* 0x000fe2000001ff00 */
[----:B------:R-:W-:Y:S06]  /*2190*/  BRA `(.L_x_2627) ;  /* 0x00000000003c7947 */ /* 0x000fec0003800000 */
.L_x_2652:
        /* <DEDUP_REMOVED lines=8> */
.L_x_2655:
[----:B------:R-:W-:Y:S05]  /*2220*/  BSYNC.RECONVERGENT B0 ;  /* 0x0000000000007941 */ /* 0x000fea0003800200 */
.L_x_2654:
[----:B------:R-:W2:Y:S02]  /*2230*/  F2I.S64.TRUNC R4, R4 ;  /* 0x0000000400047311 */ /* 0x000ea4000020d900 */
[----:B--2---:R-:W-:Y:S05]  /*2240*/  BRA `(.L_x_2627) ;  /* 0x0000000000107947 */ /* 0x004fea0003800000 */
.L_x_2651:
[----:B------:R2:W5:Y:S01]  /*2250*/  LDG.E.64 R4, desc[UR36][R6.64] ;  /* 0x0000002406047981 */ /* 0x000562000c1e1b00 */
[----:B------:R-:W-:Y:S05]  /*2260*/  BRA `(.L_x_2627) ;  /* 0x0000000000087947 */ /* 0x000fea0003800000 */
.L_x_2650:
[----:B------:R1:W5:Y:S01]  /*2270*/  LDG.E R4, desc[UR36][R6.64] ;  /* 0x0000002406047981 */ /* 0x000362000c1e1900 */
[----:B------:R-:W-:-:S07]  /*2280*/  HFMA2 R5, -RZ, RZ, 0, 0 ;  /* 0x00000000ff057431 */ /* 0x000fce00000001ff */
.L_x_2627:
        /* <DEDUP_REMOVED lines=31> */
.L_x_2658:
[----:B------:R-:W-:Y:S01]  /*2480*/  MOV R22, R0 ;  /* 0x0000000000167202 */ /* 0x000fe20000000f00 */
[----:B------:R-:W-:Y:S01]  /*2490*/  IMAD.MOV.U32 R23, RZ, RZ, R11 ;  /* 0x000000ffff177224 */ /* 0x000fe200078e000b */
[----:B------:R-:W-:-:S04]  /*24a0*/  IADD3 R24, P0, PT, R0, R20, RZ ;  /* 0x0000001400187210 */ /* 0x000fc80007f1e0ff */
[----:B------:R-:W2:Y:S01]  /*24b0*/  LDG.E R34, desc[UR36][R22.64] ;  /* 0x0000002416227981 */ /* 0x000ea2000c1e1900 */
[----:B------:R-:W-:Y:S01]  /*24c0*/  IMAD.X R25, R11, 0x1, R10, P0 ;  /* 0x000000010b197824 */ /* 0x000fe200000e060a */
[----:B------:R-:W-:-:S04]  /*24d0*/  IADD3 R38, P0, PT, R24, R20, RZ ;  /* 0x0000001418267210 */ /* 0x000fc80007f1e0ff */
[----:B------:R0:W3:Y:S01]  /*24e0*/  LDG.E R45, desc[UR36][R24.64] ;  /* 0x00000024182d7981 */ /* 0x0000e2000c1e1900 */
[----:B------:R-:W-:-:S05]  /*24f0*/  IADD3.X R39, PT, PT, R25, R10, RZ, P0, !PT ;  /* 0x0000000a19277210 */ /* 0x000fca00007fe4ff */
[----:B------:R-:W4:Y:S01]  /*2500*/  LDG.E R35, desc[UR36][R38.64] ;  /* 0x0000002426237981 */ /* 0x000f22000c1e1900 */
[----:B------:R-:W-:-:S05]  /*2510*/  IADD3 R30, P0, PT, R38, R20, RZ ;  /* 0x00000014261e7210 */ /* 0x000fca0007f1e0ff */
[----:B------:R-:W-:Y:S01]  /*2520*/  IMAD.X R31, R39, 0x1, R10, P0 ;  /* 0x00000001271f7824 */ /* 0x000fe200000e060a */
[----:B------:R-:W-:-:S04]  /*2530*/  IADD3 R28, P0, PT, R30, R20, RZ ;  /* 0x000000141e1c7210 */ /* 0x000fc80007f1e0ff */
[----:B------:R1:W5:Y:S01]  /*2540*/  LDG.E R37, desc[UR36][R30.64] ;  /* 0x000000241e257981 */ /* 0x000362000c1e1900 */
[----:B------:R-:W-:Y:S01]  /*2550*/  IMAD.X R29, R31, 0x1, R10, P0 ;  /* 0x000000011f1d7824 */ /* 0x000fe200000e060a */
[----:B------:R-:W-:-:S04]  /*2560*/  IADD3 R26, P0, PT, R28, R20, RZ ;  /* 0x000000141c1a7210 */ /* 0x000fc80007f1e0ff */
[----:B------:R1:W5:Y:S01]  /*2570*/  LDG.E R43, desc[UR36][R28.64] ;  /* 0x000000241c2b7981 */ /* 0x000362000c1e1900 */
[----:B------:R-:W-:Y:S02]  /*2580*/  IADD3.X R27, PT, PT, R29, R10, RZ, P0, !PT ;  /* 0x0000000a1d1b7210 */ /* 0x000fe400007fe4ff */
[----:B0-----:R-:W-:-:S03]  /*2590*/  IADD3 R24, P0, PT, R26, R20, RZ ;  /* 0x000000141a187210 */ /* 0x001fc60007f1e0ff */
[----:B------:R-:W5:Y:S02]  /*25a0*/  LDG.E R41, desc[UR36][R26.64] ;  /* 0x000000241a297981 */ /* 0x000f64000c1e1900 */
[----:B------:R-:W-:Y:S01]  /*25b0*/  IMAD.X R25, R27, 0x1, R10, P0 ;  /* 0x000000011b197824 */ /* 0x000fe200000e060a */
[----:B------:R-:W-:-:S04]  /*25c0*/  IADD3 R22, P0, PT, R24, R20, RZ ;  /* 0x0000001418167210 */ /* 0x000fc80007f1e0ff */
[----:B------:R-:W5:Y:S01]  /*25d0*/  LDG.E R39, desc[UR36][R24.64] ;  /* 0x0000002418277981 */ /* 0x000f62000c1e1900 */
[----:B------:R-:W-:-:S05]  /*25e0*/  IMAD.X R23, R25, 0x1, R10, P0 ;  /* 0x0000000119177824 */ /* 0x000fca00000e060a */
[----:B------:R0:W5:Y:S01]  /*25f0*/  LDG.E R16, desc[UR36][R22.64] ;  /* 0x0000002416107981 */ /* 0x000162000c1e1900 */
[----:B-1----:R-:W1:Y:S01]  /*2600*/  LDC.64 R30, c[0x0][R4+0x350] ;  /* 0x0000d400041e7b82 */ /* 0x002e620000000a00 */
[----:B------:R-:W-:Y:S02]  /*2610*/  IADD3 R8, P0, PT, R8, -0x8, RZ ;  /* 0xfffffff808087810 */ /* 0x000fe40007f1e0ff */
[----:B------:R-:W-:Y:S02]  /*2620*/  LEA R0, P1, R18, R0, 0x5 ;  /* 0x0000000012007211 */ /* 0x000fe400078228ff */
[----:B------:R-:W-:Y:S02]  /*2630*/  IADD3.X R7, PT, PT, R7, -0x1, RZ, P0, !PT ;  /* 0xffffffff07077810 */ /* 0x000fe400007fe4ff */
[----:B------:R-:W-:Y:S01]  /*2640*/  ISETP.NE.U32.AND P0, PT, R8, RZ, PT ;  /* 0x000000ff0800720c */ /* 0x000fe20003f05070 */
[----:B------:R-:W4:Y:S01]  /*2650*/  LDC.64 R28, c[0x0][R4+0x358] ;  /* 0x0000d600041c7b82 */ /* 0x000f220000000a00 */
[----:B------:R-:W-:-:S02]  /*2660*/  IADD3.X R11, PT, PT, R11, R9, RZ, P1, !PT ;  /* 0x000000090b0b7210 */ /* 0x000fc40000ffe4ff */
[----:B------:R-:W-:-:S05]  /*2670*/  ISETP.NE.AND.EX P0, PT, R7, RZ, PT, P0 ;  /* 0x000000ff0700720c */ /* 0x000fca0003f05300 */
[----:B0-----:R-:W0:Y:S08]  /*2680*/  LDC.64 R22, c[0x0][R4+0x348] ;  /* 0x0000d20004167b82 */ /* 0x001e300000000a00 */
[----:B------:R-:W5:Y:S08]  /*2690*/  LDC.64 R26, c[0x0][R4+0x360] ;  /* 0x0000d800041a7b82 */ /* 0x000f700000000a00 */
[----:B------:R-:W5:Y:S01]  /*26a0*/  LDC.64 R24, c[0x0][R4+0x368] ;  /* 0x0000da0004187b82 */ /* 0x000f620000000a00 */
[----:B--2---:R-:W-:Y:S01]  /*26b0*/  SHF.R.S32.HI R36, RZ, 0x1f, R34 ;  /* 0x0000001fff247819 */ /* 0x004fe20000011422 */
[----:B0-----:R-:W-:-:S02]  /*26c0*/  IMAD R38, R23, R34, RZ ;  /* 0x0000002217267224 */ /* 0x001fc400078e02ff */
[----:B------:R-:W-:Y:S01]  /*26d0*/  IMAD.WIDE.U32 R32, R22, R34, R32 ;  /* 0x0000002216207225 */ /* 0x000fe200078e0020 */
[----:B---3--:R-:W-:-:S03]  /*26e0*/  SHF.R.S32.HI R34, RZ, 0x1f, R45 ;  /* 0x0000001fff227819 */ /* 0x008fc6000001142d */
[----:B------:R-:W-:Y:S02]  /*26f0*/  IMAD R36, R22, R36, R38 ;  /* 0x0000002416247224 */ /* 0x000fe400078e0226 */
[----:B------:R0:W2:Y:S01]  /*2700*/  LDC.64 R22, c[0x0][R4+0x370] ;  /* 0x0000dc0004167b82 */ /* 0x0000a20000000a00 */
[----:B-1----:R-:W-:Y:S02]  /*2710*/  IMAD R31, R31, R45, RZ ;  /* 0x0000002d1f1f7224 */ /* 0x002fe400078e02ff */
[----:B------:R-:W-:Y:S01]  /*2720*/  IADD3 R33, PT, PT, R33, R36, RZ ;  /* 0x0000002421217210 */ /* 0x000fe20007ffe0ff */
[----:B----4-:R-:W-:Y:S02]  /*2730*/  IMAD R29, R29, R35, RZ ;  /* 0x000000231d1d7224 */ /* 0x010fe400078e02ff */
[C---:B------:R-:W-:Y:S02]  /*2740*/  IMAD R34, R30.reuse, R34, R31 ;  /* 0x000000221e227224 */ /* 0x040fe400078e021f */
[----:B------:R-:W-:Y:S01]  /*2750*/  IMAD.WIDE.U32 R32, R30, R45, R32 ;  /* 0x0000002d1e207225 */ /* 0x000fe200078e0020 */
[----:B------:R-:W-:Y:S01]  /*2760*/  SHF.R.S32.HI R45, RZ, 0x1f, R35 ;  /* 0x0000001fff2d7819 */ /* 0x000fe20000011423 */
[----:B------:R0:W1:Y:S02]  /*2770*/  LDC.64 R30, c[0x0][R4+0x378] ;  /* 0x0000de00041e7b82 */ /* 0x0000640000000a00 */
[----:B------:R-:W-:-:S02]  /*2780*/  IMAD.IADD R33, R33, 0x1, R34 ;  /* 0x0000000121217824 */ /* 0x000fc400078e0222 */
[C---:B------:R-:W-:Y:S02]  /*2790*/  IMAD R45, R28.reuse, R45, R29 ;  /* 0x0000002d1c2d7224 */ /* 0x040fe400078e021d */
[----:B------:R-:W-:Y:S01]  /*27a0*/  IMAD.WIDE.U32 R28, R28, R35, R32 ;  /* 0x000000231c1c7225 */ /* 0x000fe200078e0020 */
[----:B-----5:R-:W-:Y:S01]  /*27b0*/  SHF.R.S32.HI R35, RZ, 0x1f, R37 ;  /* 0x0000001fff237819 */ /* 0x020fe20000011425 */
[----:B------:R0:W3:Y:S02]  /*27c0*/  LDC.64 R32, c[0x0][R4+0x380] ;  /* 0x0000e00004207b82 */ /* 0x0000e40000000a00 */
[----:B------:R-:W-:Y:S02]  /*27d0*/  IMAD R27, R27, R37, RZ ;  /* 0x000000251b1b7224 */ /* 0x000fe400078e02ff */
[----:B------:R-:W-:Y:S02]  /*27e0*/  IMAD.IADD R29, R29, 0x1, R45 ;  /* 0x000000011d1d7824 */ /* 0x000fe400078e022d */
[----:B------:R-:W-:-:S02]  /*27f0*/  IMAD R35, R26, R35, R27 ;  /* 0x000000231a237224 */ /* 0x000fc400078e021b */
[----:B------:R-:W-:Y:S01]  /*2800*/  IMAD.WIDE.U32 R26, R26, R37, R28 ;  /* 0x000000251a1a7225 */ /* 0x000fe200078e001c */
[----:B------:R-:W-:-:S03]  /*2810*/  SHF.R.S32.HI R29, RZ, 0x1f, R43 ;  /* 0x0000001fff1d7819 */ /* 0x000fc6000001142b */
[----:B------:R-:W-:Y:S01]  /*2820*/  IMAD R25, R25, R43, RZ ;  /* 0x0000002b19197224 */ /* 0x000fe200078e02ff */
[----:B------:R-:W-:Y:S01]  /*2830*/  IADD3 R27, PT, PT, R27, R35, RZ ;  /* 0x000000231b1b7210 */ /* 0x000fe20007ffe0ff */
[----:B0-----:R-:W-:Y:S02]  /*2840*/  VIADD R4, R4, 0x40 ;  /* 0x0000004004047836 */ /* 0x001fe40000000000 */
[C---:B------:R-:W-:Y:S02]  /*2850*/  IMAD R29, R24.reuse, R29, R25 ;  /* 0x0000001d181d7224 */ /* 0x040fe400078e0219 */
[----:B------:R-:W-:Y:S01]  /*2860*/  IMAD.WIDE.U32 R24, R24, R43, R26 ;  /* 0x0000002b18187225 */ /* 0x000fe200078e001a */
[----:B------:R-:W-:-:S03]  /*2870*/  SHF.R.S32.HI R27, RZ, 0x1f, R41 ;  /* 0x0000001fff1b7819 */ /* 0x000fc60000011429 */
[----:B------:R-:W-:Y:S02]  /*2880*/  IMAD.IADD R25, R25, 0x1, R29 ;  /* 0x0000000119197824 */ /* 0x000fe400078e021d */
[----:B--2---:R-:W-:-:S04]  /*2890*/  IMAD R23, R23, R41, RZ ;  /* 0x0000002917177224 */ /* 0x004fc800078e02ff */
[C---:B------:R-:W-:Y:S02]  /*28a0*/  IMAD R27, R22.reuse, R27, R23 ;  /* 0x0000001b161b7224 */ /* 0x040fe400078e0217 */
[----:B------:R-:W-:Y:S01]  /*28b0*/  IMAD.WIDE.U32 R22, R22, R41, R24 ;  /* 0x0000002916167225 */ /* 0x000fe200078e0018 */
[----:B------:R-:W-:-:S03]  /*28c0*/  SHF.R.S32.HI R25, RZ, 0x1f, R39 ;  /* 0x0000001fff197819 */ /* 0x000fc60000011427 */
[----:B------:R-:W-:Y:S02]  /*28d0*/  IMAD.IADD R23, R23, 0x1, R27 ;  /* 0x0000000117177824 */ /* 0x000fe400078e021b */
[-C--:B-1----:R-:W-:Y:S02]  /*28e0*/  IMAD R24, R31, R39.reuse, RZ ;  /* 0x000000271f187224 */ /* 0x082fe400078e02ff */
[----:B------:R-:W-:-:S04]  /*28f0*/  IMAD.WIDE.U32 R22, R30, R39, R22 ;  /* 0x000000271e167225 */ /* 0x000fc800078e0016 */
[----:B------:R-:W-:Y:S02]  /*2900*/  IMAD R25, R30, R25, R24 ;  /* 0x000000191e197224 */ /* 0x000fe400078e0218 */
[----:B---3--:R-:W-:-:S03]  /*2910*/  IMAD R24, R33, R16, RZ ;  /* 0x0000001021187224 */ /* 0x008fc600078e02ff */
[----:B------:R-:W-:Y:S02]  /*2920*/  IADD3 R23, PT, PT, R23, R25, RZ ;  /* 0x0000001917177210 */ /* 0x000fe40007ffe0ff */
[----:B------:R-:W-:-:S05]  /*2930*/  SHF.R.S32.HI R25, RZ, 0x1f, R16 ;  /* 0x0000001fff197819 */ /* 0x000fca0000011410 */
[C---:B------:R-:W-:Y:S02]  /*2940*/  IMAD R25, R32.reuse, R25, R24 ;  /* 0x0000001920197224 */ /* 0x040fe400078e0218 */
[----:B------:R-:W-:-:S04]  /*2950*/  IMAD.WIDE.U32 R32, R32, R16, R22 ;  /* 0x0000001020207225 */ /* 0x000fc800078e0016 */
[----:B------:R-:W-:Y:S01]  /*2960*/  IMAD.IADD R33, R33, 0x1, R25 ;  /* 0x0000000121217824 */ /* 0x000fe200078e0219 */
[----:B------:R-:W-:Y:S06]  /*2970*/  @P0 BRA `(.L_x_2658) ;  /* 0xfffffff800c00947 */ /* 0x000fec000383ffff */
[----:B------:R-:W-:Y:S05]  /*2980*/  BSYNC.RECONVERGENT B0 ;  /* 0x0000000000007941 */ /* 0x000fea0003800200 */
.L_x_2657:
        /* <DEDUP_REMOVED lines=19> */
[----:B------:R0:W2:Y:S04]  /*2ac0*/  LDG.E R35, desc[UR36][R10.64] ;  /* 0x000000240a237981 */ /* 0x0000a8000c1e1900 */
[----:B------:R-:W-:Y:S01]  /*2ad0*/  IMAD.X R27, R7, 0x1, R11, P0 ;  /* 0x00000001071b7824 */ /* 0x000fe200000e060b */
[----:B------:R-:W-:-:S04]  /*2ae0*/  IADD3 R28, P0, PT, R26, R31, RZ ;  /* 0x0000001f1a1c7210 */ /* 0x000fc80007f1e0ff */
[----:B------:R1:W3:Y:S01]  /*2af0*/  LDG.E R25, desc[UR36][R26.64] ;  /* 0x000000241a197981 */ /* 0x0002e2000c1e1900 */
[----:B------:R-:W-:Y:S01]  /*2b00*/  IMAD.X R29, R27, 0x1, R7, P0 ;  /* 0x000000011b1d7824 */ /* 0x000fe200000e0607 */
[----:B------:R-:W-:-:S04]  /*2b10*/  IADD3 R30, P0, PT, R28, R31, RZ ;  /* 0x0000001f1c1e7210 */ /* 0x000fc80007f1e0ff */
[----:B------:R3:W4:Y:S01]  /*2b20*/  LDG.E R23, desc[UR36][R28.64] ;  /* 0x000000241c177981 */ /* 0x000722000c1e1900 */
[----:B------:R-:W-:-:S05]  /*2b30*/  IADD3.X R31, PT, PT, R29, R7, RZ, P0, !PT ;  /* 0x000000071d1f7210 */ /* 0x000fca00007fe4ff */
[----:B------:R-:W5:Y:S01]  /*2b40*/  LDG.E R7, desc[UR36][R30.64] ;  /* 0x000000241e077981 */ /* 0x000f62000c1e1900 */
[C---:B------:R-:W-:Y:S01]  /*2b50*/  IMAD.SHL.U32 R0, R3.reuse, 0x8, RZ ;  /* 0x0000000803007824 */ /* 0x040fe200078e00ff */
[----:B------:R-:W-:-:S03]  /*2b60*/  IADD3 R3, P0, PT, R3, 0x4, RZ ;  /* 0x0000000403037810 */ /* 0x000fc60007f1e0ff */
[----:B------:R-:W1:Y:S02]  /*2b70*/  LDC.64 R20, c[0x0][R0+0x5a8] ;  /* 0x00016a0000147b82 */ /* 0x000e640000000a00 */
[----:B------:R-:W-:-:S06]  /*2b80*/  IMAD.X R5, RZ, RZ, R5, P0 ;  /* 0x000000ffff057224 */ /* 0x000fcc00000e0605 */
[----:B0-----:R-:W0:Y:S08]  /*2b90*/  LDC.64 R10, c[0x0][R0+0x5b0] ;  /* 0x00016c00000a7b82 */ /* 0x001e300000000a00 */
[----:B------:R-:W4:Y:S01]  /*2ba0*/  LDC.64 R8, c[0x0][R0+0x5b8] ;  /* 0x00016e0000087b82 */ /* 0x000f220000000a00 */
[----:B--2---:R-:W-:Y:S01]  /*2bb0*/  SHF.R.S32.HI R37, RZ, 0x1f, R35 ;  /* 0x0000001fff257819 */ /* 0x004fe20000011423 */
[----:B-1----:R-:W-:-:S02]  /*2bc0*/  IMAD R4, R21, R35, RZ ;  /* 0x0000002315047224 */ /* 0x002fc400078e02ff */
[----:B------:R-:W-:-:S04]  /*2bd0*/  IMAD.WIDE.U32 R26, R20, R35, R32 ;  /* 0x00000023141a7225 */ /* 0x000fc800078e0020 */
[----:B------:R-:W-:Y:S02]  /*2be0*/  IMAD R37, R20, R37, R4 ;  /* 0x0000002514257224 */ /* 0x000fe400078e0204 */
[----:B------:R-:W1:Y:S01]  /*2bf0*/  LDC.64 R20, c[0x0][R0+0x5c0] ;  /* 0x0001700000147b82 */ /* 0x000e620000000a00 */
[----:B---3--:R-:W-:Y:S01]  /*2c00*/  SHF.R.S32.HI R29, RZ, 0x1f, R25 ;  /* 0x0000001fff1d7819 */ /* 0x008fe20000011419 */
[----:B0-----:R-:W-:Y:S02]  /*2c10*/  IMAD R4, R11, R25, RZ ;  /* 0x000000190b047224 */ /* 0x001fe400078e02ff */
[----:B------:R-:W-:Y:S02]  /*2c20*/  IMAD.IADD R27, R27, 0x1, R37 ;  /* 0x000000011b1b7824 */ /* 0x000fe400078e0225 */
[C---:B------:R-:W-:Y:S02]  /*2c30*/  IMAD R29, R10.reuse, R29, R4 ;  /* 0x0000001d0a1d7224 */ /* 0x040fe400078e0204 */
[----:B------:R-:W-:Y:S01]  /*2c40*/  IMAD.WIDE.U32 R10, R10, R25, R26 ;  /* 0x000000190a0a7225 */ /* 0x000fe200078e001a */
[----:B----4-:R-:W-:-:S03]  /*2c50*/  SHF.R.S32.HI R25, RZ, 0x1f, R23 ;  /* 0x0000001fff197819 */ /* 0x010fc60000011417 */
[----:B------:R-:W-:Y:S01]  /*2c60*/  IMAD R4, R9, R23, RZ ;  /* 0x0000001709047224 */ /* 0x000fe200078e02ff */
[----:B------:R-:W-:-:S03]  /*2c70*/  IADD3 R11, PT, PT, R11, R29, RZ ;  /* 0x0000001d0b0b7210 */ /* 0x000fc60007ffe0ff */
[C---:B------:R-:W-:Y:S02]  /*2c80*/  IMAD R25, R8.reuse, R25, R4 ;  /* 0x0000001908197224 */ /* 0x040fe400078e0204 */
[----:B------:R-:W-:Y:S01]  /*2c90*/  IMAD.WIDE.U32 R8, R8, R23, R10 ;  /* 0x0000001708087225 */ /* 0x000fe200078e000a */
[----:B-----5:R-:W-:-:S03]  /*2ca0*/  SHF.R.S32.HI R11, RZ, 0x1f, R7 ;  /* 0x0000001fff0b7819 */ /* 0x020fc60000011407 */
[----:B------:R-:W-:Y:S02]  /*2cb0*/  IMAD.IADD R9, R9, 0x1, R25 ;  /* 0x0000000109097824 */ /* 0x000fe400078e0219 */
[-C--:B-1----:R-:W-:Y:S02]  /*2cc0*/  IMAD R0, R21, R7.reuse, RZ ;  /* 0x0000000715007224 */ /* 0x082fe400078e02ff */
[----:B------:R-:W-:-:S04]  /*2cd0*/  IMAD.WIDE.U32 R32, R20, R7, R8 ;  /* 0x0000000714207225 */ /* 0x000fc800078e0008 */
[----:B------:R-:W-:-:S05]  /*2ce0*/  IMAD R11, R20, R11, R0 ;  /* 0x0000000b140b7224 */ /* 0x000fca00078e0200 */
[----:B------:R-:W-:-:S07]  /*2cf0*/  IADD3 R33, PT, PT, R33, R11, RZ ;  /* 0x0000000b21217210 */ /* 0x000fce0007ffe0ff */
.L_x_2659:
        /* <DEDUP_REMOVED lines=17> */
[----:B------:R-:W2:Y:S01]  /*2e10*/  LDG.E R23, desc[UR36][R10.64] ;  /* 0x000000240a177981 */ /* 0x000ea2000c1e1900 */
[----:B------:R-:W-:-:S06]  /*2e20*/  LEA.HI.X R7, R18, R11, R19, 0x2, P1 ;  /* 0x0000000b12077211 */ /* 0x000fcc00008f1413 */
[----:B------:R-:W3:Y:S01]  /*2e30*/  LDG.E R7, desc[UR36][R6.64] ;  /* 0x0000002406077981 */ /* 0x000ee2000c1e1900 */
[C---:B------:R-:W-:Y:S01]  /*2e40*/  IMAD.SHL.U32 R4, R3.reuse, 0x8, RZ ;  /* 0x0000000803047824 */ /* 0x040fe200078e00ff */
[----:B------:R-:W-:-:S03]  /*2e50*/  IADD3 R3, P1, PT, R3, 0x2, RZ ;  /* 0x0000000203037810 */ /* 0x000fc60007f3e0ff */
[----:B------:R-:W0:Y:S01]  /*2e60*/  LDC.64 R8, c[0x0][R4+0x5a8] ;  /* 0x00016a0004087b82 */ /* 0x000e220000000a00 */
[----:B------:R-:W-:-:S07]  /*2e70*/  IADD3.X R5, PT, PT, RZ, R5, RZ, P1, !PT ;  /* 0x00000005ff057210 */ /* 0x000fce0000ffe4ff */
[----:B------:R-:W1:Y:S01]  /*2e80*/  LDC.64 R20, c[0x0][R4+0x5b0] ;  /* 0x00016c0004147b82 */ /* 0x000e620000000a00 */
[----:B--2---:R-:W-:Y:S01]  /*2e90*/  SHF.R.S32.HI R25, RZ, 0x1f, R23 ;  /* 0x0000001fff197819 */ /* 0x004fe20000011417 */
[-C--:B0-----:R-:W-:Y:S02]  /*2ea0*/  IMAD R0, R9, R23.reuse, RZ ;  /* 0x0000001709007224 */ /* 0x081fe400078e02ff */
[----:B------:R-:W-:-:S04]  /*2eb0*/  IMAD.WIDE.U32 R32, R8, R23, R32 ;  /* 0x0000001708207225 */ /* 0x000fc800078e0020 */
[----:B------:R-:W-:Y:S01]  /*2ec0*/  IMAD R25, R8, R25, R0 ;  /* 0x0000001908197224 */ /* 0x000fe200078e0200 */
[----:B---3--:R-:W-:Y:S01]  /*2ed0*/  SHF.R.S32.HI R9, RZ, 0x1f, R7 ;  /* 0x0000001fff097819 */ /* 0x008fe20000011407 */
[----:B-1----:R-:W-:Y:S02]  /*2ee0*/  IMAD R0, R21, R7, RZ ;  /* 0x0000000715007224 */ /* 0x002fe400078e02ff */
[----:B------:R-:W-:Y:S02]  /*2ef0*/  IMAD.IADD R33, R33, 0x1, R25 ;  /* 0x0000000121217824 */ /* 0x000fe400078e0219 */
[C---:B------:R-:W-:Y:S02]  /*2f00*/  IMAD R9, R20.reuse, R9, R0 ;  /* 0x0000000914097224 */ /* 0x040fe400078e0200 */
[----:B------:R-:W-:-:S04]  /*2f10*/  IMAD.WIDE.U32 R32, R20, R7, R32 ;  /* 0x0000000714207225 */ /* 0x000fc800078e0020 */
[----:B------:R-:W-:-:S07]  /*2f20*/  IMAD.IADD R33, R33, 0x1, R9 ;  /* 0x0000000121217824 */ /* 0x000fce00078e0209 */
.L_x_2660:
        /* <DEDUP_REMOVED lines=10> */
[----:B------:R-:W2:Y:S01]  /*2fd0*/  LDG.E R7, desc[UR36][R6.64] ;  /* 0x0000002406077981 */ /* 0x000ea2000c1e1900 */
[----:B------:R-:W-:-:S06]  /*2fe0*/  IMAD.SHL.U32 R4, R3, 0x8, RZ ;  /* 0x0000000803047824 */ /* 0x000fcc00078e00ff */
[----:B------:R-:W0:Y:S01]  /*2ff0*/  LDC.64 R4, c[0x0][R4+0x5a8] ;  /* 0x00016a0004047b82 */ /* 0x000e220000000a00 */
[----:B--2---:R-:W-:Y:S01]  /*3000*/  SHF.R.S32.HI R3, RZ, 0x1f, R7 ;  /* 0x0000001fff037819 */ /* 0x004fe20000011407 */
[-C--:B0-----:R-:W-:Y:S02]  /*3010*/  IMAD R0, R5, R7.reuse, RZ ;  /* 0x0000000705007224 */ /* 0x081fe400078e02ff */
[----:B------:R-:W-:-:S04]  /*3020*/  IMAD.WIDE.U32 R32, R4, R7, R32 ;  /* 0x0000000704207225 */ /* 0x000fc800078e0020 */
[----:B------:R-:W-:-:S05]  /*3030*/  IMAD R3, R4, R3, R0 ;  /* 0x0000000304037224 */ /* 0x000fca00078e0200 */
[----:B------:R-:W-:-:S07]  /*3040*/  IADD3 R33, PT, PT, R33, R3, RZ ;  /* 0x0000000321217210 */ /* 0x000fce0007ffe0ff */
.L_x_2656:
        /* <DEDUP_REMOVED lines=16> */
.L_x_2664:
[----:B------:R1:W-:Y:S01]  /*3150*/  STG.E.U8 desc[UR36][R2.64], R32 ;  /* 0x0000002002007986 */ /* 0x0003e2000c101124 */
[----:B------:R-:W-:Y:S05]  /*3160*/  BRA `(.L_x_2666) ;  /* 0x0000000c00387947 */ /* 0x000fea0003800000 */
.L_x_2663:
        /* <DEDUP_REMOVED lines=8> */
.L_x_2668:
[----:B------:R1:W-:Y:S01]  /*31f0*/  STG.E desc[UR36][R2.64], R32 ;  /* 0x0000002002007986 */ /* 0x0003e2000c101924 */
[----:B------:R-:W-:Y:S05]  /*3200*/  BRA `(.L_x_2666) ;  /* 0x0000000c00107947 */ /* 0x000fea0003800000 */
.L_x_2667:
[----:B------:R1:W-:Y:S01]  /*3210*/  STG.E.U16 desc[UR36][R2.64], R32 ;  /* 0x0000002002007986 */ /* 0x0003e2000c101524 */
[----:B------:R-:W-:Y:S05]  /*3220*/  BRA `(.L_x_2666) ;  /* 0x0000000c00087947 */ /* 0x000fea0003800000 */
.L_x_2662:
        /* <DEDUP_REMOVED lines=9> */
.L_x_2670:
[----:B------:R-:W1:Y:S02]  /*32c0*/  I2F.S64 R0, R32 ;  /* 0x0000002000007312 */ /* 0x000e640000301400 */
[----:B-1----:R-:W-:-:S05]  /*32d0*/  F2FP.F16.F32.PACK_AB R0, RZ, R0 ;  /* 0x00000000ff00723e */ /* 0x002fca00000000ff */
[----:B------:R1:W-:Y:S01]  /*32e0*/  STG.E.U16 desc[UR36][R2.64], R0 ;  /* 0x0000000002007986 */ /* 0x0003e2000c101524 */
[----:B------:R-:W-:Y:S05]  /*32f0*/  BRA `(.L_x_2666) ;  /* 0x0000000800d47947 */ /* 0x000fea0003800000 */
.L_x_2669:
        /* <DEDUP_REMOVED lines=10> */
.L_x_2672:
[----:B------:R-:W1:Y:S02]  /*33a0*/  I2F.S64 R32, R32 ;  /* 0x0000002000207312 */ /* 0x000e640000301400 */
[----:B-1----:R-:W-:-:S04]  /*33b0*/  F2FP.F16.F32.PACK_AB R5, RZ, R32 ;  /* 0x00000020ff05723e */ /* 0x002fc800000000ff */
[----:B------:R-:W-:-:S05]  /*33c0*/  PRMT R5, R5, 0x5410, RZ ;  /* 0x0000541005057816 */ /* 0x000fca00000000ff */
[----:B------:R1:W-:Y:S01]  /*33d0*/  STG.E desc[UR36][R2.64], R5 ;  /* 0x0000000502007986 */ /* 0x0003e2000c101924 */
[----:B------:R-:W-:Y:S05]  /*33e0*/  BRA `(.L_x_2666) ;  /* 0x0000000800987947 */ /* 0x000fea0003800000 */
.L_x_2671:
[----:B------:R-:W1:Y:S02]  /*33f0*/  I2F.F64.S64 R4, R32 ;  /* 0x0000002000047312 */ /* 0x000e640000301c00 */
[----:B-1----:R1:W-:Y:S01]  /*3400*/  STG.E.64 desc[UR36][R2.64], R4 ;  /* 0x0000000402007986 */ /* 0x0023e2000c101b24 */
[----:B------:R-:W-:Y:S05]  /*3410*/  BRA `(.L_x_2666) ;  /* 0x00000008008c7947 */ /* 0x000fea0003800000 */
.L_x_2661:
        /* <DEDUP_REMOVED lines=13> */
.L_x_2675:
[----:B------:R-:W-:Y:S01]  /*34f0*/  CS2R R34, SRZ ;  /* 0x0000000000227805 */ /* 0x000fe2000001ff00 */
[----:B------:R-:W1:Y:S04]  /*3500*/  I2F.F64.S64 R32, R32 ;  /* 0x0000002000207312 */ /* 0x000e680000301c00 */
[----:B-1----:R1:W-:Y:S01]  /*3510*/  STG.E.128 desc[UR36][R2.64], R32 ;  /* 0x0000002002007986 */ /* 0x0023e2000c101d24 */
[----:B------:R-:W-:Y:S05]  /*3520*/  BRA `(.L_x_2666) ;  /* 0x0000000800487947 */ /* 0x000fea0003800000 */
.L_x_2674:
        /* <DEDUP_REMOVED lines=19> */
.L_x_2679:
[----:B------:R-:W-:Y:S05]  /*3660*/  BSYNC.RECONVERGENT B0 ;  /* 0x0000000000007941 */ /* 0x000fea0003800200 */
.L_x_2678:
[----:B------:R-:W-:-:S05]  /*3670*/  LOP3.LUT R5, R0, 0x80, R5, 0xf8, !PT ;  /* 0x0000008000057812 */ /* 0x000fca00078ef805 */
[----:B------:R1:W-:Y:S01]  /*3680*/  STG.E.U8 desc[UR36][R2.64], R5 ;  /* 0x0000000502007986 */ /* 0x0003e2000c101124 */
[----:B------:R-:W-:Y:S05]  /*3690*/  BRA `(.L_x_2666) ;  /* 0x0000000400ec7947 */ /* 0x000fea0003800000 */
.L_x_2677:
        /* <DEDUP_REMOVED lines=15> */
.L_x_2681:
[----:B------:R-:W-:Y:S05]  /*3790*/  BSYNC.RECONVERGENT B0 ;  /* 0x0000000000007941 */ /* 0x000fea0003800200 */
.L_x_2680:
[----:B------:R-:W-:-:S05]  /*37a0*/  LOP3.LUT R5, R0, 0x80, R5, 0xf8, !PT ;  /* 0x0000008000057812 */ /* 0x000fca00078ef805 */
[----:B------:R1:W-:Y:S01]  /*37b0*/  STG.E.U8 desc[UR36][R2.64], R5 ;  /* 0x0000000502007986 */ /* 0x0003e2000c101124 */
[----:B------:R-:W-:Y:S05]  /*37c0*/  BRA `(.L_x_2666) ;  /* 0x0000000400a07947 */ /* 0x000fea0003800000 */
.L_x_2676:
[----:B------:R-:W1:Y:S02]  /*37d0*/  I2F.S64 R0, R32 ;  /* 0x0000002000007312 */ /* 0x000e640000301400 */
[----:B-1----:R-:W-:-:S05]  /*37e0*/  F2FP.BF16.F32.PACK_AB R0, RZ, R0 ;  /* 0x00000000ff00723e */ /* 0x002fca00000010ff */
[----:B------:R1:W-:Y:S01]  /*37f0*/  STG.E.U16 desc[UR36][R2.64], R0 ;  /* 0x0000000002007986 */ /* 0x0003e2000c101524 */
[----:B------:R-:W-:Y:S05]  /*3800*/  BRA `(.L_x_2666) ;  /* 0x0000000400907947 */ /* 0x000fea0003800000 */
.L_x_2673:
        /* <DEDUP_REMOVED lines=10> */
.L_x_2684:
        /* <DEDUP_REMOVED lines=13> */
.L_x_2687:
[----:B------:R-:W-:-:S04]  /*3980*/  SHF.R.U32.HI R0, RZ, 0x14, R5 ;  /* 0x00000014ff007819 */ /* 0x000fc80000011605 */
[----:B------:R-:W-:-:S04]  /*3990*/  LOP3.LUT R0, R0, 0x1, RZ, 0xc0, !PT ;  /* 0x0000000100007812 */ /* 0x000fc800078ec0ff */
[----:B------:R-:W-:-:S04]  /*39a0*/  IADD3 R0, PT, PT, R5, 0x487ffff, R0 ;  /* 0x0487ffff05007810 */ /* 0x000fc80007ffe000 */
[----:B------:R-:W-:-:S04]  /*39b0*/  SHF.R.U32.HI R0, RZ, 0x14, R0 ;  /* 0x00000014ff007819 */ /* 0x000fc80000011600 */
[----:B------:R-:W-:-:S07]  /*39c0*/  LOP3.LUT R4, R0, 0xff, RZ, 0xc0, !PT ;  /* 0x000000ff00047812 */ /* 0x000fce00078ec0ff */
.L_x_2688:
[----:B------:R-:W-:-:S04]  /*39d0*/  SHF.R.U32.HI R5, RZ, 0x18, R5 ;  /* 0x00000018ff057819 */ /* 0x000fc80000011605 */
[----:B------:R-:W-:-:S04]  /*39e0*/  LOP3.LUT R4, R4, 0x80, R5, 0xf8, !PT ;  /* 0x0000008004047812 */ /* 0x000fc800078ef805 */
[----:B------:R-:W-:-:S07]  /*39f0*/  PRMT R0, R4, 0x7610, R0 ;  /* 0x0000761004007816 */ /* 0x000fce0000000000 */
.L_x_2686:
[----:B------:R-:W-:Y:S05]  /*3a00*/  BSYNC.RECONVERGENT B0 ;  /* 0x0000000000007941 */ /* 0x000fea0003800200 */
.L_x_2685:
[----:B------:R2:W-:Y:S01]  /*3a10*/  STG.E.U8 desc[UR36][R2.64], R0 ;  /* 0x0000000002007986 */ /* 0x0005e2000c101124 */
[----:B------:R-:W-:Y:S05]  /*3a20*/  BRA `(.L_x_2666) ;  /* 0x0000000400087947 */ /* 0x000fea0003800000 */
.L_x_2683:
        /* <DEDUP_REMOVED lines=13> */
.L_x_2691:
[----:B------:R-:W-:-:S04]  /*3b00*/  SHF.R.U32.HI R0, RZ, 0x15, R5 ;  /* 0x00000015ff007819 */ /* 0x000fc80000011605 */
[----:B------:R-:W-:-:S04]  /*3b10*/  LOP3.LUT R0, R0, 0x1, RZ, 0xc0, !PT ;  /* 0x0000000100007812 */ /* 0x000fc800078ec0ff */
[----:B------:R-:W-:-:S04]  /*3b20*/  IADD3 R0, PT, PT, R5, 0x88fffff, R0 ;  /* 0x088fffff05007810 */ /* 0x000fc80007ffe000 */
[----:B------:R-:W-:-:S04]  /*3b30*/  SHF.R.U32.HI R0, RZ, 0x15, R0 ;  /* 0x00000015ff007819 */ /* 0x000fc80000011600 */
[----:B------:R-:W-:-:S07]  /*3b40*/  LOP3.LUT R4, R0, 0xff, RZ, 0xc0, !PT ;  /* 0x000000ff00047812 */ /* 0x000fce00078ec0ff */
.L_x_2692:
[----:B------:R-:W-:-:S04]  /*3b50*/  SHF.R.U32.HI R5, RZ, 0x18, R5 ;  /* 0x00000018ff057819 */ /* 0x000fc80000011605 */
[----:B------:R-:W-:-:S04]  /*3b60*/  LOP3.LUT R4, R4, 0x80, R5, 0xf8, !PT ;  /* 0x0000008004047812 */ /* 0x000fc800078ef805 */
[----:B------:R-:W-:-:S07]  /*3b70*/  PRMT R0, R4, 0x7610, R0 ;  /* 0x0000761004007816 */ /* 0x000fce0000000000 */
.L_x_2690:
[----:B------:R-:W-:Y:S05]  /*3b80*/  BSYNC.RECONVERGENT B0 ;  /* 0x0000000000007941 */ /* 0x000fea0003800200 */
.L_x_2689:
[----:B------:R3:W-:Y:S01]  /*3b90*/  STG.E.U8 desc[UR36][R2.64], R0 ;  /* 0x0000000002007986 */ /* 0x0007e2000c101124 */
[----:B------:R-:W-:Y:S05]  /*3ba0*/  BRA `(.L_x_2666) ;  /* 0x0000000000a87947 */ /* 0x000fea0003800000 */
.L_x_2682:
[----:B------:R-:W-:-:S09]  /*3bb0*/  UISETP.NE.AND UP0, UPT, UR4, 0x1c, UPT ;  /* 0x0000001c0400788c */ /* 0x000fd2000bf05270 */
[----:B------:R-:W-:Y:S05]  /*3bc0*/  BRA.U !UP0, `(.L_x_2693) ;  /* 0x00000001089c7547 */ /* 0x000fea000b800000 */
[----:B------:R-:W-:-:S09]  /*3bd0*/  UISETP.NE.AND UP0, UPT, UR4, 0x1d, UPT ;  /* 0x0000001d0400788c */ /* 0x000fd2000bf05270 */
[----:B------:R-:W-:Y:S05]  /*3be0*/  BRA.U !UP0, `(.L_x_2694) ;  /* 0x00000001088c7547 */ /* 0x000fea000b800000 */
[----:B------:R-:W-:-:S09]  /*3bf0*/  UISETP.NE.AND UP0, UPT, UR4, 0x2c, UPT ;  /* 0x0000002c0400788c */ /* 0x000fd2000bf05270 */
[----:B------:R-:W-:Y:S05]  /*3c00*/  BRA.U !UP0, `(.L_x_2695) ;  /* 0x0000000108447547 */ /* 0x000fea000b800000 */
.L_x_2665:
[----:B------:R-:W-:Y:S01]  /*3c10*/  MOV R0, 0x0 ;  /* 0x0000000000007802 */ /* 0x000fe20000000f00 */
[----:B------:R-:W1:Y:S01]  /*3c20*/  LDCU.64 UR6, c[0x4][0xf8] ;  /* 0x01001f00ff0677ac */ /* 0x000e620008000a00 */
[----:B------:R-:W-:Y:S02]  /*3c30*/  HFMA2 R13, -RZ, RZ, 0, 0 ;  /* 0x00000000ff0d7431 */ /* 0x000fe400000001ff */
[----:B------:R-:W-:Y:S01]  /*3c40*/  IMAD.MOV.U32 R8, RZ, RZ, 0x65 ;  /* 0x00000065ff087424 */ /* 0x000fe200078e00ff */
[----:B------:R2:W3:Y:S01]  /*3c50*/  LDC.64 R2, c[0x4][R0] ;  /* 0x0100000000027b82 */ /* 0x0004e20000000a00 */
[----:B------:R-:W4:Y:S01]  /*3c60*/  LDCU.64 UR8, c[0x4][0x100] ;  /* 0x01002000ff0877ac */ /* 0x000f220008000a00 */
[----:B------:R-:W-:Y:S01]  /*3c70*/  IMAD.MOV.U32 R12, RZ, RZ, 0x1 ;  /* 0x00000001ff0c7424 */ /* 0x000fe200078e00ff */
[----:B------:R-:W5:Y:S01]  /*3c80*/  LDCU.64 UR4, c[0x4][0x10] ;  /* 0x01000200ff0477ac */ /* 0x000f620008000a00 */
[----:B-1----:R-:W-:Y:S02]  /*3c90*/  IMAD.U32 R4, RZ, RZ, UR6 ;  /* 0x00000006ff047e24 */ /* 0x002fe4000f8e00ff */
[----:B------:R-:W-:Y:S01]  /*3ca0*/  IMAD.U32 R5, RZ, RZ, UR7 ;  /* 0x00000007ff057e24 */ /* 0x000fe2000f8e00ff */
[----:B----4-:R-:W-:Y:S01]  /*3cb0*/  MOV R6, UR8 ;  /* 0x0000000800067c02 */ /* 0x010fe20008000f00 */
[----:B------:R-:W-:-:S02]  /*3cc0*/  IMAD.U32 R7, RZ, RZ, UR9 ;  /* 0x00000009ff077e24 */ /* 0x000fc4000f8e00ff */
[----:B-----5:R-:W-:Y:S01]  /*3cd0*/  IMAD.U32 R10, RZ, RZ, UR4 ;  /* 0x00000004ff0a7e24 */ /* 0x020fe2000f8e00ff */
[----:B--2---:R-:W-:-:S07]  /*3ce0*/  MOV R11, UR5 ;  /* 0x00000005000b7c02 */ /* 0x004fce0008000f00 */
[----:B------:R-:W-:-:S07]  /*3cf0*/  LEPC R20, `(.L_x_2696) ;  /* 0x000000001014794e */ /* 0x000fce0000000000 */
[----:B0--3--:R-:W-:Y:S05]  /*3d00*/  CALL.ABS.NOINC R2 ;  /* 0x0000000002007343 */ /* 0x009fea0003c00000 */
.L_x_2696:
[----:B------:R-:W-:Y:S05]  /*3d10*/  BRA `(.L_x_2666) ;  /* 0x00000000004c7947 */ /* 0x000fea0003800000 */
.L_x_2695:
        /* <DEDUP_REMOVED lines=16> */
.L_x_2694:
[----:B------:R1:W-:Y:S01]  /*3e20*/  STG.E.64 desc[UR36][R2.64], R32 ;  /* 0x0000002002007986 */ /* 0x0003e2000c101b24 */
[----:B------:R-:W-:Y:S05]  /*3e30*/  BRA `(.L_x_2666) ;  /* 0x0000000000047947 */ /* 0x000fea0003800000 */
.L_x_2693:
[----:B------:R4:W-:Y:S02]  /*3e40*/  STG.E desc[UR36][R2.64], R32 ;  /* 0x0000002002007986 */ /* 0x0009e4000c101924 */
.L_x_2666:
[----:B------:R-:W-:-:S07]  /*3e50*/  VIADD R17, R17, 0x80 ;  /* 0x0000008011117836 */ /* 0x000fce0000000000 */
.L_x_2620:
[----:B------:R-:W-:Y:S05]  /*3e60*/  BSYNC.RECONVERGENT B6 ;  /* 0x0000000000067941 */ /* 0x000fea0003800200 */
.L_x_2619:
        /* <DEDUP_REMOVED lines=307> */
.L_x_2699:
        /* <DEDUP_REMOVED lines=17> */
.L_x_2703:
[----:B------:R1:W5:Y:S01]  /*52b0*/  LDG.E.U8 R4, desc[UR36][R6.64] ;  /* 0x0000002406047981 */ /* 0x000362000c1e1100 */
[----:B------:R-:W-:Y:S01]  /*52c0*/  IMAD.MOV.U32 R5, RZ, RZ, RZ ;  /* 0x000000ffff057224 */ /* 0x000fe200078e00ff */
[----:B------:R-:W-:Y:S06]  /*52d0*/  BRA `(.L_x_2705) ;  /* 0x0000000c00447947 */ /* 0x000fec0003800000 */
.L_x_2702:
        /* <DEDUP_REMOVED lines=8> */
.L_x_2707:
[----:B------:R-:W2:Y:S02]  /*5360*/  LDG.E R4, desc[UR36][R6.64] ;  /* 0x0000002406047981 */ /* 0x000ea4000c1e1900 */
[----:B--2---:R-:W-:Y:S01]  /*5370*/  SHF.R.S32.HI R5, RZ, 0x1f, R4 ;  /* 0x0000001fff057819 */ /* 0x004fe20000011404 */
[----:B------:R-:W-:Y:S06]  /*5380*/  BRA `(.L_x_2705) ;  /* 0x0000000c00187947 */ /* 0x000fec0003800000 */
.L_x_2706:
[----:B------:R-:W2:Y:S02]  /*5390*/  LDG.E.S16 R4, desc[UR36][R6.64] ;  /* 0x0000002406047981 */ /* 0x000ea4000c1e1700 */
[----:B--2---:R-:W-:Y:S01]  /*53a0*/  SHF.R.S32.HI R5, RZ, 0x1f, R4 ;  /* 0x0000001fff057819 */ /* 0x004fe20000011404 */
[----:B------:R-:W-:Y:S06]  /*53b0*/  BRA `(.L_x_2705) ;  /* 0x0000000c000c7947 */ /* 0x000fec0003800000 */
.L_x_2701:
        /* <DEDUP_REMOVED lines=9> */
.L_x_2709:
[----:B------:R-:W2:Y:S02]  /*5450*/  LDG.E.U16 R6, desc[UR36][R6.64] ;  /* 0x0000002406067981 */ /* 0x000ea4000c1e1500 */
[----:B--2---:R-:W-:-:S06]  /*5460*/  HADD2.F32 R4, -RZ, R6.H0_H0 ;  /* 0x20000006ff047230 */ /* 0x004fcc0000004100 */
[----:B------:R-:W4:Y:S02]  /*5470*/  F2I.S64.TRUNC R4, R4 ;  /* 0x0000000400047311 */ /* 0x000f24000020d900 */
[----:B----4-:R-:W-:Y:S05]  /*5480*/  BRA `(.L_x_2705) ;  /* 0x0000000800d87947 */ /* 0x010fea0003800000 */
.L_x_2708:
        /* <DEDUP_REMOVED lines=9> */
.L_x_2711:
[----:B------:R-:W2:Y:S02]  /*5520*/  LDG.E.U16 R6, desc[UR36][R6.64] ;  /* 0x0000002406067981 */ /* 0x000ea4000c1e1500 */
[----:B--2---:R-:W-:-:S06]  /*5530*/  HADD2.F32 R4, -RZ, R6.H0_H0 ;  /* 0x20000006ff047230 */ /* 0x004fcc0000004100 */
[----:B------:R-:W4:Y:S02]  /*5540*/  F2I.S64.TRUNC R4, R4 ;  /* 0x0000000400047311 */ /* 0x000f24000020d900 */
[----:B----4-:R-:W-:Y:S05]  /*5550*/  BRA `(.L_x_2705) ;  /* 0x0000000800a47947 */ /* 0x010fea0003800000 */
.L_x_2710:
[----:B------:R-:W2:Y:S02]  /*5560*/  LDG.E.64 R4, desc[UR36][R6.64] ;  /* 0x0000002406047981 */ /* 0x000ea4000c1e1b00 */
[----:B--2---:R-:W4:Y:S02]  /*5570*/  F2I.S64.F64.TRUNC R4, R4 ;  /* 0x0000000400047311 */ /* 0x004f24000030d900 */
[----:B----4-:R-:W-:Y:S05]  /*5580*/  BRA `(.L_x_2705) ;  /* 0x0000000800987947 */ /* 0x010fea0003800000 */
.L_x_2700:
        /* <DEDUP_REMOVED lines=13> */
.L_x_2714:
[----:B------:R-:W2:Y:S02]  /*5660*/  LDG.E.64 R4, desc[UR36][R6.64] ;  /* 0x0000002406047981 */ /* 0x000ea4000c1e1b00 */
[----:B--2---:R-:W4:Y:S02]  /*5670*/  F2I.S64.F64.TRUNC R4, R4 ;  /* 0x0000000400047311 */ /* 0x004f24000030d900 */
[----:B----4-:R-:W-:Y:S05]  /*5680*/  BRA `(.L_x_2705) ;  /* 0x0000000800587947 */ /* 0x010fea0003800000 */
.L_x_2713:
        /* <DEDUP_REMOVED lines=26> */
.L_x_2716:
        /* <DEDUP_REMOVED lines=14> */
.L_x_2715:
[----:B------:R-:W2:Y:S02]  /*5910*/  LDG.E.U16 R4, desc[UR36][R6.64] ;  /* 0x0000002406047981 */ /* 0x000ea4000c1e1500 */
[----:B--2---:R-:W-:-:S06]  /*5920*/  IMAD.U32 R4, R4, 0x10000, RZ ;  /* 0x0001000004047824 */ /* 0x004fcc00078e00ff */
[----:B------:R-:W4:Y:S02]  /*5930*/  F2I.S64.TRUNC R4, R4 ;  /* 0x0000000400047311 */ /* 0x000f24000020d900 */
[----:B----4-:R-:W-:Y:S05]  /*5940*/  BRA `(.L_x_2705) ;  /* 0x0000000400a87947 */ /* 0x010fea0003800000 */
.L_x_2712:
        /* <DEDUP_REMOVED lines=11> */
.L_x_2719:
        /* <DEDUP_REMOVED lines=21> */
.L_x_2723:
[----:B------:R-:W-:Y:S05]  /*5b50*/  BSYNC.RECONVERGENT B1 ;  /* 0x0000000000017941 */ /* 0x000fea0003800200 */
.L_x_2722:
[----:B------:R-:W-:Y:S01]  /*5b60*/  IMAD.SHL.U32 R0, R0, 0x100000, RZ ;  /* 0x0010000000007824 */ /* 0x000fe200078e00ff */
[----:B------:R-:W-:-:S04]  /*5b70*/  LEA R3, R3, 0x3b800000, 0x17 ;  /* 0x3b80000003037811 */ /* 0x000fc800078eb8ff */
[----:B------:R-:W-:-:S07]  /*5b80*/  LOP3.LUT R4, R3, R0, R7, 0xfe, !PT ;  /* 0x0000000003047212 */ /* 0x000fce00078efe07 */
.L_x_2721:
[----:B------:R-:W-:Y:S05]  /*5b90*/  BSYNC.RECONVERGENT B0 ;  /* 0x0000000000007941 */ /* 0x000fea0003800200 */
.L_x_2720:
[----:B------:R-:W2:Y:S02]  /*5ba0*/  F2I.S64.TRUNC R4, R4 ;  /* 0x0000000400047311 */ /* 0x000ea4000020d900 */
[----:B--2---:R-:W-:Y:S05]  /*5bb0*/  BRA `(.L_x_2705) ;  /* 0x00000004000c7947 */ /* 0x004fea0003800000 */
.L_x_2718:
        /* <DEDUP_REMOVED lines=21> */
.L_x_2727:
[----:B------:R-:W-:Y:S05]  /*5d10*/  BSYNC.RECONVERGENT B1 ;  /* 0x0000000000017941 */ /* 0x000fea0003800200 */
.L_x_2726:
[----:B------:R-:W-:Y:S01]  /*5d20*/  IMAD.SHL.U32 R0, R0, 0x200000, RZ ;  /* 0x0020000000007824 */ /* 0x000fe200078e00ff */
[----:B------:R-:W-:-:S04]  /*5d30*/  LEA R3, R3, 0x37800000, 0x17 ;  /* 0x3780000003037811 */ /* 0x000fc800078eb8ff */
[----:B------:R-:W-:-:S07]  /*5d40*/  LOP3.LUT R4, R3, R0, R7, 0xfe, !PT ;  /* 0x0000000003047212 */ /* 0x000fce00078efe07 */
.L_x_2725:
[----:B------:R-:W-:Y:S05]  /*5d50*/  BSYNC.RECONVERGENT B0 ;  /* 0x0000000000007941 */ /* 0x000fea0003800200 */
.L_x_2724:
[----:B------:R-:W2:Y:S02]  /*5d60*/  F2I.S64.TRUNC R4, R4 ;  /* 0x0000000400047311 */ /* 0x000ea4000020d900 */
[----:B--2---:R-:W-:Y:S05]  /*5d70*/  BRA `(.L_x_2705) ;  /* 0x00000000009c7947 */ /* 0x004fea0003800000 */
.L_x_2717:
        /* <DEDUP_REMOVED lines=14> */
.L_x_2731:
[----:B------:R-:W-:Y:S05]  /*5e60*/  BSYNC.RECONVERGENT B0 ;  /* 0x0000000000007941 */ /* 0x000fea0003800200 */
.L_x_2730:
[----:B------:R-:W3:Y:S02]  /*5e70*/  F2I.S64.TRUNC R4, R4 ;  /* 0x0000000400047311 */ /* 0x000ee4000020d900 */
[----:B---3--:R-:W-:Y:S05]  /*5e80*/  BRA `(.L_x_2705) ;  /* 0x0000000000587947 */ /* 0x008fea0003800000 */
.L_x_2704:
        /* <DEDUP_REMOVED lines=16> */
.L_x_2732:
[----:B------:R-:W-:Y:S01]  /*5f90*/  CS2R R4, SRZ ;  /* 0x0000000000047805 */ /* 0x000fe2000001ff00 */
[----:B------:R-:W-:Y:S06]  /*5fa0*/  BRA `(.L_x_2705) ;  /* 0x0000000000107947 */ /* 0x000fec0003800000 */
.L_x_2729:
[----:B------:R3:W5:Y:S01]  /*5fb0*/  LDG.E.64 R4, desc[UR36][R6.64] ;  /* 0x0000002406047981 */ /* 0x000762000c1e1b00 */
[----:B------:R-:W-:Y:S05]  /*5fc0*/  BRA `(.L_x_2705) ;  /* 0x0000000000087947 */ /* 0x000fea0003800000 */
.L_x_2728:
[----:B------:R2:W5:Y:S01]  /*5fd0*/  LDG.E R4, desc[UR36][R6.64] ;  /* 0x0000002406047981 */ /* 0x000562000c1e1900 */
[----:B------:R-:W-:-:S07]  /*5fe0*/  IMAD.MOV.U32 R5, RZ, RZ, RZ ;  /* 0x000000ffff057224 */ /* 0x000fce00078e00ff */
.L_x_2705:
        /* <DEDUP_REMOVED lines=24> */
[----:B------:R-:W-:Y:S01]  /*6170*/  SHF.L.U64.HI R9, R18, 0x5, R19 ;  /* 0x0000000512097819 */ /* 0x000fe20000010213 */
[----:B------:R-:W-:Y:S01]  /*6180*/  IMAD.IADD R10, R21, 0x1, R7 ;  /* 0x00000001150a7824 */ /* 0x000fe200078e0207 */
[----:B------:R-:W-:Y:S02]  /*6190*/  CS2R R32, SRZ ;  /* 0x0000000000207805 */ /* 0x000fe4000001ff00 */
[----:B------:R-:W-:Y:S01]  /*61a0*/  MOV R8, R3 ;  /* 0x0000000300087202 */ /* 0x000fe20000000f00 */
[----:B------:R-:W-:Y:S01]  /*61b0*/  IMAD.MOV.U32 R7, RZ, RZ, R5 ;  /* 0x000000ffff077224 */ /* 0x000fe200078e0005 */
[----:B-1----:R-:W-:-:S04]  /*61c0*/  LEA R0, P0, R12, UR4, 0x2 ;  /* 0x000000040c007c11 */ /* 0x002fc8000f8010ff */
[----:B------:R-:W-:-:S09]  /*61d0*/  LEA.HI.X R11, R12, UR5, R15, 0x2, P0 ;  /* 0x000000050c0b7c11 */ /* 0x000fd200080f140f */
.L_x_2735:
[----:B------:R-:W-:Y:S01]  /*61e0*/  IMAD.MOV.U32 R22, RZ, RZ, R0 ;  /* 0x000000ffff167224 */ /* 0x000fe200078e0000 */
[----:B------:R-:W-:Y:S02]  /*61f0*/  MOV R23, R11 ;  /* 0x0000000b00177202 */ /* 0x000fe40000000f00 */
[----:B------:R-:W-:-:S03]  /*6200*/  IADD3 R24, P0, PT, R0, R20, RZ ;  /* 0x0000001400187210 */ /* 0x000fc60007f1e0ff */
[----:B------:R-:W2:Y:S02]  /*6210*/  LDG.E R34, desc[UR36][R22.64] ;  /* 0x0000002416227981 */ /* 0x000ea4000c1e1900 */
[----:B------:R-:W-:Y:S01]  /*6220*/  IMAD.X R25, R11, 0x1, R10, P0 ;  /* 0x000000010b197824 */ /* 0x000fe200000e060a */
[----:B------:R-:W-:-:S04]  /*6230*/  IADD3 R38, P0, PT, R24, R20, RZ ;  /* 0x0000001418267210 */ /* 0x000fc80007f1e0ff */
[----:B------:R0:W3:Y:S01]  /*6240*/  LDG.E R45, desc[UR36][R24.64] ;  /* 0x00000024182d7981 */ /* 0x0000e2000c1e1900 */
[----:B------:R-:W-:-:S05]  /*6250*/  IMAD.X R39, R25, 0x1, R10, P0 ;  /* 0x0000000119277824 */ /* 0x000fca00000e060a */
[----:B------:R-:W4:Y:S01]  /*6260*/  LDG.E R35, desc[UR36][R38.64] ;  /* 0x0000002426237981 */ /* 0x000f22000c1e1900 */
[----:B------:R-:W-:-:S04]  /*6270*/  IADD3 R30, P0, PT, R38, R20, RZ ;  /* 0x00000014261e7210 */ /* 0x000fc80007f1e0ff */
[----:B------:R-:W-:Y:S02]  /*6280*/  IADD3.X R31, PT, PT, R39, R10, RZ, P0, !PT ;  /* 0x0000000a271f7210 */ /* 0x000fe400007fe4ff */
[----:B------:R-:W-:-:S03]  /*6290*/  IADD3 R28, P0, PT, R30, R20, RZ ;  /* 0x000000141e1c7210 */ /* 0x000fc60007f1e0ff */
[----:B------:R1:W5:Y:S02]  /*62a0*/  LDG.E R37, desc[UR36][R30.64] ;  /* 0x000000241e257981 */ /* 0x000364000c1e1900 */
[----:B------:R-:W-:Y:S01]  /*62b0*/  IMAD.X R29, R31, 0x1, R10, P0 ;  /* 0x000000011f1d7824 */ /* 0x000fe200000e060a */
[----:B------:R-:W-:-:S04]  /*62c0*/  IADD3 R26, P0, PT, R28, R20, RZ ;  /* 0x000000141c1a7210 */ /* 0x000fc80007f1e0ff */
[----:B------:R1:W5:Y:S01]  /*62d0*/  LDG.E R43, desc[UR36][R28.64] ;  /* 0x000000241c2b7981 */ /* 0x000362000c1e1900 */
[----:B------:R-:W-:Y:S01]  /*62e0*/  IMAD.X R27, R29, 0x1, R10, P0 ;  /* 0x000000011d1b7824 */ /* 0x000fe200000e060a */
[----:B0-----:R-:W-:-:S04]  /*62f0*/  IADD3 R24, P0, PT, R26, R20, RZ ;  /* 0x000000141a187210 */ /* 0x001fc80007f1e0ff */
[----:B------:R-:W5:Y:S01]  /*6300*/  LDG.E R41, desc[UR36][R26.64] ;  /* 0x000000241a297981 */ /* 0x000f62000c1e1900 */
[----:B------:R-:W-:Y:S02]  /*6310*/  IADD3.X R25, PT, PT, R27, R10, RZ, P0, !PT ;  /* 0x0000000a1b197210 */ /* 0x000fe400007fe4ff */
[----:B------:R-:W-:-:S03]  /*6320*/  IADD3 R22, P0, PT, R24, R20, RZ ;  /* 0x0000001418167210 */ /* 0x000fc60007f1e0ff */
[----:B------:R-:W5:Y:S02]  /*6330*/  LDG.E R39, desc[UR36][R24.64] ;  /* 0x0000002418277981 */ /* 0x000f64000c1e1900 */
        /* <DEDUP_REMOVED lines=8> */
[----:B------:R-:W-:-:S02]  /*63c0*/  IMAD.X R11, R11, 0x1, R9, P1 ;  /* 0x000000010b0b7824 */ /* 0x000fc400008e0609 */
[----:B------:R-:W-:-:S05]  /*63d0*/  ISETP.NE.AND.EX P0, PT, R7, RZ, PT, P0 ;  /* 0x000000ff0700720c */ /* 0x000fca0003f05300 */
[----:B0-----:R-:W0:Y:S08]  /*63e0*/  LDC.64 R22, c[0x0][R4+0x348] ;  /* 0x0000d20004167b82 */ /* 0x001e300000000a00 */
[----:B------:R-:W5:Y:S08]  /*63f0*/  LDC.64 R26, c[0x0][R4+0x360] ;  /* 0x0000d800041a7b82 */ /* 0x000f700000000a00 */
[----:B------:R-:W5:Y:S01]  /*6400*/  LDC.64 R24, c[0x0][R4+0x368] ;  /* 0x0000da0004187b82 */ /* 0x000f620000000a00 */
[----:B--2---:R-:W-:Y:S01]  /*6410*/  SHF.R.S32.HI R36, RZ, 0x1f, R34 ;  /* 0x0000001fff247819 */ /* 0x004fe20000011422 */
[----:B0-----:R-:W-:-:S02]  /*6420*/  IMAD R38, R23, R34, RZ ;  /* 0x0000002217267224 */ /* 0x001fc400078e02ff */
[----:B------:R-:W-:-:S04]  /*6430*/  IMAD.WIDE.U32 R32, R22, R34, R32 ;  /* 0x0000002216207225 */ /* 0x000fc800078e0020 */
[----:B------:R-:W-:Y:S01]  /*6440*/  IMAD R36, R22, R36, R38 ;  /* 0x0000002416247224 */ /* 0x000fe200078e0226 */
[----:B---3--:R-:W-:Y:S01]  /*6450*/  SHF.R.S32.HI R34, RZ, 0x1f, R45 ;  /* 0x0000001fff227819 */ /* 0x008fe2000001142d */
[----:B------:R0:W2:Y:S01]  /*6460*/  LDC.64 R22, c[0x0][R4+0x370] ;  /* 0x0000dc0004167b82 */ /* 0x0000a20000000a00 */
[-C--:B-1----:R-:W-:Y:S02]  /*6470*/  IMAD R31, R31, R45.reuse, RZ ;  /* 0x0000002d1f1f7224 */ /* 0x082fe400078e02ff */
[----:B------:R-:W-:Y:S02]  /*6480*/  IMAD.IADD R33, R33, 0x1, R36 ;  /* 0x0000000121217824 */ /* 0x000fe400078e0224 */
[C---:B------:R-:W-:Y:S02]  /*6490*/  IMAD R34, R30.reuse, R34, R31 ;  /* 0x000000221e227224 */ /* 0x040fe400078e021f */
[----:B------:R-:W-:Y:S01]  /*64a0*/  IMAD.WIDE.U32 R32, R30, R45, R32 ;  /* 0x0000002d1e207225 */ /* 0x000fe200078e0020 */
[----:B----4-:R-:W-:Y:S01]  /*64b0*/  SHF.R.S32.HI R45, RZ, 0x1f, R35 ;  /* 0x0000001fff2d7819 */ /* 0x010fe20000011423 */
[----:B------:R0:W1:Y:S02]  /*64c0*/  LDC.64 R30, c[0x0][R4+0x378] ;  /* 0x0000de00041e7b82 */ /* 0x0000640000000a00 */
[----:B------:R-:W-:Y:S01]  /*64d0*/  IMAD R29, R29, R35, RZ ;  /* 0x000000231d1d7224 */ /* 0x000fe200078e02ff */
[----:B------:R-:W-:Y:S01]  /*64e0*/  IADD3 R33, PT, PT, R33, R34, RZ ;  /* 0x0000002221217210 */ /* 0x000fe20007ffe0ff */
[----:B-----5:R-:W-:-:S02]  /*64f0*/  IMAD R27, R27, R37, RZ ;  /* 0x000000251b1b7224 */ /* 0x020fc400078e02ff */
[C---:B------:R-:W-:Y:S02]  /*6500*/  IMAD R45, R28.reuse, R45, R29 ;  /* 0x0000002d1c2d7224 */ /* 0x040fe400078e021d */
[----:B------:R-:W-:Y:S01]  /*6510*/  IMAD.WIDE.U32 R28, R28, R35, R32 ;  /* 0x000000231c1c7225 */ /* 0x000fe200078e0020 */
[----:B------:R-:W-:Y:S01]  /*6520*/  SHF.R.S32.HI R35, RZ, 0x1f, R37 ;  /* 0x0000001fff237819 */ /* 0x000fe20000011425 */
[----:B------:R0:W3:Y:S02]  /*6530*/  LDC.64 R32, c[0x0][R4+0x380] ;  /* 0x0000e00004207b82 */ /* 0x0000e40000000a00 */
[----:B------:R-:W-:Y:S02]  /*6540*/  IMAD.IADD R29, R29, 0x1, R45 ;  /* 0x000000011d1d7824 */ /* 0x000fe400078e022d */
        /* <DEDUP_REMOVED lines=8> */
[----:B0-----:R-:W-:Y:S01]  /*65d0*/  VIADD R4, R4, 0x40 ;  /* 0x0000004004047836 */ /* 0x001fe20000000000 */
[----:B------:R-:W-:Y:S01]  /*65e0*/  IADD3 R25, PT, PT, R25, R29, RZ ;  /* 0x0000001d19197210 */ /* 0x000fe20007ffe0ff */
        /* <DEDUP_REMOVED lines=8> */
[----:B---3--:R-:W-:Y:S02]  /*6670*/  IMAD R24, R33, R16, RZ ;  /* 0x0000001021187224 */ /* 0x008fe400078e02ff */
[----:B------:R-:W-:Y:S01]  /*6680*/  IMAD.IADD R23, R23, 0x1, R25 ;  /* 0x0000000117177824 */ /* 0x000fe200078e0219 */
[----:B------:R-:W-:-:S05]  /*6690*/  SHF.R.S32.HI R25, RZ, 0x1f, R16 ;  /* 0x0000001fff197819 */ /* 0x000fca0000011410 */
[C---:B------:R-:W-:Y:S02]  /*66a0*/  IMAD R25, R32.reuse, R25, R24 ;  /* 0x0000001920197224 */ /* 0x040fe400078e0218 */
[----:B------:R-:W-:-:S05]  /*66b0*/  IMAD.WIDE.U32 R32, R32, R16, R22 ;  /* 0x0000001020207225 */ /* 0x000fca00078e0016 */
[----:B------:R-:W-:Y:S01]  /*66c0*/  IADD3 R33, PT, PT, R33, R25, RZ ;  /* 0x0000001921217210 */ /* 0x000fe20007ffe0ff */
[----:B------:R-:W-:Y:S06]  /*66d0*/  @P0 BRA `(.L_x_2735) ;  /* 0xfffffff800c00947 */ /* 0x000fec000383ffff */
[----:B------:R-:W-:Y:S05]  /*66e0*/  BSYNC.RECONVERGENT B0 ;  /* 0x0000000000007941 */ /* 0x000fea0003800200 */
.L_x_2734:
        /* <DEDUP_REMOVED lines=10> */
[-C--:B0-----:R-:W-:Y:S02]  /*6790*/  IMAD R0, R5, R18.reuse, RZ ;  /* 0x0000001205007224 */ /* 0x081fe400078e02ff */
[----:B------:R-:W-:Y:S02]  /*67a0*/  IMAD.SHL.U32 R31, R18, 0x4, RZ ;  /* 0x00000004121f7824 */ /* 0x000fe400078e00ff */
[----:B------:R-:W-:-:S04]  /*67b0*/  IMAD.WIDE.U32 R8, R3, R18, R14 ;  /* 0x0000001203087225 */ /* 0x000fc800078e000e */
[----:B------:R-:W-:-:S04]  /*67c0*/  IMAD R7, R3, R19, R0 ;  /* 0x0000001303077224 */ /* 0x000fc800078e0200 */
[----:B------:R-:W-:Y:S01]  /*67d0*/  IMAD.IADD R7, R9, 0x1, R7 ;  /* 0x0000000109077824 */ /* 0x000fe200078e0207 */
[----:B-1----:R-:W-:-:S04]  /*67e0*/  LEA R10, P0, R8, UR4, 0x2 ;  /* 0x00000004080a7c11 */ /* 0x002fc8000f8010ff */
[----:B------:R-:W-:Y:S02]  /*67f0*/  LEA.HI.X R11, R8, UR5, R7, 0x2, P0 ;  /* 0x00000005080b7c11 */ /* 0x000fe400080f1407 */
[----:B------:R-:W-:Y:S02]  /*6800*/  SHF.L.U64.HI R7, R18, 0x2, R19 ;  /* 0x0000000212077819 */ /* 0x000fe40000010213 */
[----:B------:R-:W-:Y:S01]  /*6810*/  IADD3 R26, P0, PT, R10, R31, RZ ;  /* 0x0000001f0a1a7210 */ /* 0x000fe20007f1e0ff */
[----:B------:R0:W2:Y:S03]  /*6820*/  LDG.E R35, desc[UR36][R10.64] ;  /* 0x000000240a237981 */ /* 0x0000a6000c1e1900 */
[----:B------:R-:W-:Y:S02]  /*6830*/  IADD3.X R27, PT, PT, R11, R7, RZ, P0, !PT ;  /* 0x000000070b1b7210 */ /* 0x000fe400007fe4ff */
[----:B------:R-:W-:-:S03]  /*6840*/  IADD3 R28, P0, PT, R26, R31, RZ ;  /* 0x0000001f1a1c7210 */ /* 0x000fc60007f1e0ff */
[----:B------:R1:W3:Y:S02]  /*6850*/  LDG.E R25, desc[UR36][R26.64] ;  /* 0x000000241a197981 */ /* 0x0002e4000c1e1900 */
[----:B------:R-:W-:Y:S01]  /*6860*/  IMAD.X R29, R27, 0x1, R7, P0 ;  /* 0x000000011b1d7824 */ /* 0x000fe200000e0607 */
[----:B------:R-:W-:-:S04]  /*6870*/  IADD3 R30, P0, PT, R28, R31, RZ ;  /* 0x0000001f1c1e7210 */ /* 0x000fc80007f1e0ff */
[----:B------:R3:W4:Y:S01]  /*6880*/  LDG.E R23, desc[UR36][R28.64] ;  /* 0x000000241c177981 */ /* 0x000722000c1e1900 */
[----:B------:R-:W-:-:S05]  /*6890*/  IMAD.X R31, R29, 0x1, R7, P0 ;  /* 0x000000011d1f7824 */ /* 0x000fca00000e0607 */
[----:B------:R-:W5:Y:S01]  /*68a0*/  LDG.E R7, desc[UR36][R30.64] ;  /* 0x000000241e077981 */ /* 0x000f62000c1e1900 */
[C---:B------:R-:W-:Y:S02]  /*68b0*/  SHF.L.U32 R0, R3.reuse, 0x3, RZ ;  /* 0x0000000303007819 */ /* 0x040fe400000006ff */
[----:B------:R-:W-:Y:S02]  /*68c0*/  IADD3 R3, P0, PT, R3, 0x4, RZ ;  /* 0x0000000403037810 */ /* 0x000fe40007f1e0ff */
[----:B------:R-:W1:Y:S03]  /*68d0*/  LDC.64 R20, c[0x0][R0+0x5a8] ;  /* 0x00016a0000147b82 */ /* 0x000e660000000a00 */
[----:B------:R-:W-:-:S05]  /*68e0*/  IMAD.X R5, RZ, RZ, R5, P0 ;  /* 0x000000ffff057224 */ /* 0x000fca00000e0605 */
[----:B0-----:R-:W0:Y:S08]  /*68f0*/  LDC.64 R10, c[0x0][R0+0x5b0] ;  /* 0x00016c00000a7b82 */ /* 0x001e300000000a00 */
[----:B------:R-:W4:Y:S01]  /*6900*/  LDC.64 R8, c[0x0][R0+0x5b8] ;  /* 0x00016e0000087b82 */ /* 0x000f220000000a00 */
[----:B--2---:R-:W-:Y:S01]  /*6910*/  SHF.R.S32.HI R37, RZ, 0x1f, R35 ;  /* 0x0000001fff257819 */ /* 0x004fe20000011423 */
[----:B-1----:R-:W-:-:S02]  /*6920*/  IMAD R4, R21, R35, RZ ;  /* 0x0000002315047224 */ /* 0x002fc400078e02ff */
[----:B------:R-:W-:-:S04]  /*6930*/  IMAD.WIDE.U32 R26, R20, R35, R32 ;  /* 0x00000023141a7225 */ /* 0x000fc800078e0020 */
[----:B------:R-:W-:Y:S01]  /*6940*/  IMAD R37, R20, R37, R4 ;  /* 0x0000002514257224 */ /* 0x000fe200078e0204 */
[----:B---3--:R-:W-:Y:S01]  /*6950*/  SHF.R.S32.HI R29, RZ, 0x1f, R25 ;  /* 0x0000001fff1d7819 */ /* 0x008fe20000011419 */
[----:B------:R-:W1:Y:S01]  /*6960*/  LDC.64 R20, c[0x0][R0+0x5c0] ;  /* 0x0001700000147b82 */ /* 0x000e620000000a00 */
[----:B0-----:R-:W-:Y:S02]  /*6970*/  IMAD R4, R11, R25, RZ ;  /* 0x000000190b047224 */ /* 0x001fe400078e02ff */
[----:B------:R-:W-:Y:S02]  /*6980*/  IMAD.IADD R27, R27, 0x1, R37 ;  /* 0x000000011b1b7824 */ /* 0x000fe400078e0225 */
[C---:B------:R-:W-:Y:S02]  /*6990*/  IMAD R29, R10.reuse, R29, R4 ;  /* 0x0000001d0a1d7224 */ /* 0x040fe400078e0204 */
[----:B------:R-:W-:Y:S01]  /*69a0*/  IMAD.WIDE.U32 R10, R10, R25, R26 ;  /* 0x000000190a0a7225 */ /* 0x000fe200078e001a */
[----:B----4-:R-:W-:-:S03]  /*69b0*/  SHF.R.S32.HI R25, RZ, 0x1f, R23 ;  /* 0x0000001fff197819 */ /* 0x010fc60000011417 */
[----:B------:R-:W-:Y:S02]  /*69c0*/  IMAD R4, R9, R23, RZ ;  /* 0x0000001709047224 */ /* 0x000fe400078e02ff */
[----:B------:R-:W-:Y:S02]  /*69d0*/  IMAD.IADD R11, R11, 0x1, R29 ;  /* 0x000000010b0b7824 */ /* 0x000fe400078e021d */
[C---:B------:R-:W-:Y:S02]  /*69e0*/  IMAD R25, R8.reuse, R25, R4 ;  /* 0x0000001908197224 */ /* 0x040fe400078e0204 */
[----:B------:R-:W-:Y:S01]  /*69f0*/  IMAD.WIDE.U32 R8, R8, R23, R10 ;  /* 0x0000001708087225 */ /* 0x000fe200078e000a */
[----:B-----5:R-:W-:-:S04]  /*6a00*/  SHF.R.S32.HI R11, RZ, 0x1f, R7 ;  /* 0x0000001fff0b7819 */ /* 0x020fc80000011407 */
[----:B------:R-:W-:Y:S01]  /*6a10*/  IADD3 R9, PT, PT, R9, R25, RZ ;  /* 0x0000001909097210 */ /* 0x000fe20007ffe0ff */
[-C--:B-1----:R-:W-:Y:S02]  /*6a20*/  IMAD R0, R21, R7.reuse, RZ ;  /* 0x0000000715007224 */ /* 0x082fe400078e02ff */
[----:B------:R-:W-:-:S04]  /*6a30*/  IMAD.WIDE.U32 R32, R20, R7, R8 ;  /* 0x0000000714207225 */ /* 0x000fc800078e0008 */
[----:B------:R-:W-:-:S04]  /*6a40*/  IMAD R11, R20, R11, R0 ;  /* 0x0000000b140b7224 */ /* 0x000fc800078e0200 */
[----:B------:R-:W-:-:S07]  /*6a50*/  IMAD.IADD R33, R33, 0x1, R11 ;  /* 0x0000000121217824 */ /* 0x000fce00078e020b */
.L_x_2736:
        /* <DEDUP_REMOVED lines=17> */
[----:B------:R-:W2:Y:S01]  /*6b70*/  LDG.E R23, desc[UR36][R10.64] ;  /* 0x000000240a177981 */ /* 0x000ea2000c1e1900 */
[----:B------:R-:W-:-:S06]  /*6b80*/  LEA.HI.X R7, R18, R11, R19, 0x2, P1 ;  /* 0x0000000b12077211 */ /* 0x000fcc00008f1413 */
[----:B------:R-:W3:Y:S01]  /*6b90*/  LDG.E R7, desc[UR36][R6.64] ;  /* 0x0000002406077981 */ /* 0x000ee2000c1e1900 */
[C---:B------:R-:W-:Y:S02]  /*6ba0*/  SHF.L.U32 R4, R3.reuse, 0x3, RZ ;  /* 0x0000000303047819 */ /* 0x040fe400000006ff */
[----:B------:R-:W-:Y:S02]  /*6bb0*/  IADD3 R3, P1, PT, R3, 0x2, RZ ;  /* 0x0000000203037810 */ /* 0x000fe40007f3e0ff */
[----:B------:R-:W0:Y:S03]  /*6bc0*/  LDC.64 R8, c[0x0][R4+0x5a8] ;  /* 0x00016a0004087b82 */ /* 0x000e260000000a00 */
[----:B------:R-:W-:-:S05]  /*6bd0*/  IMAD.X R5, RZ, RZ, R5, P1 ;  /* 0x000000ffff057224 */ /* 0x000fca00008e0605 */
        /* <DEDUP_REMOVED lines=9> */
[----:B------:R-:W-:-:S05]  /*6c70*/  IMAD.WIDE.U32 R32, R20, R7, R32 ;  /* 0x0000000714207225 */ /* 0x000fca00078e0020 */
[----:B------:R-:W-:-:S07]  /*6c80*/  IADD3 R33, PT, PT, R33, R9, RZ ;  /* 0x0000000921217210 */ /* 0x000fce0007ffe0ff */
.L_x_2737:
[----:B------:R-:W-:Y:S05]  /*6c90*/  @P0 BRA `(.L_x_2733) ;  /* 0x0000000000440947 */ /* 0x000fea0003800000 */
        /* <DEDUP_REMOVED lines=15> */
[----:B------:R-:W-:-:S04]  /*6d90*/  IMAD R3, R4, R3, R0 ;  /* 0x0000000304037224 */ /* 0x000fc800078e0200 */
[----:B------:R-:W-:-:S07]  /*6da0*/  IMAD.IADD R33, R33, 0x1, R3 ;  /* 0x0000000121217824 */ /* 0x000fce00078e0203 */
.L_x_2733:
        /* <DEDUP_REMOVED lines=16> */
.L_x_2741:
[----:B------:R1:W-:Y:S01]  /*6eb0*/  STG.E.U8 desc[UR36][R2.64], R32 ;  /* 0x0000002002007986 */ /* 0x0003e2000c101124 */
[----:B------:R-:W-:Y:S05]  /*6ec0*/  BRA `(.L_x_2743) ;  /* 0x0000000c00347947 */ /* 0x000fea0003800000 */
.L_x_2740:
        /* <DEDUP_REMOVED lines=8> */
.L_x_2745:
[----:B------:R1:W-:Y:S01]  /*6f50*/  STG.E desc[UR36][R2.64], R32 ;  /* 0x0000002002007986 */ /* 0x0003e2000c101924 */
[----:B------:R-:W-:Y:S05]  /*6f60*/  BRA `(.L_x_2743) ;  /* 0x0000000c000c7947 */ /* 0x000fea0003800000 */
.L_x_2744:
[----:B------:R1:W-:Y:S01]  /*6f70*/  STG.E.U16 desc[UR36][R2.64], R32 ;  /* 0x0000002002007986 */ /* 0x0003e2000c101524 */
[----:B------:R-:W-:Y:S05]  /*6f80*/  BRA `(.L_x_2743) ;  /* 0x0000000c00047947 */ /* 0x000fea0003800000 */
.L_x_2739:
        /* <DEDUP_REMOVED lines=9> */
.L_x_2747:
[----:B------:R-:W1:Y:S02]  /*7020*/  I2F.S64 R0, R32 ;  /* 0x0000002000007312 */ /* 0x000e640000301400 */
[----:B-1----:R-:W-:-:S05]  /*7030*/  F2FP.F16.F32.PACK_AB R0, RZ, R0 ;  /* 0x00000000ff00723e */ /* 0x002fca00000000ff */
[----:B------:R1:W-:Y:S01]  /*7040*/  STG.E.U16 desc[UR36][R2.64], R0 ;  /* 0x0000000002007986 */ /* 0x0003e2000c101524 */
[----:B------:R-:W-:Y:S05]  /*7050*/  BRA `(.L_x_2743) ;  /* 0x0000000800d07947 */ /* 0x000fea0003800000 */
.L_x_2746:
        /* <DEDUP_REMOVED lines=10> */
.L_x_2749:
[----:B------:R-:W1:Y:S02]  /*7100*/  I2F.S64 R32, R32 ;  /* 0x0000002000207312 */ /* 0x000e640000301400 */
[----:B-1----:R-:W-:-:S04]  /*7110*/  F2FP.F16.F32.PACK_AB R5, RZ, R32 ;  /* 0x00000020ff05723e */ /* 0x002fc800000000ff */
[----:B------:R-:W-:-:S05]  /*7120*/  PRMT R5, R5, 0x5410, RZ ;  /* 0x0000541005057816 */ /* 0x000fca00000000ff */
[----:B------:R1:W-:Y:S01]  /*7130*/  STG.E desc[UR36][R2.64], R5 ;  /* 0x0000000502007986 */ /* 0x0003e2000c101924 */
[----:B------:R-:W-:Y:S05]  /*7140*/  BRA `(.L_x_2743) ;  /* 0x0000000800947947 */ /* 0x000fea0003800000 */
.L_x_2748:
[----:B------:R-:W1:Y:S02]  /*7150*/  I2F.F64.S64 R4, R32 ;  /* 0x0000002000047312 */ /* 0x000e640000301c00 */
[----:B-1----:R1:W-:Y:S01]  /*7160*/  STG.E.64 desc[UR36][R2.64], R4 ;  /* 0x0000000402007986 */ /* 0x0023e2000c101b24 */
[----:B------:R-:W-:Y:S05]  /*7170*/  BRA `(.L_x_2743) ;  /* 0x0000000800887947 */ /* 0x000fea0003800000 */
.L_x_2738:
        /* <DEDUP_REMOVED lines=12> */
.L_x_2753:
        /* <DEDUP_REMOVED lines=18> */
.L_x_2756:
[----:B------:R-:W-:-:S04]  /*7360*/  SHF.R.U32.HI R5, RZ, 0x18, R5 ;  /* 0x00000018ff057819 */ /* 0x000fc80000011605 */
[----:B------:R-:W-:-:S07]  /*7370*/  LOP3.LUT R0, R0, 0x80, R5, 0xf8, !PT ;  /* 0x0000008000007812 */ /* 0x000fce00078ef805 */
.L_x_2755:
[----:B------:R-:W-:Y:S05]  /*7380*/  BSYNC.RECONVERGENT B0 ;  /* 0x0000000000007941 */ /* 0x000fea0003800200 */
.L_x_2754:
[----:B------:R1:W-:Y:S01]  /*7390*/  STG.E.U8 desc[UR36][R2.64], R0 ;  /* 0x0000000002007986 */ /* 0x0003e2000c101124 */
[----:B------:R-:W-:Y:S05]  /*73a0*/  BRA `(.L_x_2743) ;  /* 0x0000000400fc7947 */ /* 0x000fea0003800000 */
.L_x_2752:
        /* <DEDUP_REMOVED lines=18> */
.L_x_2759:
[----:B------:R-:W-:-:S04]  /*74d0*/  SHF.R.U32.HI R5, RZ, 0x18, R5 ;  /* 0x00000018ff057819 */ /* 0x000fc80000011605 */
[----:B------:R-:W-:-:S07]  /*74e0*/  LOP3.LUT R0, R0, 0x80, R5, 0xf8, !PT ;  /* 0x0000008000007812 */ /* 0x000fce00078ef805 */
.L_x_2758:
[----:B------:R-:W-:Y:S05]  /*74f0*/  BSYNC.RECONVERGENT B0 ;  /* 0x0000000000007941 */ /* 0x000fea0003800200 */
.L_x_2757:
[----:B------:R1:W-:Y:S01]  /*7500*/  STG.E.U8 desc[UR36][R2.64], R0 ;  /* 0x0000000002007986 */ /* 0x0003e2000c101124 */
[----:B------:R-:W-:Y:S05]  /*7510*/  BRA `(.L_x_2743) ;  /* 0x0000000400a07947 */ /* 0x000fea0003800000 */
.L_x_2751:
        /* <DEDUP_REMOVED lines=18> */
[----:B------:R-:W-:-:S05]  /*7640*/  @!P0 IMAD.MOV R0, RZ, RZ, R4 ;  /* 0x000000ffff008224 */ /* 0x000fca00078e0204 */
[----:B------:R-:W-:-:S05]  /*7650*/  @P1 MOV R5, R0 ;  /* 0x0000000000051202 */ /* 0x000fca0000000f00 */
[----:B------:R1:W-:Y:S01]  /*7660*/  STG.E.U8 desc[UR36][R2.64], R5 ;  /* 0x0000000502007986 */ /* 0x0003e2000c101124 */
[----:B------:R-:W-:Y:S05]  /*7670*/  BRA `(.L_x_2743) ;  /* 0x0000000400487947 */ /* 0x000fea0003800000 */
.L_x_2761:
[----:B------:R1:W-:Y:S01]  /*7680*/  STG.E.64 desc[UR36][R2.64], R32 ;  /* 0x0000002002007986 */ /* 0x0003e2000c101b24 */
[----:B------:R-:W-:Y:S05]  /*7690*/  BRA `(.L_x_2743) ;  /* 0x0000000400407947 */ /* 0x000fea0003800000 */
.L_x_2760:
[----:B------:R1:W-:Y:S01]  /*76a0*/  STG.E desc[UR36][R2.64], R32 ;  /* 0x0000002002007986 */ /* 0x0003e2000c101924 */
[----:B------:R-:W-:Y:S05]  /*76b0*/  BRA `(.L_x_2743) ;  /* 0x0000000400387947 */ /* 0x000fea0003800000 */
.L_x_2750:
        /* <DEDUP_REMOVED lines=11> */
.L_x_2763:
[----:B------:R-:W-:Y:S01]  /*7770*/  CS2R R34, SRZ ;  /* 0x0000000000227805 */ /* 0x000fe2000001ff00 */
[----:B------:R-:W1:Y:S04]  /*7780*/  I2F.F64.S64 R32, R32 ;  /* 0x0000002000207312 */ /* 0x000e680000301c00 */
[----:B-1----:R1:W-:Y:S01]  /*7790*/  STG.E.128 desc[UR36][R2.64], R32 ;  /* 0x0000002002007986 */ /* 0x0023e2000c101d24 */
[----:B------:R-:W-:Y:S05]  /*77a0*/  BRA `(.L_x_2743) ;  /* 0x0000000000fc7947 */ /* 0x000fea0003800000 */
.L_x_2762:
[----:B------:R-:W-:-:S09]  /*77b0*/  UISETP.NE.AND UP0, UPT, UR4, 0xf, UPT ;  /* 0x0000000f0400788c */ /* 0x000fd2000bf05270 */
[----:B------:R-:W-:Y:S05]  /*77c0*/  BRA.U !UP0, `(.L_x_2764) ;  /* 0x0000000108e87547 */ /* 0x000fea000b800000 */
[----:B------:R-:W-:-:S09]  /*77d0*/  UISETP.NE.AND UP0, UPT, UR4, 0x17, UPT ;  /* 0x000000170400788c */ /* 0x000fd2000bf05270 */
[----:B------:R-:W-:Y:S05]  /*77e0*/  BRA.U !UP0, `(.L_x_2765) ;  /* 0x0000000108907547 */ /* 0x000fea000b800000 */
[----:B------:R-:W-:-:S09]  /*77f0*/  UISETP.NE.AND UP0, UPT, UR4, 0x18, UPT ;  /* 0x000000180400788c */ /* 0x000fd2000bf05270 */
[----:B------:R-:W-:Y:S05]  /*7800*/  BRA.U !UP0, `(.L_x_2766) ;  /* 0x0000000108447547 */ /* 0x000fea000b800000 */
.L_x_2742:
        /* <DEDUP_REMOVED lines=16> */
.L_x_2767:
[----:B------:R-:W-:Y:S05]  /*7910*/  BRA `(.L_x_2743) ;  /* 0x0000000000a07947 */ /* 0x000fea0003800000 */
.L_x_2766:
        /* <DEDUP_REMOVED lines=13> */
.L_x_2769:
[----:B------:R-:W-:Y:S05]  /*79f0*/  BSYNC.RECONVERGENT B0 ;  /* 0x0000000000007941 */ /* 0x000fea0003800200 */
.L_x_2768:
[----:B------:R-:W-:-:S05]  /*7a00*/  LOP3.LUT R5, R0, 0x80, R5, 0xf8, !PT ;  /* 0x0000008000057812 */ /* 0x000fca00078ef805 */
[----:B------:R4:W-:Y:S01]  /*7a10*/  STG.E.U8 desc[UR36][R2.64], R5 ;  /* 0x0000000502007986 */ /* 0x0009e2000c101124 */
[----:B------:R-:W-:Y:S05]  /*7a20*/  BRA `(.L_x_2743) ;  /* 0x00000000005c7947 */ /* 0x000fea0003800000 */
.L_x_2765:
        /* <DEDUP_REMOVED lines=12> */
.L_x_2771:
[----:B------:R-:W-:Y:S01]  /*7af0*/  IMAD.MOV.U32 R0, RZ, RZ, 0x7f ;  /* 0x0000007fff007424 */ /* 0x000fe200078e00ff */
[----:B------:R-:W-:-:S04]  /*7b00*/  ISETP.GT.U32.AND P0, PT, R4, 0x7f800000, PT ;  /* 0x7f8000000400780c */ /* 0x000fc80003f04070 */
[----:B------:R-:W-:-:S09]  /*7b10*/  SEL R0, R0, 0x7c, P0 ;  /* 0x0000007c00007807 */ /* 0x000fd20000000000 */
.L_x_2772:
[----:B------:R-:W-:Y:S05]  /*7b20*/  BSYNC.RECONVERGENT B0 ;  /* 0x0000000000007941 */ /* 0x000fea0003800200 */
.L_x_2770:
[----:B------:R-:W-:-:S04]  /*7b30*/  SHF.R.U32.HI R5, RZ, 0x18, R5 ;  /* 0x00000018ff057819 */ /* 0x000fc80000011605 */
[----:B------:R-:W-:-:S05]  /*7b40*/  LOP3.LUT R5, R0, 0x80, R5, 0xf8, !PT ;  /* 0x0000008000057812 */ /* 0x000fca00078ef805 */
[----:B------:R3:W-:Y:S01]  /*7b50*/  STG.E.U8 desc[UR36][R2.64], R5 ;  /* 0x0000000502007986 */ /* 0x0007e2000c101124 */
[----:B------:R-:W-:Y:S05]  /*7b60*/  BRA `(.L_x_2743) ;  /* 0x00000000000c7947 */ /* 0x000fea0003800000 */
.L_x_2764:
[----:B------:R-:W1:Y:S02]  /*7b70*/  I2F.S64 R0, R32 ;  /* 0x0000002000007312 */ /* 0x000e640000301400 */
[----:B-1----:R-:W-:-:S05]  /*7b80*/  F2FP.BF16.F32.PACK_AB R0, RZ, R0 ;  /* 0x00000000ff00723e */ /* 0x002fca00000010ff */
[----:B------:R1:W-:Y:S02]  /*7b90*/  STG.E.U16 desc[UR36][R2.64], R0 ;  /* 0x0000000002007986 */ /* 0x0003e4000c101524 */
.L_x_2743:
[----:B------:R-:W-:-:S07]  /*7ba0*/  IADD3 R17, PT, PT, R17, 0x80, RZ ;  /* 0x0000008011117810 */ /* 0x000fce0007ffe0ff */
.L_x_2698:
[----:B------:R-:W-:Y:S05]  /*7bb0*/  BSYNC.RECONVERGENT B6 ;  /* 0x0000000000067941 */ /* 0x000fea0003800200 */
.L_x_2697:
        /* <DEDUP_REMOVED lines=10> */
[----:B------:R-:W-:Y:S01]  /*7c60*/  MOV R16, RZ ;  /* 0x000000ff00107202 */ /* 0x000fe20000000f00 */
        /* <DEDUP_REMOVED lines=296> */
.L_x_2775:
        /* <DEDUP_REMOVED lines=17> */
.L_x_2779:
[----:B------:R4:W5:Y:S01]  /*9000*/  LDG.E.U8 R4, desc[UR36][R6.64] ;  /* 0x0000002406047981 */ /* 0x000962000c1e1100 */
[----:B------:R-:W-:Y:S01]  /*9010*/  HFMA2 R5, -RZ, RZ, 0, 0 ;  /* 0x00000000ff057431 */ /* 0x000fe200000001ff */
[----:B------:R-:W-:Y:S06]  /*9020*/  BRA `(.L_x_2781) ;  /* 0x0000000c00447947 */ /* 0x000fec0003800000 */
.L_x_2778:
        /* <DEDUP_REMOVED lines=8> */
.L_x_2783:
[----:B------:R-:W2:Y:S02]  /*90b0*/  LDG.E R4, desc[UR36][R6.64] ;  /* 0x0000002406047981 */ /* 0x000ea4000c1e1900 */
[----:B--2---:R-:W-:Y:S01]  /*90c0*/  SHF.R.S32.HI R5, RZ, 0x1f, R4 ;  /* 0x0000001fff057819 */ /* 0x004fe20000011404 */
[----:B------:R-:W-:Y:S06]  /*90d0*/  BRA `(.L_x_2781) ;  /* 0x0000000c00187947 */ /* 0x000fec0003800000 */
.L_x_2782:
[----:B------:R-:W2:Y:S02]  /*90e0*/  LDG.E.S16 R4, desc[UR36][R6.64] ;  /* 0x0000002406047981 */ /* 0x000ea4000c1e1700 */
[----:B--2---:R-:W-:Y:S01]  /*90f0*/  SHF.R.S32.HI R5, RZ, 0x1f, R4 ;  /* 0x0000001fff057819 */ /* 0x004fe20000011404 */
[----:B------:R-:W-:Y:S06]  /*9100*/  BRA `(.L_x_2781) ;  /* 0x0000000c000c7947 */ /* 0x000fec0003800000 */
.L_x_2777:
        /* <DEDUP_REMOVED lines=9> */
.L_x_2785:
[----:B------:R-:W2:Y:S02]  /*91a0*/  LDG.E.U16 R6, desc[UR36][R6.64] ;  /* 0x0000002406067981 */ /* 0x000ea4000c1e1500 */
[----:B--2---:R-:W-:-:S06]  /*91b0*/  HADD2.F32 R4, -RZ, R6.H0_H0 ;  /* 0x20000006ff047230 */ /* 0x004fcc0000004100 */
[----:B------:R-:W4:Y:S02]  /*91c0*/  F2I.S64.TRUNC R4, R4 ;  /* 0x0000000400047311 */ /* 0x000f24000020d900 */
[----:B----4-:R-:W-:Y:S05]  /*91d0*/  BRA `(.L_x_2781) ;  /* 0x0000000800d87947 */ /* 0x010fea0003800000 */
.L_x_2784:
        /* <DEDUP_REMOVED lines=9> */
.L_x_2787:
[----:B------:R-:W2:Y:S02]  /*9270*/  LDG.E.U16 R6, desc[UR36][R6.64] ;  /* 0x0000002406067981 */ /* 0x000ea4000c1e1500 */
[----:B--2---:R-:W-:-:S06]  /*9280*/  HADD2.F32 R4, -RZ, R6.H0_H0 ;  /* 0x20000006ff047230 */ /* 0x004fcc0000004100 */
[----:B------:R-:W4:Y:S02]  /*9290*/  F2I.S64.TRUNC R4, R4 ;  /* 0x0000000400047311 */ /* 0x000f24000020d900 */
[----:B----4-:R-:W-:Y:S05]  /*92a0*/  BRA `(.L_x_2781) ;  /* 0x0000000800a47947 */ /* 0x010fea0003800000 */
.L_x_2786:
[----:B------:R-:W2:Y:S02]  /*92b0*/  LDG.E.64 R4, desc[UR36][R6.64] ;  /* 0x0000002406047981 */ /* 0x000ea4000c1e1b00 */
[----:B--2---:R-:W4:Y:S02]  /*92c0*/  F2I.S64.F64.TRUNC R4, R4 ;  /* 0x0000000400047311 */ /* 0x004f24000030d900 */
[----:B----4-:R-:W-:Y:S05]  /*92d0*/  BRA `(.L_x_2781) ;  /* 0x0000000800987947 */ /* 0x010fea0003800000 */
.L_x_2776:
        /* <DEDUP_REMOVED lines=13> */
.L_x_2790:
[----:B------:R-:W2:Y:S02]  /*93b0*/  LDG.E.64 R4, desc[UR36][R6.64] ;  /* 0x0000002406047981 */ /* 0x000ea4000c1e1b00 */
[----:B--2---:R-:W1:Y:S02]  /*93c0*/  F2I.S64.F64.TRUNC R4, R4 ;  /* 0x0000000400047311 */ /* 0x004e64000030d900 */
[----:B-1----:R-:W-:Y:S05]  /*93d0*/  BRA `(.L_x_2781) ;  /* 0x0000000800587947 */ /* 0x002fea0003800000 */
.L_x_2789:
        /* <DEDUP_REMOVED lines=26> */
.L_x_2792:
        /* <DEDUP_REMOVED lines=14> */
.L_x_2791:
[----:B------:R-:W2:Y:S02]  /*9660*/  LDG.E.U16 R4, desc[UR36][R6.64] ;  /* 0x0000002406047981 */ /* 0x000ea4000c1e1500 */
[----:B--2---:R-:W-:-:S06]  /*9670*/  SHF.L.U32 R4, R4, 0x10, RZ ;  /* 0x0000001004047819 */ /* 0x004fcc00000006ff */
[----:B------:R-:W1:Y:S02]  /*9680*/  F2I.S64.TRUNC R4, R4 ;  /* 0x0000000400047311 */ /* 0x000e64000020d900 */
[----:B-1----:R-:W-:Y:S05]  /*9690*/  BRA `(.L_x_2781) ;  /* 0x0000000400a87947 */ /* 0x002fea0003800000 */
.L_x_2788:
        /* <DEDUP_REMOVED lines=11> */
.L_x_2795:
        /* <DEDUP_REMOVED lines=21> */
.L_x_2799:
[----:B------:R-:W-:Y:S05]  /*98a0*/  BSYNC.RECONVERGENT B1 ;  /* 0x0000000000017941 */ /* 0x000fea0003800200 */
.L_x_2798:
[----:B------:R-:W-:Y:S02]  /*98b0*/  SHF.L.U32 R0, R0, 0x14, RZ ;  /* 0x0000001400007819 */ /* 0x000fe400000006ff */
[----:B------:R-:W-:-:S04]  /*98c0*/  LEA R3, R3, 0x3b800000, 0x17 ;  /* 0x3b80000003037811 */ /* 0x000fc800078eb8ff */
[----:B------:R-:W-:-:S07]  /*98d0*/  LOP3.LUT R4, R3, R0, R7, 0xfe, !PT ;  /* 0x0000000003047212 */ /* 0x000fce00078efe07 */
.L_x_2797:
[----:B------:R-:W-:Y:S05]  /*98e0*/  BSYNC.RECONVERGENT B0 ;  /* 0x0000000000007941 */ /* 0x000fea0003800200 */
.L_x_2796:
[----:B------:R-:W1:Y:S02]  /*98f0*/  F2I.S64.TRUNC R4, R4 ;  /* 0x0000000400047311 */ /* 0x000e64000020d900 */
[----:B-1----:R-:W-:Y:S05]  /*9900*/  BRA `(.L_x_2781) ;  /* 0x00000004000c7947 */ /* 0x002fea0003800000 */
.L_x_2794:
        /* <DEDUP_REMOVED lines=21> */
.L_x_2803:
[----:B------:R-:W-:Y:S05]  /*9a60*/  BSYNC.RECONVERGENT B1 ;  /* 0x0000000000017941 */ /* 0x000fea0003800200 */
.L_x_2802:
[----:B------:R-:W-:Y:S01]  /*9a70*/  IMAD.SHL.U32 R0, R0, 0x200000, RZ ;  /* 0x0020000000007824 */ /* 0x000fe200078e00ff */
[----:B------:R-:W-:-:S04]  /*9a80*/  LEA R3, R3, 0x37800000, 0x17 ;  /* 0x3780000003037811 */ /* 0x000fc800078eb8ff */
[----:B------:R-:W-:-:S07]  /*9a90*/  LOP3.LUT R4, R3, R0, R7, 0xfe, !PT ;  /* 0x0000000003047212 */ /* 0x000fce00078efe07 */
.L_x_2801:
[----:B------:R-:W-:Y:S05]  /*9aa0*/  BSYNC.RECONVERGENT B0 ;  /* 0x0000000000007941 */ /* 0x000fea0003800200 */
.L_x_2800:
[----:B------:R-:W2:Y:S02]  /*9ab0*/  F2I.S64.TRUNC R4, R4 ;  /* 0x0000000400047311 */ /* 0x000ea4000020d900 */
[----:B--2---:R-:W-:Y:S05]  /*9ac0*/  BRA `(.L_x_2781) ;  /* 0x00000000009c7947 */ /* 0x004fea0003800000 */
.L_x_2793:
        /* <DEDUP_REMOVED lines=14> */
.L_x_2807:
[----:B------:R-:W-:Y:S05]  /*9bb0*/  BSYNC.RECONVERGENT B0 ;  /* 0x0000000000007941 */ /* 0x000fea0003800200 */
.L_x_2806:
[----:B------:R-:W3:Y:S02]  /*9bc0*/  F2I.S64.TRUNC R4, R4 ;  /* 0x0000000400047311 */ /* 0x000ee4000020d900 */
[----:B---3--:R-:W-:Y:S05]  /*9bd0*/  BRA `(.L_x_2781) ;  /* 0x0000000000587947 */ /* 0x008fea0003800000 */
.L_x_2780:
        /* <DEDUP_REMOVED lines=16> */
.L_x_2808:
[----:B------:R-:W-:Y:S01]  /*9ce0*/  CS2R R4, SRZ ;  /* 0x0000000000047805 */ /* 0x000fe2000001ff00 */
[----:B------:R-:W-:Y:S06]  /*9cf0*/  BRA `(.L_x_2781) ;  /* 0x0000000000107947 */ /* 0x000fec0003800000 */
.L_x_2805:
[----:B------:R3:W5:Y:S01]  /*9d00*/  LDG.E.64 R4, desc[UR36][R6.64] ;  /* 0x0000002406047981 */ /* 0x000762000c1e1b00 */
[----:B------:R-:W-:Y:S05]  /*9d10*/  BRA `(.L_x_2781) ;  /* 0x0000000000087947 */ /* 0x000fea0003800000 */
.L_x_2804:
[----:B------:R2:W5:Y:S01]  /*9d20*/  LDG.E R4, desc[UR36][R6.64] ;  /* 0x0000002406047981 */ /* 0x000562000c1e1900 */
[----:B------:R-:W-:-:S07]  /*9d30*/  MOV R5, RZ ;  /* 0x000000ff00057202 */ /* 0x000fce0000000f00 */
.L_x_2781:
        /* <DEDUP_REMOVED lines=31> */
.L_x_2811:
[----:B------:R-:W-:Y:S01]  /*9f30*/  IMAD.MOV.U32 R22, RZ, RZ, R0 ;  /* 0x000000ffff167224 */ /* 0x000fe200078e0000 */
[----:B------:R-:W-:Y:S02]  /*9f40*/  MOV R23, R11 ;  /* 0x0000000b00177202 */ /* 0x000fe40000000f00 */
[----:B------:R-:W-:-:S03]  /*9f50*/  IADD3 R24, P0, PT, R0, R20, RZ ;  /* 0x0000001400187210 */ /* 0x000fc60007f1e0ff */
[----:B------:R-:W2:Y:S02]  /*9f60*/  LDG.E R34, desc[UR36][R22.64] ;  /* 0x0000002416227981 */ /* 0x000ea4000c1e1900 */
        /* <DEDUP_REMOVED lines=9> */
[----:B------:R-:W-:Y:S02]  /*a000*/  IADD3.X R29, PT, PT, R31, R10, RZ, P0, !PT ;  /* 0x0000000a1f1d7210 */ /* 0x000fe400007fe4ff */
[----:B------:R-:W-:-:S03]  /*a010*/  IADD3 R26, P0, PT, R28, R20, RZ ;  /* 0x000000141c1a7210 */ /* 0x000fc60007f1e0ff */
[----:B------:R1:W5:Y:S02]  /*a020*/  LDG.E R43, desc[UR36][R28.64] ;  /* 0x000000241c2b7981 */ /* 0x000364000c1e1900 */
        /* <DEDUP_REMOVED lines=37> */
[----:B------:R-:W-:Y:S01]  /*a280*/  IMAD R27, R27, R37, RZ ;  /* 0x000000251b1b7224 */ /* 0x000fe200078e02ff */
[----:B------:R-:W-:Y:S01]  /*a290*/  IADD3 R29, PT, PT, R29, R45, RZ ;  /* 0x0000002d1d1d7210 */ /* 0x000fe20007ffe0ff */
[----:B------:R-:W-:Y:S02]  /*a2a0*/  IMAD R25, R25, R43, RZ ;  /* 0x0000002b19197224 */ /* 0x000fe400078e02ff */
[----:B------:R-:W-:-:S02]  /*a2b0*/  IMAD R35, R26, R35, R27 ;  /* 0x000000231a237224 */ /* 0x000fc400078e021b */
[----:B------:R-:W-:Y:S01]  /*a2c0*/  IMAD.WIDE.U32 R26, R26, R37, R28 ;  /* 0x000000251a1a7225 */ /* 0x000fe200078e001c */
[----:B------:R-:W-:Y:S02]  /*a2d0*/  SHF.R.S32.HI R29, RZ, 0x1f, R43 ;  /* 0x0000001fff1d7819 */ /* 0x000fe4000001142b */
[----:B0-----:R-:W-:Y:S01]  /*a2e0*/  IADD3 R4, PT, PT, R4, 0x40, RZ ;  /* 0x0000004004047810 */ /* 0x001fe20007ffe0ff */
[----:B------:R-:W-:Y:S02]  /*a2f0*/  IMAD.IADD R27, R27, 0x1, R35 ;  /* 0x000000011b1b7824 */ /* 0x000fe400078e0223 */
[C---:B------:R-:W-:Y:S02]  /*a300*/  IMAD R29, R24.reuse, R29, R25 ;  /* 0x0000001d181d7224 */ /* 0x040fe400078e0219 */
[----:B------:R-:W-:Y:S01]  /*a310*/  IMAD.WIDE.U32 R24, R24, R43, R26 ;  /* 0x0000002b18187225 */ /* 0x000fe200078e001a */
[----:B------:R-:W-:-:S04]  /*a320*/  SHF.R.S32.HI R27, RZ, 0x1f, R41 ;  /* 0x0000001fff1b7819 */ /* 0x000fc80000011429 */
        /* <DEDUP_REMOVED lines=17> */
.L_x_2810:
        /* <DEDUP_REMOVED lines=10> */
[----:B0-----:R-:W-:Y:S01]  /*a4e0*/  IMAD R0, R5, R18, RZ ;  /* 0x0000001205007224 */ /* 0x001fe200078e02ff */
[----:B------:R-:W-:-:S03]  /*a4f0*/  SHF.L.U32 R31, R18, 0x2, RZ ;  /* 0x00000002121f7819 */ /* 0x000fc600000006ff */
[----:B------:R-:W-:-:S04]  /*a500*/  IMAD.WIDE.U32 R8, R3, R18, R14 ;  /* 0x0000001203087225 */ /* 0x000fc800078e000e */
[----:B------:R-:W-:-:S04]  /*a510*/  IMAD R7, R3, R19, R0 ;  /* 0x0000001303077224 */ /* 0x000fc800078e0200 */
[----:B------:R-:W-:Y:S01]  /*a520*/  IMAD.IADD R7, R9, 0x1, R7 ;  /* 0x0000000109077824 */ /* 0x000fe200078e0207 */
[----:B-1----:R-:W-:-:S04]  /*a530*/  LEA R10, P0, R8, UR4, 0x2 ;  /* 0x00000004080a7c11 */ /* 0x002fc8000f8010ff */
[----:B------:R-:W-:Y:S02]  /*a540*/  LEA.HI.X R11, R8, UR5, R7, 0x2, P0 ;  /* 0x00000005080b7c11 */ /* 0x000fe400080f1407 */
[----:B------:R-:W-:Y:S02]  /*a550*/  SHF.L.U64.HI R7, R18, 0x2, R19 ;  /* 0x0000000212077819 */ /* 0x000fe40000010213 */
[-C--:B------:R-:W-:Y:S01]  /*a560*/  IADD3 R26, P0, PT, R10, R31.reuse, RZ ;  /* 0x0000001f0a1a7210 */ /* 0x080fe20007f1e0ff */
[----:B------:R0:W2:Y:S04]  /*a570*/  LDG.E R35, desc[UR36][R10.64] ;  /* 0x000000240a237981 */ /* 0x0000a8000c1e1900 */
[----:B------:R-:W-:Y:S01]  /*a580*/  IMAD.X R27, R11, 0x1, R7, P0 ;  /* 0x000000010b1b7824 */ /* 0x000fe200000e0607 */
[----:B------:R-:W-:-:S04]  /*a590*/  IADD3 R28, P0, PT, R26, R31, RZ ;  /* 0x0000001f1a1c7210 */ /* 0x000fc80007f1e0ff */
[----:B------:R1:W3:Y:S01]  /*a5a0*/  LDG.E R25, desc[UR36][R26.64] ;  /* 0x000000241a197981 */ /* 0x0002e2000c1e1900 */
[----:B------:R-:W-:Y:S02]  /*a5b0*/  IADD3.X R29, PT, PT, R27, R7, RZ, P0, !PT ;  /* 0x000000071b1d7210 */ /* 0x000fe400007fe4ff */
[----:B------:R-:W-:-:S03]  /*a5c0*/  IADD3 R30, P0, PT, R28, R31, RZ ;  /* 0x0000001f1c1e7210 */ /* 0x000fc60007f1e0ff */
[----:B------:R3:W4:Y:S02]  /*a5d0*/  LDG.E R23, desc[UR36][R28.64] ;  /* 0x000000241c177981 */ /* 0x000724000c1e1900 */
[----:B------:R-:W-:-:S05]  /*a5e0*/  IMAD.X R31, R29, 0x1, R7, P0 ;  /* 0x000000011d1f7824 */ /* 0x000fca00000e0607 */
[----:B------:R-:W5:Y:S01]  /*a5f0*/  LDG.E R7, desc[UR36][R30.64] ;  /* 0x000000241e077981 */ /* 0x000f62000c1e1900 */
[C---:B------:R-:W-:Y:S02]  /*a600*/  SHF.L.U32 R0, R3.reuse, 0x3, RZ ;  /* 0x0000000303007819 */ /* 0x040fe400000006ff */
[----:B------:R-:W-:Y:S02]  /*a610*/  IADD3 R3, P0, PT, R3, 0x4, RZ ;  /* 0x0000000403037810 */ /* 0x000fe40007f1e0ff */
[----:B------:R-:W1:Y:S02]  /*a620*/  LDC.64 R20, c[0x0][R0+0x5a8] ;  /* 0x00016a0000147b82 */ /* 0x000e640000000a00 */
[----:B------:R-:W-:-:S06]  /*a630*/  IADD3.X R5, PT, PT, RZ, R5, RZ, P0, !PT ;  /* 0x00000005ff057210 */ /* 0x000fcc00007fe4ff */
        /* <DEDUP_REMOVED lines=21> */
[----:B------:R-:W-:-:S04]  /*a790*/  IMAD R11, R20, R11, R0 ;  /* 0x0000000b140b7224 */ /* 0x000fc800078e0200 */
[----:B------:R-:W-:-:S07]  /*a7a0*/  IMAD.IADD R33, R33, 0x1, R11 ;  /* 0x0000000121217824 */ /* 0x000fce00078e020b */
.L_x_2812:
        /* <DEDUP_REMOVED lines=22> */
[----:B------:R-:W0:Y:S02]  /*a910*/  LDC.64 R8, c[0x0][R4+0x5a8] ;  /* 0x00016a0004087b82 */ /* 0x000e240000000a00 */
[----:B------:R-:W-:-:S06]  /*a920*/  IMAD.X R5, RZ, RZ, R5, P1 ;  /* 0x000000ffff057224 */ /* 0x000fcc00008e0605 */
[----:B------:R-:W1:Y:S01]  /*a930*/  LDC.64 R20, c[0x0][R4+0x5b0] ;  /* 0x00016c0004147b82 */ /* 0x000e620000000a00 */
[----:B--2---:R-:W-:Y:S01]  /*a940*/  SHF.R.S32.HI R25, RZ, 0x1f, R23 ;  /* 0x0000001fff197819 */ /* 0x004fe20000011417 */
[-C--:B0-----:R-:W-:Y:S02]  /*a950*/  IMAD R0, R9, R23.reuse, RZ ;  /* 0x0000001709007224 */ /* 0x081fe400078e02ff */
[----:B------:R-:W-:-:S04]  /*a960*/  IMAD.WIDE.U32 R32, R8, R23, R32 ;  /* 0x0000001708207225 */ /* 0x000fc800078e0020 */
[----:B------:R-:W-:Y:S01]  /*a970*/  IMAD R25, R8, R25, R0 ;  /* 0x0000001908197224 */ /* 0x000fe200078e0200 */
[----:B---3--:R-:W-:Y:S01]  /*a980*/  SHF.R.S32.HI R9, RZ, 0x1f, R7 ;  /* 0x0000001fff097819 */ /* 0x008fe20000011407 */
[----:B-1----:R-:W-:-:S03]  /*a990*/  IMAD R0, R21, R7, RZ ;  /* 0x0000000715007224 */ /* 0x002fc600078e02ff */
[----:B------:R-:W-:Y:S01]  /*a9a0*/  IADD3 R33, PT, PT, R33, R25, RZ ;  /* 0x0000001921217210 */ /* 0x000fe20007ffe0ff */
[C---:B------:R-:W-:Y:S02]  /*a9b0*/  IMAD R9, R20.reuse, R9, R0 ;  /* 0x0000000914097224 */ /* 0x040fe400078e0200 */
[----:B------:R-:W-:-:S05]  /*a9c0*/  IMAD.WIDE.U32 R32, R20, R7, R32 ;  /* 0x0000000714207225 */ /* 0x000fca00078e0020 */
[----:B------:R-:W-:-:S07]  /*a9d0*/  IADD3 R33, PT, PT, R33, R9, RZ ;  /* 0x0000000921217210 */ /* 0x000fce0007ffe0ff */
.L_x_2813:
        /* <DEDUP_REMOVED lines=11> */
[----:B------:R-:W-:-:S06]  /*aa90*/  SHF.L.U32 R4, R3, 0x3, RZ ;  /* 0x0000000303047819 */ /* 0x000fcc00000006ff */
[----:B------:R-:W0:Y:S01]  /*aaa0*/  LDC.64 R4, c[0x0][R4+0x5a8] ;  /* 0x00016a0004047b82 */ /* 0x000e220000000a00 */
[----:B--2---:R-:W-:Y:S01]  /*aab0*/  SHF.R.S32.HI R3, RZ, 0x1f, R7 ;  /* 0x0000001fff037819 */ /* 0x004fe20000011407 */
[-C--:B0-----:R-:W-:Y:S02]  /*aac0*/  IMAD R0, R5, R7.reuse, RZ ;  /* 0x0000000705007224 */ /* 0x081fe400078e02ff */
[----:B------:R-:W-:-:S04]  /*aad0*/  IMAD.WIDE.U32 R32, R4, R7, R32 ;  /* 0x0000000704207225 */ /* 0x000fc800078e0020 */
[----:B------:R-:W-:-:S04]  /*aae0*/  IMAD R3, R4, R3, R0 ;  /* 0x0000000304037224 */ /* 0x000fc800078e0200 */
[----:B------:R-:W-:-:S07]  /*aaf0*/  IMAD.IADD R33, R33, 0x1, R3 ;  /* 0x0000000121217824 */ /* 0x000fce00078e0203 */
.L_x_2809:
        /* <DEDUP_REMOVED lines=16> */
.L_x_2817:
[----:B------:R1:W-:Y:S01]  /*ac00*/  STG.E.U8 desc[UR36][R2.64], R32 ;  /* 0x0000002002007986 */ /* 0x0003e2000c101124 */
[----:B------:R-:W-:Y:S05]  /*ac10*/  BRA `(.L_x_2819) ;  /* 0x0000000c00347947 */ /* 0x000fea0003800000 */
.L_x_2816:
        /* <DEDUP_REMOVED lines=8> */
.L_x_2821:
[----:B------:R1:W-:Y:S01]  /*aca0*/  STG.E desc[UR36][R2.64], R32 ;  /* 0x0000002002007986 */ /* 0x0003e2000c101924 */
[----:B------:R-:W-:Y:S05]  /*acb0*/  BRA `(.L_x_2819) ;  /* 0x0000000c000c7947 */ /* 0x000fea0003800000 */
.L_x_2820:
[----:B------:R1:W-:Y:S01]  /*acc0*/  STG.E.U16 desc[UR36][R2.64], R32 ;  /* 0x0000002002007986 */ /* 0x0003e2000c101524 */
[----:B------:R-:W-:Y:S05]  /*acd0*/  BRA `(.L_x_2819) ;  /* 0x0000000c00047947 */ /* 0x000fea0003800000 */
.L_x_2815:
        /* <DEDUP_REMOVED lines=9> */
.L_x_2823:
[----:B------:R-:W1:Y:S02]  /*ad70*/  I2F.S64 R0, R32 ;  /* 0x0000002000007312 */ /* 0x000e640000301400 */
[----:B-1----:R-:W-:-:S05]  /*ad80*/  F2FP.F16.F32.PACK_AB R0, RZ, R0 ;  /* 0x00000000ff00723e */ /* 0x002fca00000000ff */
[----:B------:R1:W-:Y:S01]  /*ad90*/  STG.E.U16 desc[UR36][R2.64], R0 ;  /* 0x0000000002007986 */ /* 0x0003e2000c101524 */
[----:B------:R-:W-:Y:S05]  /*ada0*/  BRA `(.L_x_2819) ;  /* 0x0000000800d07947 */ /* 0x000fea0003800000 */
.L_x_2822:
        /* <DEDUP_REMOVED lines=10> */
.L_x_2825:
[----:B------:R-:W1:Y:S02]  /*ae50*/  I2F.S64 R32, R32 ;  /* 0x0000002000207312 */ /* 0x000e640000301400 */
[----:B-1----:R-:W-:-:S04]  /*ae60*/  F2FP.F16.F32.PACK_AB R5, RZ, R32 ;  /* 0x00000020ff05723e */ /* 0x002fc800000000ff */
[----:B------:R-:W-:-:S05]  /*ae70*/  PRMT R5, R5, 0x5410, RZ ;  /* 0x0000541005057816 */ /* 0x000fca00000000ff */
[----:B------:R1:W-:Y:S01]  /*ae80*/  STG.E desc[UR36][R2.64], R5 ;  /* 0x0000000502007986 */ /* 0x0003e2000c101924 */
[----:B------:R-:W-:Y:S05]  /*ae90*/  BRA `(.L_x_2819) ;  /* 0x0000000800947947 */ /* 0x000fea0003800000 */
.L_x_2824:
[----:B------:R-:W1:Y:S02]  /*aea0*/  I2F.F64.S64 R4, R32 ;  /* 0x0000002000047312 */ /* 0x000e640000301c00 */
[----:B-1----:R1:W-:Y:S01]  /*aeb0*/  STG.E.64 desc[UR36][R2.64], R4 ;  /* 0x0000000402007986 */ /* 0x0023e2000c101b24 */
[----:B------:R-:W-:Y:S05]  /*aec0*/  BRA `(.L_x_2819) ;  /* 0x0000000800887947 */ /* 0x000fea0003800000 */
.L_x_2814:
        /* <DEDUP_REMOVED lines=12> */
.L_x_2829:
        /* <DEDUP_REMOVED lines=18> */
.L_x_2832:
[----:B------:R-:W-:-:S04]  /*b0b0*/  SHF.R.U32.HI R5, RZ, 0x18, R5 ;  /* 0x00000018ff057819 */ /* 0x000fc80000011605 */
[----:B------:R-:W-:-:S07]  /*b0c0*/  LOP3.LUT R0, R0, 0x80, R5, 0xf8, !PT ;  /* 0x0000008000007812 */ /* 0x000fce00078ef805 */
.L_x_2831:
[----:B------:R-:W-:Y:S05]  /*b0d0*/  BSYNC.RECONVERGENT B0 ;  /* 0x0000000000007941 */ /* 0x000fea0003800200 */
.L_x_2830:
[----:B------:R1:W-:Y:S01]  /*b0e0*/  STG.E.U8 desc[UR36][R2.64], R0 ;  /* 0x0000000002007986 */ /* 0x0003e2000c101124 */
[----:B------:R-:W-:Y:S05]  /*b0f0*/  BRA `(.L_x_2819) ;  /* 0x0000000400fc7947 */ /* 0x000fea0003800000 */
.L_x_2828:
        /* <DEDUP_REMOVED lines=18> */
.L_x_2835:
[----:B------:R-:W-:-:S04]  /*b220*/  SHF.R.U32.HI R5, RZ, 0x18, R5 ;  /* 0x00000018ff057819 */ /* 0x000fc80000011605 */
[----:B------:R-:W-:-:S07]  /*b230*/  LOP3.LUT R0, R0, 0x80, R5, 0xf8, !PT ;  /* 0x0000008000007812 */ /* 0x000fce00078ef805 */
.L_x_2834:
[----:B------:R-:W-:Y:S05]  /*b240*/  BSYNC.RECONVERGENT B0 ;  /* 0x0000000000007941 */ /* 0x000fea0003800200 */
.L_x_2833:
[----:B------:R1:W-:Y:S01]  /*b250*/  STG.E.U8 desc[UR36][R2.64], R0 ;  /* 0x0000000002007986 */ /* 0x0003e2000c101124 */
[----:B------:R-:W-:Y:S05]  /*b260*/  BRA `(.L_x_2819) ;  /* 0x0000000400a07947 */ /* 0x000fea0003800000 */
.L_x_2827:
        /* <DEDUP_REMOVED lines=22> */
.L_x_2837:
[----:B------:R1:W-:Y:S01]  /*b3d0*/  STG.E.64 desc[UR36][R2.64], R32 ;  /* 0x0000002002007986 */ /* 0x0003e2000c101b24 */
[----:B------:R-:W-:Y:S05]  /*b3e0*/  BRA `(.L_x_2819) ;  /* 0x0000000400407947 */ /* 0x000fea0003800000 */
.L_x_2836:
[----:B------:R1:W-:Y:S01]  /*b3f0*/  STG.E desc[UR36][R2.64], R32 ;  /* 0x0000002002007986 */ /* 0x0003e2000c101924 */
[----:B------:R-:W-:Y:S05]  /*b400*/  BRA `(.L_x_2819) ;  /* 0x0000000400387947 */ /* 0x000fea0003800000 */
.L_x_2826:
        /* <DEDUP_REMOVED lines=11> */
.L_x_2839:
[----:B------:R-:W-:Y:S01]  /*b4c0*/  CS2R R34, SRZ ;  /* 0x0000000000227805 */ /* 0x000fe2000001ff00 */
[----:B------:R-:W1:Y:S04]  /*b4d0*/  I2F.F64.S64 R32, R32 ;  /* 0x0000002000207312 */ /* 0x000e680000301c00 */
[----:B-1----:R1:W-:Y:S01]  /*b4e0*/  STG.E.128 desc[UR36][R2.64], R32 ;  /* 0x0000002002007986 */ /* 0x0023e2000c101d24 */
[----:B------:R-:W-:Y:S05]  /*b4f0*/  BRA `(.L_x_2819) ;  /* 0x0000000000fc7947 */ /* 0x000fea0003800000 */
.L_x_2838:
[----:B------:R-:W-:-:S09]  /*b500*/  UISETP.NE.AND UP0, UPT, UR4, 0xf, UPT ;  /* 0x0000000f0400788c */ /* 0x000fd2000bf05270 */
[----:B------:R-:W-:Y:S05]  /*b510*/  BRA.U !UP0, `(.L_x_2840) ;  /* 0x0000000108e87547 */ /* 0x000fea000b800000 */
[----:B------:R-:W-:-:S09]  /*b520*/  UISETP.NE.AND UP0, UPT, UR4, 0x17, UPT ;  /* 0x000000170400788c */ /* 0x000fd2000bf05270 */
[----:B------:R-:W-:Y:S05]  /*b530*/  BRA.U !UP0, `(.L_x_2841) ;  /* 0x0000000108907547 */ /* 0x000fea000b800000 */
[----:B------:R-:W-:-:S09]  /*b540*/  UISETP.NE.AND UP0, UPT, UR4, 0x18, UPT ;  /* 0x000000180400788c */ /* 0x000fd2000bf05270 */
[----:B------:R-:W-:Y:S05]  /*b550*/  BRA.U !UP0, `(.L_x_2842) ;  /* 0x0000000108447547 */ /* 0x000fea000b800000 */
.L_x_2818:
        /* <DEDUP_REMOVED lines=16> */
.L_x_2843:
[----:B------:R-:W-:Y:S05]  /*b660*/  BRA `(.L_x_2819) ;  /* 0x0000000000a07947 */ /* 0x000fea0003800000 */
.L_x_2842:
        /* <DEDUP_REMOVED lines=13> */
.L_x_2845:
[----:B------:R-:W-:Y:S05]  /*b740*/  BSYNC.RECONVERGENT B0 ;  /* 0x0000000000007941 */ /* 0x000fea0003800200 */
.L_x_2844:
[----:B------:R-:W-:-:S05]  /*b750*/  LOP3.LUT R5, R0, 0x80, R5, 0xf8, !PT ;  /* 0x0000008000057812 */ /* 0x000fca00078ef805 */
[----:B------:R3:W-:Y:S01]  /*b760*/  STG.E.U8 desc[UR36][R2.64], R5 ;  /* 0x0000000502007986 */ /* 0x0007e2000c101124 */
[----:B------:R-:W-:Y:S05]  /*b770*/  BRA `(.L_x_2819) ;  /* 0x00000000005c7947 */ /* 0x000fea0003800000 */
.L_x_2841:
        /* <DEDUP_REMOVED lines=12> */
.L_x_2847:
[----:B------:R-:W-:Y:S01]  /*b840*/  HFMA2 R0, -RZ, RZ, 0, 7.569789886474609375e-06 ;  /* 0x0000007fff007431 */ /* 0x000fe200000001ff */
[----:B------:R-:W-:-:S04]  /*b850*/  ISETP.GT.U32.AND P0, PT, R4, 0x7f800000, PT ;  /* 0x7f8000000400780c */ /* 0x000fc80003f04070 */
[----:B------:R-:W-:-:S09]  /*b860*/  SEL R0, R0, 0x7c, P0 ;  /* 0x0000007c00007807 */ /* 0x000fd20000000000 */
.L_x_2848:
[----:B------:R-:W-:Y:S05]  /*b870*/  BSYNC.RECONVERGENT B0 ;  /* 0x0000000000007941 */ /* 0x000fea0003800200 */
.L_x_2846:
[----:B------:R-:W-:-:S04]  /*b880*/  SHF.R.U32.HI R5, RZ, 0x18, R5 ;  /* 0x00000018ff057819 */ /* 0x000fc80000011605 */
[----:B------:R-:W-:-:S05]  /*b890*/  LOP3.LUT R5, R0, 0x80, R5, 0xf8, !PT ;  /* 0x0000008000057812 */ /* 0x000fca00078ef805 */
[----:B------:R4:W-:Y:S01]  /*b8a0*/  STG.E.U8 desc[UR36][R2.64], R5 ;  /* 0x0000000502007986 */ /* 0x0009e2000c101124 */
[----:B------:R-:W-:Y:S05]  /*b8b0*/  BRA `(.L_x_2819) ;  /* 0x00000000000c7947 */ /* 0x000fea0003800000 */
.L_x_2840:
[----:B------:R-:W1:Y:S02]  /*b8c0*/  I2F.S64 R0, R32 ;  /* 0x0000002000007312 */ /* 0x000e640000301400 */
[----:B-1----:R-:W-:-:S05]  /*b8d0*/  F2FP.BF16.F32.PACK_AB R0, RZ, R0 ;  /* 0x00000000ff00723e */ /* 0x002fca00000010ff */
[----:B------:R1:W-:Y:S02]  /*b8e0*/  STG.E.U16 desc[UR36][R2.64], R0 ;  /* 0x0000000002007986 */ /* 0x0003e4000c101524 */
.L_x_2819:
[----:B------:R-:W-:-:S07]  /*b8f0*/  VIADD R17, R17, 0x80 ;  /* 0x0000008011117836 */ /* 0x000fce0000000000 */
.L_x_2774:
[----:B------:R-:W-:Y:S05]  /*b900*/  BSYNC.RECONVERGENT B6 ;  /* 0x0000000000067941 */ /* 0x000fea0003800200 */
.L_x_2773:
        /* <DEDUP_REMOVED lines=306> */
.L_x_2849:
        /* <DEDUP_REMOVED lines=19> */
.L_x_2853:
[----:B------:R1:W5:Y:S01]  /*cd60*/  LDG.E.U8 R2, desc[UR36][R4.64] ;  /* 0x0000002404027981 */ /* 0x000362000c1e1100 */
[----:B------:R-:W-:Y:S01]  /*cd70*/  MOV R3, RZ ;  /* 0x000000ff00037202 */ /* 0x000fe20000000f00 */
[----:B------:R-:W-:Y:S06]  /*cd80*/  BRA `(.L_x_2855) ;  /* 0x0000000c00407947 */ /* 0x000fec0003800000 */
.L_x_2852:
        /* <DEDUP_REMOVED lines=8> */
.L_x_2857:
[----:B------:R-:W2:Y:S02]  /*ce10*/  LDG.E R2, desc[UR36][R4.64] ;  /* 0x0000002404027981 */ /* 0x000ea4000c1e1900 */
[----:B--2---:R-:W-:Y:S01]  /*ce20*/  SHF.R.S32.HI R3, RZ, 0x1f, R2 ;  /* 0x0000001fff037819 */ /* 0x004fe20000011402 */
[----:B------:R-:W-:Y:S06]  /*ce30*/  BRA `(.L_x_2855) ;  /* 0x0000000c00147947 */ /* 0x000fec0003800000 */
.L_x_2856:
[----:B------:R-:W2:Y:S02]  /*ce40*/  LDG.E.S16 R2, desc[UR36][R4.64] ;  /* 0x0000002404027981 */ /* 0x000ea4000c1e1700 */
[----:B--2---:R-:W-:Y:S01]  /*ce50*/  SHF.R.S32.HI R3, RZ, 0x1f, R2 ;  /* 0x0000001fff037819 */ /* 0x004fe20000011402 */
[----:B------:R-:W-:Y:S06]  /*ce60*/  BRA `(.L_x_2855) ;  /* 0x0000000c00087947 */ /* 0x000fec0003800000 */
.L_x_2851:
        /* <DEDUP_REMOVED lines=9> */
.L_x_2859:
[----:B------:R-:W2:Y:S02]  /*cf00*/  LDG.E.U16 R4, desc[UR36][R4.64] ;  /* 0x0000002404047981 */ /* 0x000ea4000c1e1500 */
[----:B--2---:R-:W-:-:S06]  /*cf10*/  HADD2.F32 R2, -RZ, R4.H0_H0 ;  /* 0x20000004ff027230 */ /* 0x004fcc0000004100 */
[----:B------:R-:W1:Y:S02]  /*cf20*/  F2I.S64.TRUNC R2, R2 ;  /* 0x0000000200027311 */ /* 0x000e64000020d900 */
[----:B-1----:R-:W-:Y:S05]  /*cf30*/  BRA `(.L_x_2855) ;  /* 0x0000000800d47947 */ /* 0x002fea0003800000 */
.L_x_2858:
        /* <DEDUP_REMOVED lines=9> */
.L_x_2861:
[----:B------:R-:W2:Y:S02]  /*cfd0*/  LDG.E.U16 R4, desc[UR36][R4.64] ;  /* 0x0000002404047981 */ /* 0x000ea4000c1e1500 */
[----:B--2---:R-:W-:-:S06]  /*cfe0*/  HADD2.F32 R2, -RZ, R4.H0_H0 ;  /* 0x20000004ff027230 */ /* 0x004fcc0000004100 */
[----:B------:R-:W1:Y:S02]  /*cff0*/  F2I.S64.TRUNC R2, R2 ;  /* 0x0000000200027311 */ /* 0x000e64000020d900 */
[----:B-1----:R-:W-:Y:S05]  /*d000*/  BRA `(.L_x_2855) ;  /* 0x0000000800a07947 */ /* 0x002fea0003800000 */
.L_x_2860:
[----:B------:R-:W2:Y:S02]  /*d010*/  LDG.E.64 R2, desc[UR36][R4.64] ;  /* 0x0000002404027981 */ /* 0x000ea4000c1e1b00 */
[----:B--2---:R-:W1:Y:S02]  /*d020*/  F2I.S64.F64.TRUNC R2, R2 ;  /* 0x0000000200027311 */ /* 0x004e64000030d900 */
[----:B-1----:R-:W-:Y:S05]  /*d030*/  BRA `(.L_x_2855) ;  /* 0x0000000800947947 */ /* 0x002fea0003800000 */
.L_x_2850:
        /* <DEDUP_REMOVED lines=13> */
.L_x_2864:
[----:B------:R-:W2:Y:S02]  /*d110*/  LDG.E.64 R2, desc[UR36][R4.64] ;  /* 0x0000002404027981 */ /* 0x000ea4000c1e1b00 */
[----:B--2---:R-:W1:Y:S02]  /*d120*/  F2I.S64.F64.TRUNC R2, R2 ;  /* 0x0000000200027311 */ /* 0x004e64000030d900 */
[----:B-1----:R-:W-:Y:S05]  /*d130*/  BRA `(.L_x_2855) ;  /* 0x0000000800547947 */ /* 0x002fea0003800000 */
.L_x_2863:
        /* <DEDUP_REMOVED lines=26> */
.L_x_2866:
        /* <DEDUP_REMOVED lines=13> */
.L_x_2865:
[----:B------:R-:W2:Y:S02]  /*d3b0*/  LDG.E.U16 R2, desc[UR36][R4.64] ;  /* 0x0000002404027981 */ /* 0x000ea4000c1e1500 */
[----:B--2---:R-:W-:-:S06]  /*d3c0*/  IMAD.U32 R2, R2, 0x10000, RZ ;  /* 0x0001000002027824 */ /* 0x004fcc00078e00ff */
[----:B------:R-:W1:Y:S02]  /*d3d0*/  F2I.S64.TRUNC R2, R2 ;  /* 0x0000000200027311 */ /* 0x000e64000020d900 */
[----:B-1----:R-:W-:Y:S05]  /*d3e0*/  BRA `(.L_x_2855) ;  /* 0x0000000400a87947 */ /* 0x002fea0003800000 */
.L_x_2862:
        /* <DEDUP_REMOVED lines=11> */
.L_x_2869:
        /* <DEDUP_REMOVED lines=21> */
.L_x_2873:
[----:B------:R-:W-:Y:S05]  /*d5f0*/  BSYNC.RECONVERGENT B1 ;  /* 0x0000000000017941 */ /* 0x000fea0003800200 */
.L_x_2872:
[----:B------:R-:W-:Y:S01]  /*d600*/  IMAD.SHL.U32 R0, R0, 0x100000, RZ ;  /* 0x0010000000007824 */ /* 0x000fe200078e00ff */
[----:B------:R-:W-:-:S04]  /*d610*/  LEA R2, R2, 0x3b800000, 0x17 ;  /* 0x3b80000002027811 */ /* 0x000fc800078eb8ff */
[----:B------:R-:W-:-:S07]  /*d620*/  LOP3.LUT R2, R2, R0, R7, 0xfe, !PT ;  /* 0x0000000002027212 */ /* 0x000fce00078efe07 */
.L_x_2871:
[----:B------:R-:W-:Y:S05]  /*d630*/  BSYNC.RECONVERGENT B0 ;  /* 0x0000000000007941 */ /* 0x000fea0003800200 */
.L_x_2870:
[----:B------:R-:W1:Y:S02]  /*d640*/  F2I.S64.TRUNC R2, R2 ;  /* 0x0000000200027311 */ /* 0x000e64000020d900 */
[----:B-1----:R-:W-:Y:S05]  /*d650*/  BRA `(.L_x_2855) ;  /* 0x00000004000c7947 */ /* 0x002fea0003800000 */
.L_x_2868:
        /* <DEDUP_REMOVED lines=21> */
.L_x_2877:
[----:B------:R-:W-:Y:S05]  /*d7b0*/  BSYNC.RECONVERGENT B1 ;  /* 0x0000000000017941 */ /* 0x000fea0003800200 */
.L_x_2876:
[----:B------:R-:W-:Y:S02]  /*d7c0*/  SHF.L.U32 R0, R0, 0x15, RZ ;  /* 0x0000001500007819 */ /* 0x000fe400000006ff */
[----:B------:R-:W-:-:S04]  /*d7d0*/  LEA R2, R2, 0x37800000, 0x17 ;  /* 0x3780000002027811 */ /* 0x000fc800078eb8ff */
[----:B------:R-:W-:-:S07]  /*d7e0*/  LOP3.LUT R2, R2, R0, R7, 0xfe, !PT ;  /* 0x0000000002027212 */ /* 0x000fce00078efe07 */
.L_x_2875:
[----:B------:R-:W-:Y:S05]  /*d7f0*/  BSYNC.RECONVERGENT B0 ;  /* 0x0000000000007941 */ /* 0x000fea0003800200 */
.L_x_2874:
[----:B------:R-:W1:Y:S02]  /*d800*/  F2I.S64.TRUNC R2, R2 ;  /* 0x0000000200027311 */ /* 0x000e64000020d900 */
[----:B-1----:R-:W-:Y:S05]  /*d810*/  BRA `(.L_x_2855) ;  /* 0x00000000009c7947 */ /* 0x002fea0003800000 */
.L_x_2867:
        /* <DEDUP_REMOVED lines=14> */
.L_x_2881:
[----:B------:R-:W-:Y:S05]  /*d900*/  BSYNC.RECONVERGENT B0 ;  /* 0x0000000000007941 */ /* 0x000fea0003800200 */
.L_x_2880:
[----:B------:R-:W1:Y:S02]  /*d910*/  F2I.S64.TRUNC R2, R2 ;  /* 0x0000000200027311 */ /* 0x000e64000020d900 */
[----:B-1----:R-:W-:Y:S05]  /*d920*/  BRA `(.L_x_2855) ;  /* 0x0000000000587947 */ /* 0x002fea0003800000 */
.L_x_2854:
        /* <DEDUP_REMOVED lines=16> */
.L_x_2882:
[----:B------:R-:W-:Y:S01]  /*da30*/  CS2R R2, SRZ ;  /* 0x0000000000027805 */ /* 0x000fe2000001ff00 */
[----:B------:R-:W-:Y:S06]  /*da40*/  BRA `(.L_x_2855) ;  /* 0x0000000000107947 */ /* 0x000fec0003800000 */
.L_x_2879:
[----:B------:R4:W5:Y:S01]  /*da50*/  LDG.E.64 R2, desc[UR36][R4.64] ;  /* 0x0000002404027981 */ /* 0x000962000c1e1b00 */
[----:B------:R-:W-:Y:S05]  /*da60*/  BRA `(.L_x_2855) ;  /* 0x0000000000087947 */ /* 0x000fea0003800000 */
.L_x_2878:
[----:B------:R3:W5:Y:S01]  /*da70*/  LDG.E R2, desc[UR36][R4.64] ;  /* 0x0000002404027981 */ /* 0x000762000c1e1900 */
[----:B------:R-:W-:-:S07]  /*da80*/  IMAD.MOV.U32 R3, RZ, RZ, RZ ;  /* 0x000000ffff037224 */ /* 0x000fce00078e00ff */
.L_x_2855:
        /* <DEDUP_REMOVED lines=31> */
.L_x_2885:
[----:B------:R-:W-:Y:S01]  /*dc80*/  MOV R24, R2 ;  /* 0x0000000200187202 */ /* 0x000fe20000000f00 */
[----:B------:R-:W-:Y:S01]  /*dc90*/  IMAD.MOV.U32 R25, RZ, RZ, R9 ;  /* 0x000000ffff197224 */ /* 0x000fe200078e0009 */
[----:B------:R-:W-:-:S04]  /*dca0*/  IADD3 R26, P0, PT, R2, R22, RZ ;  /* 0x00000016021a7210 */ /* 0x000fc80007f1e0ff */
[----:B------:R0:W2:Y:S01]  /*dcb0*/  LDG.E R36, desc[UR36][R24.64] ;  /* 0x0000002418247981 */ /* 0x0000a2000c1e1900 */
[----:B------:R-:W-:Y:S02]  /*dcc0*/  IADD3.X R27, PT, PT, R9, R8, RZ, P0, !PT ;  /* 0x00000008091b7210 */ /* 0x000fe400007fe4ff */
[----:B------:R-:W-:-:S03]  /*dcd0*/  IADD3 R30, P0, PT, R26, R22, RZ ;  /* 0x000000161a1e7210 */ /* 0x000fc60007f1e0ff */
[----:B------:R1:W3:Y:S02]  /*dce0*/  LDG.E R43, desc[UR36][R26.64] ;  /* 0x000000241a2b7981 */ /* 0x0002e4000c1e1900 */
[----:B------:R-:W-:Y:S01]  /*dcf0*/  IMAD.X R31, R27, 0x1, R8, P0 ;  /* 0x000000011b1f7824 */ /* 0x000fe200000e0608 */
[----:B------:R-:W-:-:S04]  /*dd00*/  IADD3 R32, P0, PT, R30, R22, RZ ;  /* 0x000000161e207210 */ /* 0x000fc80007f1e0ff */
[----:B------:R-:W4:Y:S01]  /*dd10*/  LDG.E R10, desc[UR36][R30.64] ;  /* 0x000000241e0a7981 */ /* 0x000f22000c1e1900 */
[----:B------:R-:W-:Y:S02]  /*dd20*/  IADD3.X R33, PT, PT, R31, R8, RZ, P0, !PT ;  /* 0x000000081f217210 */ /* 0x000fe400007fe4ff */
[----:B------:R-:W-:-:S03]  /*dd30*/  IADD3 R28, P0, PT, R32, R22, RZ ;  /* 0x00000016201c7210 */ /* 0x000fc60007f1e0ff */
[----:B------:R-:W5:Y:S02]  /*dd40*/  LDG.E R11, desc[UR36][R32.64] ;  /* 0x00000024200b7981 */ /* 0x000f64000c1e1900 */
[----:B------:R-:W-:Y:S01]  /*dd50*/  IMAD.X R29, R33, 0x1, R8, P0 ;  /* 0x00000001211d7824 */ /* 0x000fe200000e0608 */
[----:B0-----:R-:W-:-:S04]  /*dd60*/  IADD3 R24, P0, PT, R28, R22, RZ ;  /* 0x000000161c187210 */ /* 0x001fc80007f1e0ff */
[----:B------:R-:W5:Y:S01]  /*dd70*/  LDG.E R41, desc[UR36][R28.64] ;  /* 0x000000241c297981 */ /* 0x000f62000c1e1900 */
[----:B------:R-:W-:Y:S02]  /*dd80*/  IADD3.X R25, PT, PT, R29, R8, RZ, P0, !PT ;  /* 0x000000081d197210 */ /* 0x000fe400007fe4ff */
[----:B-1----:R-:W-:-:S03]  /*dd90*/  IADD3 R26, P0, PT, R24, R22, RZ ;  /* 0x00000016181a7210 */ /* 0x002fc60007f1e0ff */
[----:B------:R0:W5:Y:S02]  /*dda0*/  LDG.E R39, desc[UR36][R24.64] ;  /* 0x0000002418277981 */ /* 0x000164000c1e1900 */
[----:B------:R-:W-:Y:S01]  /*ddb0*/  IMAD.X R27, R25, 0x1, R8, P0 ;  /* 0x00000001191b7824 */ /* 0x000fe200000e0608 */
[----:B------:R-:W-:-:S04]  /*ddc0*/  IADD3 R44, P0, PT, R26, R22, RZ ;  /* 0x000000161a2c7210 */ /* 0x000fc80007f1e0ff */
[----:B------:R1:W5:Y:S01]  /*ddd0*/  LDG.E R37, desc[UR36][R26.64] ;  /* 0x000000241a257981 */ /* 0x000362000c1e1900 */
[----:B------:R-:W-:-:S05]  /*dde0*/  IADD3.X R45, PT, PT, R27, R8, RZ, P0, !PT ;  /* 0x000000081b2d7210 */ /* 0x000fca00007fe4ff */
[----:B------:R3:W5:Y:S01]  /*ddf0*/  LDG.E R13, desc[UR36][R44.64] ;  /* 0x000000242c0d7981 */ /* 0x000762000c1e1900 */
[----:B0-----:R-:W0:Y:S01]  /*de00*/  LDC.64 R24, c[0x0][R0+0x348] ;  /* 0x0000d20000187b82 */ /* 0x001e220000000a00 */
[----:B------:R-:W-:Y:S02]  /*de10*/  IADD3 R6, P0, PT, R6, -0x8, RZ ;  /* 0xfffffff806067810 */ /* 0x000fe40007f1e0ff */
[----:B------:R-:W-:Y:S02]  /*de20*/  LEA R2, P1, R20, R2, 0x5 ;  /* 0x0000000214027211 */ /* 0x000fe400078228ff */
[----:B------:R-:W-:Y:S02]  /*de30*/  IADD3.X R4, PT, PT, R4, -0x1, RZ, P0, !PT ;  /* 0xffffffff04047810 */ /* 0x000fe400007fe4ff */
[----:B------:R-:W-:Y:S01]  /*de40*/  ISETP.NE.U32.AND P0, PT, R6, RZ, PT ;  /* 0x000000ff0600720c */ /* 0x000fe20003f05070 */
[----:B------:R-:W3:Y:S01]  /*de50*/  LDC.64 R32, c[0x0][R0+0x350] ;  /* 0x0000d40000207b82 */ /* 0x000ee20000000a00 */
[----:B------:R-:W-:-:S02]  /*de60*/  IADD3.X R9, PT, PT, R9, R7, RZ, P1, !PT ;  /* 0x0000000709097210 */ /* 0x000fc40000ffe4ff */
[----:B------:R-:W-:-:S05]  /*de70*/  ISETP.NE.AND.EX P0, PT, R4, RZ, PT, P0 ;  /* 0x000000ff0400720c */ /* 0x000fca0003f05300 */
[----:B------:R-:W4:Y:S08]  /*de80*/  LDC.64 R30, c[0x0][R0+0x358] ;  /* 0x0000d600001e7b82 */ /* 0x000f300000000a00 */
[----:B------:R-:W5:Y:S08]  /*de90*/  LDC.64 R28, c[0x0][R0+0x360] ;  /* 0x0000d800001c7b82 */ /* 0x000f700000000a00 */
[----:B-1----:R-:W1:Y:S01]  /*dea0*/  LDC.64 R26, c[0x0][R0+0x368] ;  /* 0x0000da00001a7b82 */ /* 0x002e620000000a00 */
[----:B--2---:R-:W-:Y:S01]  /*deb0*/  SHF.R.S32.HI R38, RZ, 0x1f, R36 ;  /* 0x0000001fff267819 */ /* 0x004fe20000011424 */
[----:B0-----:R-:W-:-:S02]  /*dec0*/  IMAD R25, R25, R36, RZ ;  /* 0x0000002419197224 */ /* 0x001fc400078e02ff */
[----:B------:R-:W-:Y:S01]  /*ded0*/  IMAD.WIDE.U32 R34, R24, R36, R34 ;  /* 0x0000002418227225 */ /* 0x000fe200078e0022 */
[----:B---3--:R-:W-:-:S03]  /*dee0*/  SHF.R.S32.HI R45, RZ, 0x1f, R43 ;  /* 0x0000001fff2d7819 */ /* 0x008fc6000001142b */
[----:B------:R-:W-:Y:S02]  /*def0*/  IMAD R38, R24, R38, R25 ;  /* 0x0000002618267224 */ /* 0x000fe400078e0219 */
[----:B------:R0:W2:Y:S01]  /*df00*/  LDC.64 R24, c[0x0][R0+0x370] ;  /* 0x0000dc0000187b82 */ /* 0x0000a20000000a00 */
[----:B------:R-:W-:Y:S02]  /*df10*/  IMAD R33, R33, R43, RZ ;  /* 0x0000002b21217224 */ /* 0x000fe400078e02ff */
[----:B------:R-:W-:Y:S02]  /*df20*/  IMAD.IADD R35, R35, 0x1, R38 ;  /* 0x0000000123237824 */ /* 0x000fe400078e0226 */
[C---:B------:R-:W-:Y:S02]  /*df30*/  IMAD R45, R32.reuse, R45, R33 ;  /* 0x0000002d202d7224 */ /* 0x040fe400078e0221 */
[----:B------:R-:W-:Y:S01]  /*df40*/  IMAD.WIDE.U32 R34, R32, R43, R34 ;  /* 0x0000002b20227225 */ /* 0x000fe200078e0022 */
[----:B----4-:R-:W-:Y:S01]  /*df50*/  SHF.R.S32.HI R43, RZ, 0x1f, R10 ;  /* 0x0000001fff2b7819 */ /* 0x010fe2000001140a */
[----:B------:R0:W3:Y:S02]  /*df60*/  LDC.64 R32, c[0x0][R0+0x378] ;  /* 0x0000de0000207b82 */ /* 0x0000e40000000a00 */
[----:B------:R-:W-:Y:S01]  /*df70*/  IMAD R31, R31, R10, RZ ;  /* 0x0000000a1f1f7224 */ /* 0x000fe200078e02ff */
[----:B------:R-:W-:-:S03]  /*df80*/  IADD3 R35, PT, PT, R35, R45, RZ ;  /* 0x0000002d23237210 */ /* 0x000fc60007ffe0ff */
[C---:B------:R-:W-:Y:S02]  /*df90*/  IMAD R43, R30.reuse, R43, R31 ;  /* 0x0000002b1e2b7224 */ /* 0x040fe400078e021f */
[----:B------:R-:W-:Y:S02]  /*dfa0*/  IMAD.WIDE.U32 R30, R30, R10, R34 ;  /* 0x0000000a1e1e7225 */ /* 0x000fe400078e0022 */
[----:B------:R0:W4:Y:S02]  /*dfb0*/  LDC.64 R34, c[0x0][R0+0x380] ;  /* 0x0000e00000227b82 */ /* 0x0001240000000a00 */
[----:B------:R-:W-:Y:S01]  /*dfc0*/  IMAD.IADD R31, R31, 0x1, R43 ;  /* 0x000000011f1f7824 */ /* 0x000fe200078e022b */
[----:B-----5:R-:W-:Y:S01]  /*dfd0*/  SHF.R.S32.HI R43, RZ, 0x1f, R11 ;  /* 0x0000001fff2b7819 */ /* 0x020fe2000001140b */
[----:B------:R-:W-:Y:S01]  /*dfe0*/  IMAD R10, R29, R11, RZ ;  /* 0x0000000b1d0a7224 */ /* 0x000fe200078e02ff */
[----:B------:R-:W-:Y:S01]  /*dff0*/  SHF.R.S32.HI R29, RZ, 0x1f, R41 ;  /* 0x0000001fff1d7819 */ /* 0x000fe20000011429 */
[----:B-1----:R-:W-:-:S02]  /*e000*/  IMAD R27, R27, R41, RZ ;  /* 0x000000291b1b7224 */ /* 0x002fc400078e02ff */
[C---:B------:R-:W-:Y:S02]  /*e010*/  IMAD R43, R28.reuse, R43, R10 ;  /* 0x0000002b1c2b7224 */ /* 0x040fe400078e020a */
[----:B------:R-:W-:-:S04]  /*e020*/  IMAD.WIDE.U32 R10, R28, R11, R30 ;  /* 0x0000000b1c0a7225 */ /* 0x000fc800078e001e */
[----:B------:R-:W-:Y:S01]  /*e030*/  IMAD R27, R26, R29, R27 ;  /* 0x0000001d1a1b7224 */ /* 0x000fe200078e021b */
[----:B------:R-:W-:Y:S01]  /*e040*/  IADD3 R11, PT, PT, R11, R43, RZ ;  /* 0x0000002b0b0b7210 */ /* 0x000fe20007ffe0ff */
[----:B0-----:R-:W-:Y:S02]  /*e050*/  VIADD R0, R0, 0x40 ;  /* 0x0000004000007836 */ /* 0x001fe40000000000 */
[----:B------:R-:W-:-:S04]  /*e060*/  IMAD.WIDE.U32 R10, R26, R41, R10 ;  /* 0x000000291a0a7225 */ /* 0x000fc800078e000a */
[----:B------:R-:W-:Y:S01]  /*e070*/  IMAD.IADD R11, R11, 0x1, R27 ;  /* 0x000000010b0b7824 */ /* 0x000fe200078e021b */
[----:B------:R-:W-:Y:S01]  /*e080*/  SHF.R.S32.HI R27, RZ, 0x1f, R39 ;  /* 0x0000001fff1b7819 */ /* 0x000fe20000011427 */
[-C--:B--2---:R-:W-:Y:S02]  /*e090*/  IMAD R25, R25, R39.reuse, RZ ;  /* 0x0000002719197224 */ /* 0x084fe400078e02ff */
[----:B------:R-:W-:-:S04]  /*e0a0*/  IMAD.WIDE.U32 R10, R24, R39, R10 ;  /* 0x00000027180a7225 */ /* 0x000fc800078e000a */
[----:B------:R-:W-:Y:S02]  /*e0b0*/  IMAD R25, R24, R27, R25 ;  /* 0x0000001b18197224 */ /* 0x000fe400078e0219 */
[----:B---3--:R-:W-:-:S03]  /*e0c0*/  IMAD R24, R33, R37, RZ ;  /* 0x0000002521187224 */ /* 0x008fc600078e02ff */
[----:B------:R-:W-:Y:S02]  /*e0d0*/  IADD3 R11, PT, PT, R11, R25, RZ ;  /* 0x000000190b0b7210 */ /* 0x000fe40007ffe0ff */
[----:B------:R-:W-:Y:S01]  /*e0e0*/  SHF.R.S32.HI R25, RZ, 0x1f, R37 ;  /* 0x0000001fff197819 */ /* 0x000fe20000011425 */
[----:B------:R-:W-:-:S04]  /*e0f0*/  IMAD.WIDE.U32 R10, R32, R37, R10 ;  /* 0x00000025200a7225 */ /* 0x000fc800078e000a */
[----:B------:R-:W-:Y:S02]  /*e100*/  IMAD R25, R32, R25, R24 ;  /* 0x0000001920197224 */ /* 0x000fe400078e0218 */
[----:B----4-:R-:W-:Y:S02]  /*e110*/  IMAD R24, R35, R13, RZ ;  /* 0x0000000d23187224 */ /* 0x010fe400078e02ff */
[----:B------:R-:W-:Y:S01]  /*e120*/  IMAD.IADD R11, R11, 0x1, R25 ;  /* 0x000000010b0b7824 */ /* 0x000fe200078e0219 */
[----:B------:R-:W-:-:S05]  /*e130*/  SHF.R.S32.HI R25, RZ, 0x1f, R13 ;  /* 0x0000001fff197819 */ /* 0x000fca000001140d */
[C---:B------:R-:W-:Y:S02]  /*e140*/  IMAD R25, R34.reuse, R25, R24 ;  /* 0x0000001922197224 */ /* 0x040fe400078e0218 */
[----:B------:R-:W-:-:S05]  /*e150*/  IMAD.WIDE.U32 R34, R34, R13, R10 ;  /* 0x0000000d22227225 */ /* 0x000fca00078e000a */
[----:B------:R-:W-:Y:S01]  /*e160*/  IADD3 R35, PT, PT, R35, R25, RZ ;  /* 0x0000001923237210 */ /* 0x000fe20007ffe0ff */
[----:B------:R-:W-:Y:S06]  /*e170*/  @P0 BRA `(.L_x_2885) ;  /* 0xfffffff800c00947 */ /* 0x000fec000383ffff */
[----:B------:R-:W-:Y:S05]  /*e180*/  BSYNC.RECONVERGENT B0 ;  /* 0x0000000000007941 */ /* 0x000fea0003800200 */
.L_x_2884:
        /* <DEDUP_REMOVED lines=12> */
[----:B------:R-:W-:-:S04]  /*e250*/  IMAD.WIDE.U32 R6, R3, R20, R18 ;  /* 0x0000001403067225 */ /* 0x000fc800078e0012 */
[----:B------:R-:W-:Y:S01]  /*e260*/  IMAD.SHL.U32 R29, R20, 0x4, RZ ;  /* 0x00000004141d7824 */ /* 0x000fe200078e00ff */
[----:B------:R-:W-:Y:S02]  /*e270*/  IADD3 R7, PT, PT, R7, R9, RZ ;  /* 0x0000000907077210 */ /* 0x000fe40007ffe0ff */
        /* <DEDUP_REMOVED lines=26> */
[----:B------:R-:W-:Y:S02]  /*e420*/  IADD3 R25, PT, PT, R25, R33, RZ ;  /* 0x0000002119197210 */ /* 0x000fe40007ffe0ff */
[C---:B------:R-:W-:Y:S02]  /*e430*/  IMAD R27, R8.reuse, R27, R4 ;  /* 0x0000001b081b7224 */ /* 0x040fe400078e0204 */
[----:B----4-:R-:W-:Y:S02]  /*e440*/  IMAD R4, R7, R13, RZ ;  /* 0x0000000d07047224 */ /* 0x010fe400078e02ff */
[----:B------:R-:W-:Y:S01]  /*e450*/  IMAD.WIDE.U32 R8, R8, R23, R24 ;  /* 0x0000001708087225 */ /* 0x000fe200078e0018 */
[----:B------:R-:W-:-:S03]  /*e460*/  SHF.R.S32.HI R23, RZ, 0x1f, R13 ;  /* 0x0000001fff177819 */ /* 0x000fc6000001140d */
[----:B------:R-:W-:Y:S02]  /*e470*/  IMAD.IADD R9, R9, 0x1, R27 ;  /* 0x0000000109097824 */ /* 0x000fe400078e021b */
[C---:B------:R-:W-:Y:S02]  /*e480*/  IMAD R23, R6.reuse, R23, R4 ;  /* 0x0000001706177224 */ /* 0x040fe400078e0204 */
[----:B------:R-:W-:Y:S01]  /*e490*/  IMAD.WIDE.U32 R6, R6, R13, R8 ;  /* 0x0000000d06067225 */ /* 0x000fe200078e0008 */
[----:B-----5:R-:W-:-:S04]  /*e4a0*/  SHF.R.S32.HI R9, RZ, 0x1f, R0 ;  /* 0x0000001fff097819 */ /* 0x020fc80000011400 */
[----:B------:R-:W-:Y:S01]  /*e4b0*/  IADD3 R7, PT, PT, R7, R23, RZ ;  /* 0x0000001707077210 */ /* 0x000fe20007ffe0ff */
[-C--:B-1----:R-:W-:Y:S02]  /*e4c0*/  IMAD R2, R11, R0.reuse, RZ ;  /* 0x000000000b027224 */ /* 0x082fe400078e02ff */
[----:B------:R-:W-:-:S04]  /*e4d0*/  IMAD.WIDE.U32 R34, R10, R0, R6 ;  /* 0x000000000a227225 */ /* 0x000fc800078e0006 */
[----:B------:R-:W-:-:S05]  /*e4e0*/  IMAD R9, R10, R9, R2 ;  /* 0x000000090a097224 */ /* 0x000fca00078e0202 */
[----:B------:R-:W-:-:S07]  /*e4f0*/  IADD3 R35, PT, PT, R35, R9, RZ ;  /* 0x0000000923237210 */ /* 0x000fce0007ffe0ff */
.L_x_2886:
        /* <DEDUP_REMOVED lines=22> */
[----:B------:R-:W0:Y:S02]  /*e660*/  LDC.64 R8, c[0x0][R2+0x5a8] ;  /* 0x00016a0002087b82 */ /* 0x000e240000000a00 */
[----:B------:R-:W-:-:S06]  /*e670*/  IADD3.X R5, PT, PT, RZ, R5, RZ, P1, !PT ;  /* 0x00000005ff057210 */ /* 0x000fcc0000ffe4ff */
        /* <DEDUP_REMOVED lines=11> */
.L_x_2887:
        /* <DEDUP_REMOVED lines=18> */
.L_x_2883:
        /* <DEDUP_REMOVED lines=13> */
.L_x_2891:
[----:B------:R-:W-:Y:S01]  /*e920*/  STG.E.U8 desc[UR36][R16.64], R34 ;  /* 0x0000002210007986 */ /* 0x000fe2000c101124 */
[----:B------:R-:W-:Y:S05]  /*e930*/  EXIT ;  /* 0x000000000000794d */ /* 0x000fea0003800000 */
.L_x_2890:
        /* <DEDUP_REMOVED lines=8> */
.L_x_2894:
[----:B------:R-:W-:Y:S01]  /*e9c0*/  STG.E desc[UR36][R16.64], R34 ;  /* 0x0000002210007986 */ /* 0x000fe2000c101924 */
[----:B------:R-:W-:Y:S05]  /*e9d0*/  EXIT ;  /* 0x000000000000794d */ /* 0x000fea0003800000 */
.L_x_2893:
[----:B------:R-:W-:Y:S01]  /*e9e0*/  STG.E.U16 desc[UR36][R16.64], R34 ;  /* 0x0000002210007986 */ /* 0x000fe2000c101524 */
[----:B------:R-:W-:Y:S05]  /*e9f0*/  EXIT ;  /* 0x000000000000794d */ /* 0x000fea0003800000 */
.L_x_2889:
        /* <DEDUP_REMOVED lines=9> */
.L_x_2896:
[----:B------:R-:W1:Y:S02]  /*ea90*/  I2F.S64 R0, R34 ;  /* 0x0000002200007312 */ /* 0x000e640000301400 */
[----:B-1----:R-:W-:-:S05]  /*eaa0*/  F2FP.F16.F32.PACK_AB R0, RZ, R0 ;  /* 0x00000000ff00723e */ /* 0x002fca00000000ff */
[----:B------:R-:W-:Y:S01]  /*eab0*/  STG.E.U16 desc[UR36][R16.64], R0 ;  /* 0x0000000010007986 */ /* 0x000fe2000c101524 */
[----:B------:R-:W-:Y:S05]  /*eac0*/  EXIT ;  /* 0x000000000000794d */ /* 0x000fea0003800000 */
.L_x_2895:
        /* <DEDUP_REMOVED lines=10> */
.L_x_2898:
[----:B------:R-:W1:Y:S02]  /*eb70*/  I2F.S64 R34, R34 ;  /* 0x0000002200227312 */ /* 0x000e640000301400 */
[----:B-1----:R-:W-:-:S04]  /*eb80*/  F2FP.F16.F32.PACK_AB R3, RZ, R34 ;  /* 0x00000022ff03723e */ /* 0x002fc800000000ff */
[----:B------:R-:W-:-:S05]  /*eb90*/  PRMT R3, R3, 0x5410, RZ ;  /* 0x0000541003037816 */ /* 0x000fca00000000ff */
[----:B------:R-:W-:Y:S01]  /*eba0*/  STG.E desc[UR36][R16.64], R3 ;  /* 0x0000000310007986 */ /* 0x000fe2000c101924 */
[----:B------:R-:W-:Y:S05]  /*ebb0*/  EXIT ;  /* 0x000000000000794d */ /* 0x000fea0003800000 */
.L_x_2897:
[----:B------:R-:W1:Y:S02]  /*ebc0*/  I2F.F64.S64 R2, R34 ;  /* 0x0000002200027312 */ /* 0x000e640000301c00 */
[----:B-1----:R-:W-:Y:S01]  /*ebd0*/  STG.E.64 desc[UR36][R16.64], R2 ;  /* 0x0000000210007986 */ /* 0x002fe2000c101b24 */
[----:B------:R-:W-:Y:S05]  /*ebe0*/  EXIT ;  /* 0x000000000000794d */ /* 0x000fea0003800000 */
.L_x_2888:
        /* <DEDUP_REMOVED lines=12> */
.L_x_2902:
        /* <DEDUP_REMOVED lines=17> */
.L_x_2905:
[----:B------:R-:W-:-:S04]  /*edc0*/  SHF.R.U32.HI R3, RZ, 0x18, R3 ;  /* 0x00000018ff037819 */ /* 0x000fc80000011603 */
[----:B------:R-:W-:-:S04]  /*edd0*/  LOP3.LUT R0, R0, 0x80, R3, 0xf8, !PT ;  /* 0x0000008000007812 */ /* 0x000fc800078ef803 */
[----:B------:R-:W-:-:S07]  /*ede0*/  PRMT R8, R0, 0x7610, R8 ;  /* 0x0000761000087816 */ /* 0x000fce0000000008 */
.L_x_2904:
[----:B------:R-:W-:Y:S05]  /*edf0*/  BSYNC.RECONVERGENT B0 ;  /* 0x0000000000007941 */ /* 0x000fea0003800200 */
.L_x_2903:
[----:B------:R-:W-:Y:S01]  /*ee00*/  STG.E.U8 desc[UR36][R16.64], R8 ;  /* 0x0000000810007986 */ /* 0x000fe2000c101124 */
[----:B------:R-:W-:Y:S05]  /*ee10*/  EXIT ;  /* 0x000000000000794d */ /* 0x000fea0003800000 */
.L_x_2901:
        /* <DEDUP_REMOVED lines=17> */
.L_x_2908:
[----:B------:R-:W-:-:S04]  /*ef30*/  SHF.R.U32.HI R3, RZ, 0x18, R3 ;  /* 0x00000018ff037819 */ /* 0x000fc80000011603 */
[----:B------:R-:W-:-:S04]  /*ef40*/  LOP3.LUT R0, R0, 0x80, R3, 0xf8, !PT ;  /* 0x0000008000007812 */ /* 0x000fc800078ef803 */
[----:B------:R-:W-:-:S07]  /*ef50*/  PRMT R8, R0, 0x7610, R8 ;  /* 0x0000761000087816 */ /* 0x000fce0000000008 */
.L_x_2907:
[----:B------:R-:W-:Y:S05]  /*ef60*/  BSYNC.RECONVERGENT B0 ;  /* 0x0000000000007941 */ /* 0x000fea0003800200 */
.L_x_2906:
[----:B------:R-:W-:Y:S01]  /*ef70*/  STG.E.U8 desc[UR36][R16.64], R8 ;  /* 0x0000000810007986 */ /* 0x000fe2000c101124 */
[----:B------:R-:W-:Y:S05]  /*ef80*/  EXIT ;  /* 0x000000000000794d */ /* 0x000fea0003800000 */
.L_x_2900:
        /* <DEDUP_REMOVED lines=22> */
.L_x_2910:
[----:B------:R-:W-:Y:S01]  /*f0f0*/  STG.E.64 desc[UR36][R16.64], R34 ;  /* 0x0000002210007986 */ /* 0x000fe2000c101b24 */
[----:B------:R-:W-:Y:S05]  /*f100*/  EXIT ;  /* 0x000000000000794d */ /* 0x000fea0003800000 */
.L_x_2909:
[----:B------:R-:W-:Y:S01]  /*f110*/  STG.E desc[UR36][R16.64], R34 ;  /* 0x0000002210007986 */ /* 0x000fe2000c101924 */
[----:B------:R-:W-:Y:S05]  /*f120*/  EXIT ;  /* 0x000000000000794d */ /* 0x000fea0003800000 */
.L_x_2899:
        /* <DEDUP_REMOVED lines=11> */
.L_x_2912:
[----:B------:R-:W-:Y:S01]  /*f1e0*/  CS2R R6, SRZ ;  /* 0x0000000000067805 */ /* 0x000fe2000001ff00 */
[----:B--234-:R-:W1:Y:S04]  /*f1f0*/  I2F.F64.S64 R4, R34 ;  /* 0x0000002200047312 */ /* 0x01ce680000301c00 */
[----:B-1----:R-:W-:Y:S01]  /*f200*/  STG.E.128 desc[UR36][R16.64], R4 ;  /* 0x0000000410007986 */ /* 0x002fe2000c101d24 */
[----:B------:R-:W-:Y:S05]  /*f210*/  EXIT ;  /* 0x000000000000794d */ /* 0x000fea0003800000 */
.L_x_2911:
[----:B------:R-:W-:-:S09]  /*f220*/  UISETP.NE.AND UP0, UPT, UR4, 0xf, UPT ;  /* 0x0000000f0400788c */ /* 0x000fd2000bf05270 */
[----:B------:R-:W-:Y:S05]  /*f230*/  BRA.U !UP0, `(.L_x_2913) ;  /* 0x0000000108e87547 */ /* 0x000fea000b800000 */
[----:B------:R-:W-:-:S09]  /*f240*/  UISETP.NE.AND UP0, UPT, UR4, 0x17, UPT ;  /* 0x000000170400788c */ /* 0x000fd2000bf05270 */
[----:B------:R-:W-:Y:S05]  /*f250*/  BRA.U !UP0, `(.L_x_2914) ;  /* 0x0000000108907547 */ /* 0x000fea000b800000 */
[----:B------:R-:W-:-:S09]  /*f260*/  UISETP.NE.AND UP0, UPT, UR4, 0x18, UPT ;  /* 0x000000180400788c */ /* 0x000fd2000bf05270 */
[----:B------:R-:W-:Y:S05]  /*f270*/  BRA.U !UP0, `(.L_x_2915) ;  /* 0x0000000108447547 */ /* 0x000fea000b800000 */
.L_x_2892:
        /* <DEDUP_REMOVED lines=16> */
.L_x_2916:
[----:B------:R-:W-:Y:S05]  /*f380*/  EXIT ;  /* 0x000000000000794d */ /* 0x000fea0003800000 */
.L_x_2915:
        /* <DEDUP_REMOVED lines=13> */
.L_x_2918:
[----:B------:R-:W-:Y:S05]  /*f460*/  BSYNC.RECONVERGENT B0 ;  /* 0x0000000000007941 */ /* 0x000fea0003800200 */
.L_x_2917:
[----:B------:R-:W-:-:S05]  /*f470*/  LOP3.LUT R3, R0, 0x80, R3, 0xf8, !PT ;  /* 0x0000008000037812 */ /* 0x000fca00078ef803 */
[----:B------:R-:W-:Y:S01]  /*f480*/  STG.E.U8 desc[UR36][R16.64], R3 ;  /* 0x0000000310007986 */ /* 0x000fe2000c101124 */
[----:B------:R-:W-:Y:S05]  /*f490*/  EXIT ;  /* 0x000000000000794d */ /* 0x000fea0003800000 */
.L_x_2914:
        /* <DEDUP_REMOVED lines=12> */
.L_x_2920:
[----:B------:R-:W-:Y:S01]  /*f560*/  HFMA2 R0, -RZ, RZ, 0, 7.569789886474609375e-06 ;  /* 0x0000007fff007431 */ /* 0x000fe200000001ff */
[----:B------:R-:W-:-:S04]  /*f570*/  ISETP.GT.U32.AND P0, PT, R2, 0x7f800000, PT ;  /* 0x7f8000000200780c */ /* 0x000fc80003f04070 */
[----:B------:R-:W-:-:S09]  /*f580*/  SEL R0, R0, 0x7c, P0 ;  /* 0x0000007c00007807 */ /* 0x000fd20000000000 */
.L_x_2921:
[----:B------:R-:W-:Y:S05]  /*f590*/  BSYNC.RECONVERGENT B0 ;  /* 0x0000000000007941 */ /* 0x000fea0003800200 */
.L_x_2919:
[----:B------:R-:W-:-:S04]  /*f5a0*/  SHF.R.U32.HI R3, RZ, 0x18, R3 ;  /* 0x00000018ff037819 */ /* 0x000fc80000011603 */
[----:B------:R-:W-:-:S05]  /*f5b0*/  LOP3.LUT R3, R0, 0x80, R3, 0xf8, !PT ;  /* 0x0000008000037812 */ /* 0x000fca00078ef803 */
[----:B------:R-:W-:Y:S01]  /*f5c0*/  STG.E.U8 desc[UR36][R16.64], R3 ;  /* 0x0000000310007986 */ /* 0x000fe2000c101124 */
[----:B------:R-:W-:Y:S05]  /*f5d0*/  EXIT ;  /* 0x000000000000794d */ /* 0x000fea0003800000 */
.L_x_2913:
[----:B------:R-:W1:Y:S02]  /*f5e0*/  I2F.S64 R0, R34 ;  /* 0x0000002200007312 */ /* 0x000e640000301400 */
[----:B-1----:R-:W-:-:S05]  /*f5f0*/  F2FP.BF16.F32.PACK_AB R0, RZ, R0 ;  /* 0x00000000ff00723e */ /* 0x002fca00000010ff */
[----:B------:R-:W-:Y:S01]  /*f600*/  STG.E.U16 desc[UR36][R16.64], R0 ;  /* 0x0000000010007986 */ /* 0x000fe2000c101524 */
[----:B------:R-:W-:Y:S05]  /*f610*/  EXIT ;  /* 0x000000000000794d */ /* 0x000fea0003800000 */
.L_x_2922:
        /* <DEDUP_REMOVED lines=14> */
.L_x_3513:


//--------------------- .text._ZN2at6native27unrolled_elementwise_kernelIZZNS0_61_GLOBAL__N__ae8afa13_23_FlattenIndicesKernel_cu_7dd49032_311421_flatten_indices_implINS2_18CUDAKernelLauncherEiLl8EEENS_6TensorERKS5_N3c108ArrayRefIlEEENKUlvE0_clEvEUllE_St5arrayIPcLm2EELi4E23TrivialOffsetCalculatorILi1EjESH_NS0_6memory12LoadWithCastILi1EEENSI_13StoreWithCastILi1EEEEEviT_T0_T2_T3_T4_T5_ --------------------------
	.section	.text._ZN2at6native27unrolled_elementwise_kernelIZZNS0_61_GLOBAL__N__ae8afa13_23_FlattenIndicesKernel_cu_7dd49032_311421_flatten_indices_implINS2_18CUDAKernelLauncherEiLl8EEENS_6TensorERKS5_N3c108ArrayRefIlEEENKUlvE0_clEvEUllE_St5arrayIPcLm2EELi4E23TrivialOffsetCalculatorILi1EjESH_NS0_6memory12LoadWithCastILi1EEENSI_13StoreWithCastILi1EEEEEviT_T0_T2_T3_T4_T5_,"ax",@progbits
	.align	128
        .global         _ZN2at6native27unrolled_elementwise_kernelIZZNS0_61_GLOBAL__N__ae8afa13_23_FlattenIndicesKernel_cu_7dd49032_311421_flatten_indices_implINS2_18CUDAKernelLauncherEiLl8EEENS_6TensorERKS5_N3c108ArrayRefIlEEENKUlvE0_clEvEUllE_St5arrayIPcLm2EELi4E23TrivialOffsetCalculatorILi1EjESH_NS0_6memory12LoadWithCastILi1EEENSI_13StoreWithCastILi1EEEEEviT_T0_T2_T3_T4_T5_
        .type           _ZN2at6native27unrolled_elementwise_kernelIZZNS0_61_GLOBAL__N__ae8afa13_23_FlattenIndicesKernel_cu_7dd49032_311421_flatten_indices_implINS2_18CUDAKernelLauncherEiLl8EEENS_6TensorERKS5_N3c108ArrayRefIlEEENKUlvE0_clEvEUllE_St5arrayIPcLm2EELi4E23TrivialOffsetCalculatorILi1EjESH_NS0_6memory12LoadWithCastILi1EEENSI_13StoreWithCastILi1EEEEEviT_T0_T2_T3_T4_T5_,@function
        .size           _ZN2at6native27unrolled_elementwise_kernelIZZNS0_61_GLOBAL__N__ae8afa13_23_FlattenIndicesKernel_cu_7dd49032_311421_flatten_indices_implINS2_18CUDAKernelLauncherEiLl8EEENS_6TensorERKS5_N3c108ArrayRefIlEEENKUlvE0_clEvEUllE_St5arrayIPcLm2EELi4E23TrivialOffsetCalculatorILi1EjESH_NS0_6memory12LoadWithCastILi1EEENSI_13StoreWithCastILi1EEEEEviT_T0_T2_T3_T4_T5_,(.L_x_3514 - _ZN2at6native27unrolled_elementwise_kernelIZZNS0_61_GLOBAL__N__ae8afa13_23_FlattenIndicesKernel_cu_7dd49032_311421_flatten_indices_implINS2_18CUDAKernelLauncherEiLl8EEENS_6TensorERKS5_N3c108ArrayRefIlEEENKUlvE0_clEvEUllE_St5arrayIPcLm2EELi4E23TrivialOffsetCalculatorILi1EjESH_NS0_6memory12LoadWithCastILi1EEENSI_13StoreWithCastILi1EEEEEviT_T0_T2_T3_T4_T5_)
        .other          _ZN2at6native27unrolled_elementwise_kernelIZZNS0_61_GLOBAL__N__ae8afa13_23_FlattenIndicesKernel_cu_7dd49032_311421_flatten_indices_implINS2_18CUDAKernelLauncherEiLl8EEENS_6TensorERKS5_N3c108ArrayRefIlEEENKUlvE0_clEvEUllE_St5arrayIPcLm2EELi4E23TrivialOffsetCalculatorILi1EjESH_NS0_6memory12LoadWithCastILi1EEENSI_13StoreWithCastILi1EEEEEviT_T0_T2_T3_T4_T5_,@"STO_CUDA_ENTRY STV_DEFAULT"
_ZN2at6native27unrolled_elementwise_kernelIZZNS0_61_GLOBAL__N__ae8afa13_23_FlattenIndicesKernel_cu_7dd49032_311421_flatten_indices_implINS2_18CUDAKernelLauncherEiLl8EEENS_6TensorERKS5_N3c108ArrayRefIlEEENKUlvE0_clEvEUllE_St5arrayIPcLm2EELi4E23TrivialOffsetCalculatorILi1EjESH_NS0_6memory12LoadWithCastILi1EEENSI_13StoreWithCastILi1EEEEEviT_T0_T2_T3_T4_T5_:
.text._ZN2at6native27unrolled_elementwise_kernelIZZNS0_61_GLOBAL__N__ae8afa13_23_FlattenIndicesKernel_cu_7dd49032_311421_flatten_indices_implINS2_18CUDAKernelLauncherEiLl8EEENS_6TensorERKS5_N3c108ArrayRefIlEEENKUlvE0_clEvEUllE_St5arrayIPcLm2EELi4E23TrivialOffsetCalculatorILi1EjESH_NS0_6memory12LoadWithCastILi1EEENSI_13StoreWithCastILi1EEEEEviT_T0_T2_T3_T4_T5_:
        /* <DEDUP_REMOVED lines=61> */
.L_x_2928:
[----:B------:R1:W5:Y:S01]  /*03d0*/  LDG.E.U8 R26, desc[UR36][R4.64] ;  /* 0x00000024041a7981 */ /* 0x000362000c1e1100 */
[----:B------:R-:W-:Y:S01]  /*03e0*/  IMAD.MOV.U32 R27, RZ, RZ, RZ ;  /* 0x000000ffff1b7224 */ /* 0x000fe200078e00ff */
[----:B------:R-:W-:Y:S06]  /*03f0*/  BRA `(.L_x_2930) ;  /* 0x0000000c00447947 */ /* 0x000fec0003800000 */
.L_x_2927:
        /* <DEDUP_REMOVED lines=8> */
.L_x_2932:
[----:B------:R-:W2:Y:S02]  /*0480*/  LDG.E R26, desc[UR36][R4.64] ;  /* 0x00000024041a7981 */ /* 0x000ea4000c1e1900 */
[----:B--2---:R-:W-:Y:S01]  /*0490*/  SHF.R.S32.HI R27, RZ, 0x1f, R26 ;  /* 0x0000001fff1b7819 */ /* 0x004fe2000001141a */
[----:B------:R-:W-:Y:S06]  /*04a0*/  BRA `(.L_x_2930) ;  /* 0x0000000c00187947 */ /* 0x000fec0003800000 */
.L_x_2931:
[----:B------:R-:W2:Y:S02]  /*04b0*/  LDG.E.S16 R26, desc[UR36][R4.64] ;  /* 0x00000024041a7981 */ /* 0x000ea4000c1e1700 */
[----:B--2---:R-:W-:Y:S01]  /*04c0*/  SHF.R.S32.HI R27, RZ, 0x1f, R26 ;  /* 0x0000001fff1b7819 */ /* 0x004fe2000001141a */
[----:B------:R-:W-:Y:S06]  /*04d0*/  BRA `(.L_x_2930) ;  /* 0x0000000c000c7947 */ /* 0x000fec0003800000 */
.L_x_2926:
        /* <DEDUP_REMOVED lines=9> */
.L_x_2934:
[----:B------:R-:W2:Y:S02]  /*0570*/  LDG.E.U16 R4, desc[UR36][R4.64] ;  /* 0x0000002404047981 */ /* 0x000ea4000c1e1500 */
[----:B--2---:R-:W-:-:S06]  /*0580*/  HADD2.F32 R26, -RZ, R4.H0_H0 ;  /* 0x20000004ff1a7230 */ /* 0x004fcc0000004100 */
[----:B------:R-:W2:Y:S02]  /*0590*/  F2I.S64.TRUNC R26, R26 ;  /* 0x0000001a001a7311 */ /* 0x000ea4000020d900 */
[----:B--2---:R-:W-:Y:S05]  /*05a0*/  BRA `(.L_x_2930) ;  /* 0x0000000800d87947 */ /* 0x004fea0003800000 */
.L_x_2933:
        /* <DEDUP_REMOVED lines=9> */
.L_x_2936:
[----:B------:R-:W2:Y:S02]  /*0640*/  LDG.E.U16 R4, desc[UR36][R4.64] ;  /* 0x0000002404047981 */ /* 0x000ea4000c1e1500 */
[----:B--2---:R-:W-:-:S06]  /*0650*/  HADD2.F32 R26, -RZ, R4.H0_H0 ;  /* 0x20000004ff1a7230 */ /* 0x004fcc0000004100 */
[----:B------:R-:W2:Y:S02]  /*0660*/  F2I.S64.TRUNC R26, R26 ;  /* 0x0000001a001a7311 */ /* 0x000ea4000020d900 */
[----:B--2---:R-:W-:Y:S05]  /*0670*/  BRA `(.L_x_2930) ;  /* 0x0000000800a47947 */ /* 0x004fea0003800000 */
.L_x_2935:
[----:B------:R-:W2:Y:S02]  /*0680*/  LDG.E.64 R4, desc[UR36][R4.64] ;  /* 0x0000002404047981 */ /* 0x000ea4000c1e1b00 */
[----:B--2---:R2:W3:Y:S02]  /*0690*/  F2I.S64.F64.TRUNC R26, R4 ;  /* 0x00000004001a7311 */ /* 0x0044e4000030d900 */
[----:B--23--:R-:W-:Y:S05]  /*06a0*/  BRA `(.L_x_2930) ;  /* 0x0000000800987947 */ /* 0x00cfea0003800000 */
.L_x_2925:
        /* <DEDUP_REMOVED lines=13> */
.L_x_2939:
[----:B------:R-:W2:Y:S02]  /*0780*/  LDG.E.64 R4, desc[UR36][R4.64] ;  /* 0x0000002404047981 */ /* 0x000ea4000c1e1b00 */
[----:B--2---:R2:W3:Y:S02]  /*0790*/  F2I.S64.F64.TRUNC R26, R4 ;  /* 0x00000004001a7311 */ /* 0x0044e4000030d900 */
[----:B--23--:R-:W-:Y:S05]  /*07a0*/  BRA `(.L_x_2930) ;  /* 0x0000000800587947 */ /* 0x00cfea0003800000 */
.L_x_2938:
        /* <DEDUP_REMOVED lines=26> */
.L_x_2941:
        /* <DEDUP_REMOVED lines=14> */
.L_x_2940:
[----:B------:R-:W2:Y:S02]  /*0a30*/  LDG.E.U16 R26, desc[UR36][R4.64] ;  /* 0x00000024041a7981 */ /* 0x000ea4000c1e1500 */
[----:B--2---:R-:W-:-:S06]  /*0a40*/  IMAD.U32 R26, R26, 0x10000, RZ ;  /* 0x000100001a1a7824 */ /* 0x004fcc00078e00ff */
[----:B------:R-:W2:Y:S02]  /*0a50*/  F2I.S64.TRUNC R26, R26 ;  /* 0x0000001a001a7311 */ /* 0x000ea4000020d900 */
[----:B--2---:R-:W-:Y:S05]  /*0a60*/  BRA `(.L_x_2930) ;  /* 0x0000000400a87947 */ /* 0x004fea0003800000 */
.L_x_2937:
        /* <DEDUP_REMOVED lines=11> */
.L_x_2944:
        /* <DEDUP_REMOVED lines=21> */
.L_x_2948:
[----:B------:R-:W-:Y:S05]  /*0c70*/  BSYNC.RECONVERGENT B1 ;  /* 0x0000000000017941 */ /* 0x000fea0003800200 */
.L_x_2947:
[----:B------:R-:W-:Y:S01]  /*0c80*/  IMAD.SHL.U32 R0, R0, 0x100000, RZ ;  /* 0x0010000000007824 */ /* 0x000fe200078e00ff */
[----:B------:R-:W-:-:S04]  /*0c90*/  LEA R3, R3, 0x3b800000, 0x17 ;  /* 0x3b80000003037811 */ /* 0x000fc800078eb8ff */
[----:B------:R-:W-:-:S07]  /*0ca0*/  LOP3.LUT R26, R3, R0, R7, 0xfe, !PT ;  /* 0x00000000031a7212 */ /* 0x000fce00078efe07 */
.L_x_2946:
[----:B------:R-:W-:Y:S05]  /*0cb0*/  BSYNC.RECONVERGENT B0 ;  /* 0x0000000000007941 */ /* 0x000fea0003800200 */
.L_x_2945:
[----:B------:R-:W4:Y:S02]  /*0cc0*/  F2I.S64.TRUNC R26, R26 ;  /* 0x0000001a001a7311 */ /* 0x000f24000020d900 */
[----:B----4-:R-:W-:Y:S05]  /*0cd0*/  BRA `(.L_x_2930) ;  /* 0x00000004000c7947 */ /* 0x010fea0003800000 */
.L_x_2943:
        /* <DEDUP_REMOVED lines=21> */
.L_x_2952:
[----:B------:R-:W-:Y:S05]  /*0e30*/  BSYNC.RECONVERGENT B1 ;  /* 0x0000000000017941 */ /* 0x000fea0003800200 */
.L_x_2951:
[----:B------:R-:W-:Y:S01]  /*0e40*/  IMAD.SHL.U32 R0, R0, 0x200000, RZ ;  /* 0x0020000000007824 */ /* 0x000fe200078e00ff */
[----:B------:R-:W-:-:S04]  /*0e50*/  LEA R3, R3, 0x37800000, 0x17 ;  /* 0x3780000003037811 */ /* 0x000fc800078eb8ff */
[----:B------:R-:W-:-:S07]  /*0e60*/  LOP3.LUT R26, R3, R0, R7, 0xfe, !PT ;  /* 0x00000000031a7212 */ /* 0x000fce00078efe07 */
.L_x_2950:
[----:B------:R-:W-:Y:S05]  /*0e70*/  BSYNC.RECONVERGENT B0 ;  /* 0x0000000000007941 */ /* 0x000fea0003800200 */
.L_x_2949:
[----:B------:R-:W4:Y:S02]  /*0e80*/  F2I.S64.TRUNC R26, R26 ;  /* 0x0000001a001a7311 */ /* 0x000f24000020d900 */
[----:B----4-:R-:W-:Y:S05]  /*0e90*/  BRA `(.L_x_2930) ;  /* 0x00000000009c7947 */ /* 0x010fea0003800000 */
.L_x_2942:
[----:B------:R-:W-:-:S09]  /*0ea0*/  UISETP.NE.AND UP0, UPT, UR4, 0x1c, UPT ;  /* 0x0000001c0400788c */ /* 0x000fd2000bf05270 */
[----:B------:R-:W-:Y:S05]  /*0eb0*/  BRA.U !UP0, `(.L_x_2953) ;  /* 0x00000001088c7547 */ /* 0x000fea000b800000 */
[----:B------:R-:W-:-:S09]  /*0ec0*/  UISETP.NE.AND UP0, UPT, UR4, 0x1d, UPT ;  /* 0x0000001d0400788c */ /* 0x000fd2000bf05270 */
[----:B------:R-:W-:Y:S05]  /*0ed0*/  BRA.U !UP0, `(.L_x_2954) ;  /* 0x00000001087c7547 */ /* 0x000fea000b800000 */
[----:B------:R-:W-:-:S09]  /*0ee0*/  UISETP.NE.AND UP0, UPT, UR4, 0x2c, UPT ;  /* 0x0000002c0400788c */ /* 0x000fd2000bf05270 */
[----:B------:R-:W-:Y:S05]  /*0ef0*/  BRA.U !UP0, `(.L_x_2955) ;  /* 0x0000000108487547 */ /* 0x000fea000b800000 */
.L_x_2929:
        /* <DEDUP_REMOVED lines=16> */
.L_x_2956:
[----:B------:R-:W-:Y:S01]  /*1000*/  CS2R R26, SRZ ;  /* 0x00000000001a7805 */ /* 0x000fe2000001ff00 */
[----:B------:R-:W-:Y:S06]  /*1010*/  BRA `(.L_x_2930) ;  /* 0x00000000003c7947 */ /* 0x000fec0003800000 */
.L_x_2955:
        /* <DEDUP_REMOVED lines=8> */
.L_x_2958:
[----:B------:R-:W-:Y:S05]  /*10a0*/  BSYNC.RECONVERGENT B0 ;  /* 0x0000000000007941 */ /* 0x000fea0003800200 */
.L_x_2957:
[----:B------:R-:W2:Y:S02]  /*10b0*/  F2I.S64.TRUNC R26, R26 ;  /* 0x0000001a001a7311 */ /* 0x000ea4000020d900 */
[----:B--2---:R-:W-:Y:S05]  /*10c0*/  BRA `(.L_x_2930) ;  /* 0x0000000000107947 */ /* 0x004fea0003800000 */
.L_x_2954:
[----:B------:R2:W5:Y:S01]  /*10d0*/  LDG.E.64 R26, desc[UR36][R4.64] ;  /* 0x00000024041a7981 */ /* 0x000562000c1e1b00 */
[----:B------:R-:W-:Y:S05]  /*10e0*/  BRA `(.L_x_2930) ;  /* 0x0000000000087947 */ /* 0x000fea0003800000 */
.L_x_2953:
[----:B------:R3:W5:Y:S01]  /*10f0*/  LDG.E R26, desc[UR36][R4.64] ;  /* 0x00000024041a7981 */ /* 0x000762000c1e1900 */
[----:B------:R-:W-:-:S07]  /*1100*/  IMAD.MOV.U32 R27, RZ, RZ, RZ ;  /* 0x000000ffff1b7224 */ /* 0x000fce00078e00ff */
.L_x_2930:
[----:B------:R-:W-:-:S07]  /*1110*/  VIADD R25, R2, 0x80 ;  /* 0x0000008002197836 */ /* 0x000fce0000000000 */
.L_x_2924:
[----:B------:R-:W-:Y:S05]  /*1120*/  BSYNC.RECONVERGENT B6 ;  /* 0x0000000000067941 */ /* 0x000fea0003800200 */
.L_x_2923:
        /* <DEDUP_REMOVED lines=25> */
.L_x_2964:
[----:B------:R4:W5:Y:S01]  /*12c0*/  LDG.E.U8 R18, desc[UR36][R4.64] ;  /* 0x0000002404127981 */ /* 0x000962000c1e1100 */
[----:B------:R-:W-:Y:S01]  /*12d0*/  IMAD.MOV.U32 R19, RZ, RZ, RZ ;  /* 0x000000ffff137224 */ /* 0x000fe200078e00ff */
[----:B------:R-:W-:Y:S06]  /*12e0*/  BRA `(.L_x_2966) ;  /* 0x0000000c00447947 */ /* 0x000fec0003800000 */
.L_x_2963:
        /* <DEDUP_REMOVED lines=8> */
.L_x_2968:
[----:B------:R-:W2:Y:S02]  /*1370*/  LDG.E R18, desc[UR36][R4.64] ;  /* 0x0000002404127981 */ /* 0x000ea4000c1e1900 */
[----:B--2---:R-:W-:Y:S01]  /*1380*/  SHF.R.S32.HI R19, RZ, 0x1f, R18 ;  /* 0x0000001fff137819 */ /* 0x004fe20000011412 */
[----:B------:R-:W-:Y:S06]  /*1390*/  BRA `(.L_x_2966) ;  /* 0x0000000c00187947 */ /* 0x000fec0003800000 */
.L_x_2967:
[----:B------:R-:W2:Y:S02]  /*13a0*/  LDG.E.S16 R18, desc[UR36][R4.64] ;  /* 0x0000002404127981 */ /* 0x000ea4000c1e1700 */
[----:B--2---:R-:W-:Y:S01]  /*13b0*/  SHF.R.S32.HI R19, RZ, 0x1f, R18 ;  /* 0x0000001fff137819 */ /* 0x004fe20000011412 */
[----:B------:R-:W-:Y:S06]  /*13c0*/  BRA `(.L_x_2966) ;  /* 0x0000000c000c7947 */ /* 0x000fec0003800000 */
.L_x_2962:
        /* <DEDUP_REMOVED lines=9> */
.L_x_2970:
[----:B------:R-:W2:Y:S02]  /*1460*/  LDG.E.U16 R4, desc[UR36][R4.64] ;  /* 0x0000002404047981 */ /* 0x000ea4000c1e1500 */
[----:B--2---:R-:W-:-:S06]  /*1470*/  HADD2.F32 R18, -RZ, R4.H0_H0 ;  /* 0x20000004ff127230 */ /* 0x004fcc0000004100 */
[----:B------:R-:W3:Y:S02]  /*1480*/  F2I.S64.TRUNC R18, R18 ;  /* 0x0000001200127311 */ /* 0x000ee4000020d900 */
[----:B---3--:R-:W-:Y:S05]  /*1490*/  BRA `(.L_x_2966) ;  /* 0x0000000800d87947 */ /* 0x008fea0003800000 */
.L_x_2969:
        /* <DEDUP_REMOVED lines=9> */
.L_x_2972:
[----:B------:R-:W2:Y:S02]  /*1530*/  LDG.E.U16 R4, desc[UR36][R4.64] ;  /* 0x0000002404047981 */ /* 0x000ea4000c1e1500 */
[----:B--2---:R-:W-:-:S06]  /*1540*/  HADD2.F32 R18, -RZ, R4.H0_H0 ;  /* 0x20000004ff127230 */ /* 0x004fcc0000004100 */
[----:B------:R-:W3:Y:S02]  /*1550*/  F2I.S64.TRUNC R18, R18 ;  /* 0x0000001200127311 */ /* 0x000ee4000020d900 */
[----:B---3--:R-:W-:Y:S05]  /*1560*/  BRA `(.L_x_2966) ;  /* 0x0000000800a47947 */ /* 0x008fea0003800000 */
.L_x_2971:
[----:B------:R-:W2:Y:S02]  /*1570*/  LDG.E.64 R4, desc[UR36][R4.64] ;  /* 0x0000002404047981 */ /* 0x000ea4000c1e1b00 */
[----:B--2---:R3:W4:Y:S02]  /*1580*/  F2I.S64.F64.TRUNC R18, R4 ;  /* 0x0000000400127311 */ /* 0x004724000030d900 */
[----:B---34-:R-:W-:Y:S05]  /*1590*/  BRA `(.L_x_2966) ;  /* 0x0000000800987947 */ /* 0x018fea0003800000 */
.L_x_2961:
        /* <DEDUP_REMOVED lines=13> */
.L_x_2975:
[----:B------:R-:W2:Y:S02]  /*1670*/  LDG.E.64 R4, desc[UR36][R4.64] ;  /* 0x0000002404047981 */ /* 0x000ea4000c1e1b00 */
[----:B--2---:R0:W1:Y:S02]  /*1680*/  F2I.S64.F64.TRUNC R18, R4 ;  /* 0x0000000400127311 */ /* 0x004064000030d900 */
[----:B01----:R-:W-:Y:S05]  /*1690*/  BRA `(.L_x_2966) ;  /* 0x0000000800587947 */ /* 0x003fea0003800000 */
.L_x_2974:
        /* <DEDUP_REMOVED lines=26> */
.L_x_2977:
        /* <DEDUP_REMOVED lines=14> */
.L_x_2976:
[----:B------:R-:W2:Y:S02]  /*1920*/  LDG.E.U16 R18, desc[UR36][R4.64] ;  /* 0x0000002404127981 */ /* 0x000ea4000c1e1500 */
[----:B--2---:R-:W-:-:S06]  /*1930*/  IMAD.U32 R18, R18, 0x10000, RZ ;  /* 0x0001000012127824 */ /* 0x004fcc00078e00ff */
[----:B------:R-:W0:Y:S02]  /*1940*/  F2I.S64.TRUNC R18, R18 ;  /* 0x0000001200127311 */ /* 0x000e24000020d900 */
[----:B0-----:R-:W-:Y:S05]  /*1950*/  BRA `(.L_x_2966) ;  /* 0x0000000400a87947 */ /* 0x001fea0003800000 */
.L_x_2973:
        /* <DEDUP_REMOVED lines=11> */
.L_x_2980:
        /* <DEDUP_REMOVED lines=21> */
.L_x_2984:
[----:B------:R-:W-:Y:S05]  /*1b60*/  BSYNC.RECONVERGENT B1 ;  /* 0x0000000000017941 */ /* 0x000fea0003800200 */
.L_x_2983:
[----:B------:R-:W-:Y:S01]  /*1b70*/  IMAD.SHL.U32 R0, R0, 0x100000, RZ ;  /* 0x0010000000007824 */ /* 0x000fe200078e00ff */
[----:B------:R-:W-:-:S04]  /*1b80*/  LEA R3, R3, 0x3b800000, 0x17 ;  /* 0x3b80000003037811 */ /* 0x000fc800078eb8ff */
[----:B------:R-:W-:-:S07]  /*1b90*/  LOP3.LUT R18, R3, R0, R7, 0xfe, !PT ;  /* 0x0000000003127212 */ /* 0x000fce00078efe07 */
.L_x_2982:
[----:B------:R-:W-:Y:S05]  /*1ba0*/  BSYNC.RECONVERGENT B0 ;  /* 0x0000000000007941 */ /* 0x000fea0003800200 */
.L_x_2981:
[----:B------:R-:W2:Y:S02]  /*1bb0*/  F2I.S64.TRUNC R18, R18 ;  /* 0x0000001200127311 */ /* 0x000ea4000020d900 */
[----:B--2---:R-:W-:Y:S05]  /*1bc0*/  BRA `(.L_x_2966) ;  /* 0x00000004000c7947 */ /* 0x004fea0003800000 */
.L_x_2979:
        /* <DEDUP_REMOVED lines=21> */
.L_x_2988:
[----:B------:R-:W-:Y:S05]  /*1d20*/  BSYNC.RECONVERGENT B1 ;  /* 0x0000000000017941 */ /* 0x000fea0003800200 */
.L_x_2987:
[----:B------:R-:W-:Y:S01]  /*1d30*/  IMAD.SHL.U32 R0, R0, 0x200000, RZ ;  /* 0x0020000000007824 */ /* 0x000fe200078e00ff */
[----:B------:R-:W-:-:S04]  /*1d40*/  LEA R3, R3, 0x37800000, 0x17 ;  /* 0x3780000003037811 */ /* 0x000fc800078eb8ff */
[----:B------:R-:W-:-:S07]  /*1d50*/  LOP3.LUT R18, R3, R0, R7, 0xfe, !PT ;  /* 0x0000000003127212 */ /* 0x000fce00078efe07 */
.L_x_2986:
[----:B------:R-:W-:Y:S05]  /*1d60*/  BSYNC.RECONVERGENT B0 ;  /* 0x0000000000007941 */ /* 0x000fea0003800200 */
.L_x_2985:
[----:B------:R-:W2:Y:S02]  /*1d70*/  F2I.S64.TRUNC R18, R18 ;  /* 0x0000001200127311 */ /* 0x000ea4000020d900 */
[----:B--2---:R-:W-:Y:S05]  /*1d80*/  BRA `(.L_x_2966) ;  /* 0x00000000009c7947 */ /* 0x004fea0003800000 */
.L_x_2978:
        /* <DEDUP_REMOVED lines=14> */
.L_x_2992:
[----:B------:R-:W-:Y:S05]  /*1e70*/  BSYNC.RECONVERGENT B0 ;  /* 0x0000000000007941 */ /* 0x000fea0003800200 */
.L_x_2991:
[----:B------:R-:W2:Y:S02]  /*1e80*/  F2I.S64.TRUNC R18, R18 ;  /* 0x0000001200127311 */ /* 0x000ea4000020d900 */
[----:B--2---:R-:W-:Y:S05]  /*1e90*/  BRA `(.L_x_2966) ;  /* 0x0000000000587947 */ /* 0x004fea0003800000 */
.L_x_2965:
        /* <DEDUP_REMOVED lines=16> */
.L_x_2993:
[----:B------:R-:W-:Y:S01]  /*1fa0*/  CS2R R18, SRZ ;  /* 0x0000000000127805 */ /* 0x000fe2000001ff00 */
[----:B------:R-:W-:Y:S06]  /*1fb0*/  BRA `(.L_x_2966) ;  /* 0x0000000000107947 */ /* 0x000fec0003800000 */
.L_x_2990:
[----:B------:R1:W5:Y:S01]  /*1fc0*/  LDG.E.64 R18, desc[UR36][R4.64] ;  /* 0x0000002404127981 */ /* 0x000362000c1e1b00 */
[----:B------:R-:W-:Y:S05]  /*1fd0*/  BRA `(.L_x_2966) ;  /* 0x0000000000087947 */ /* 0x000fea0003800000 */
.L_x_2989:
[----:B------:R0:W5:Y:S01]  /*1fe0*/  LDG.E R18, desc[UR36][R4.64] ;  /* 0x0000002404127981 */ /* 0x000162000c1e1900 */
[----:B------:R-:W-:-:S07]  /*1ff0*/  IMAD.MOV.U32 R19, RZ, RZ, RZ ;  /* 0x000000ffff137224 */ /* 0x000fce00078e00ff */
.L_x_2966:
[----:B------:R-:W-:-:S07]  /*2000*/  VIADD R25, R25, 0x80 ;  /* 0x0000008019197836 */ /* 0x000fce0000000000 */
.L_x_2960:
[----:B------:R-:W-:Y:S05]  /*2010*/  BSYNC.RECONVERGENT B6 ;  /* 0x0000000000067941 */ /* 0x000fea0003800200 */
.L_x_2959:
        /* <DEDUP_REMOVED lines=25> */
.L_x_2999:
[----:B------:R4:W5:Y:S01]  /*21b0*/  LDG.E.U8 R16, desc[UR36][R4.64] ;  /* 0x0000002404107981 */ /* 0x000962000c1e1100 */
[----:B------:R-:W-:Y:S01]  /*21c0*/  IMAD.MOV.U32 R17, RZ, RZ, RZ ;  /* 0x000000ffff117224 */ /* 0x000fe200078e00ff */
[----:B------:R-:W-:Y:S06]  /*21d0*/  BRA `(.L_x_3001) ;  /* 0x0000000c00447947 */ /* 0x000fec0003800000 */
.L_x_2998:
        /* <DEDUP_REMOVED lines=8> */
.L_x_3003:
[----:B------:R-:W2:Y:S02]  /*2260*/  LDG.E R16, desc[UR36][R4.64] ;  /* 0x0000002404107981 */ /* 0x000ea4000c1e1900 */
[----:B--2---:R-:W-:Y:S01]  /*2270*/  SHF.R.S32.HI R17, RZ, 0x1f, R16 ;  /* 0x0000001fff117819 */ /* 0x004fe20000011410 */
[----:B------:R-:W-:Y:S06]  /*2280*/  BRA `(.L_x_3001) ;  /* 0x0000000c00187947 */ /* 0x000fec0003800000 */
.L_x_3002:
[----:B------:R-:W2:Y:S02]  /*2290*/  LDG.E.S16 R16, desc[UR36][R4.64] ;  /* 0x0000002404107981 */ /* 0x000ea4000c1e1700 */
[----:B--2---:R-:W-:Y:S01]  /*22a0*/  SHF.R.S32.HI R17, RZ, 0x1f, R16 ;  /* 0x0000001fff117819 */ /* 0x004fe20000011410 */
[----:B------:R-:W-:Y:S06]  /*22b0*/  BRA `(.L_x_3001) ;  /* 0x0000000c000c7947 */ /* 0x000fec0003800000 */
.L_x_2997:
        /* <DEDUP_REMOVED lines=9> */
.L_x_3005:
[----:B------:R-:W2:Y:S02]  /*2350*/  LDG.E.U16 R4, desc[UR36][R4.64] ;  /* 0x0000002404047981 */ /* 0x000ea4000c1e1500 */
[----:B--2---:R-:W-:-:S06]  /*2360*/  HADD2.F32 R16, -RZ, R4.H0_H0 ;  /* 0x20000004ff107230 */ /* 0x004fcc0000004100 */
[----:B------:R-:W3:Y:S02]  /*2370*/  F2I.S64.TRUNC R16, R16 ;  /* 0x0000001000107311 */ /* 0x000ee4000020d900 */
[----:B---3--:R-:W-:Y:S05]  /*2380*/  BRA `(.L_x_3001) ;  /* 0x0000000800d87947 */ /* 0x008fea0003800000 */
.L_x_3004:
        /* <DEDUP_REMOVED lines=9> */
.L_x_3007:
[----:B------:R-:W2:Y:S02]  /*2420*/  LDG.E.U16 R4, desc[UR36][R4.64] ;  /* 0x0000002404047981 */ /* 0x000ea4000c1e1500 */
[----:B--2---:R-:W-:-:S06]  /*2430*/  HADD2.F32 R16, -RZ, R4.H0_H0 ;  /* 0x20000004ff107230 */ /* 0x004fcc0000004100 */
[----:B------:R-:W3:Y:S02]  /*2440*/  F2I.S64.TRUNC R16, R16 ;  /* 0x0000001000107311 */ /* 0x000ee4000020d900 */
[----:B---3--:R-:W-:Y:S05]  /*2450*/  BRA `(.L_x_3001) ;  /* 0x0000000800a47947 */ /* 0x008fea0003800000 */
.L_x_3006:
[----:B------:R-:W2:Y:S02]  /*2460*/  LDG.E.64 R4, desc[UR36][R4.64] ;  /* 0x0000002404047981 */ /* 0x000ea4000c1e1b00 */
[----:B--2---:R3:W4:Y:S02]  /*2470*/  F2I.S64.F64.TRUNC R16, R4 ;  /* 0x0000000400107311 */ /* 0x004724000030d900 */
[----:B---34-:R-:W-:Y:S05]  /*2480*/  BRA `(.L_x_3001) ;  /* 0x0000000800987947 */ /* 0x018fea0003800000 */
.L_x_2996:
        /* <DEDUP_REMOVED lines=13> */
.L_x_3010:
[----:B------:R-:W2:Y:S02]  /*2560*/  LDG.E.64 R4, desc[UR36][R4.64] ;  /* 0x0000002404047981 */ /* 0x000ea4000c1e1b00 */
[----:B--2---:R3:W4:Y:S02]  /*2570*/  F2I.S64.F64.TRUNC R16, R4 ;  /* 0x0000000400107311 */ /* 0x004724000030d900 */
[----:B---34-:R-:W-:Y:S05]  /*2580*/  BRA `(.L_x_3001) ;  /* 0x0000000800587947 */ /* 0x018fea0003800000 */
.L_x_3009:
        /* <DEDUP_REMOVED lines=26> */
.L_x_3012:
        /* <DEDUP_REMOVED lines=14> */
.L_x_3011:
[----:B------:R-:W2:Y:S02]  /*2810*/  LDG.E.U16 R16, desc[UR36][R4.64] ;  /* 0x0000002404107981 */ /* 0x000ea4000c1e1500 */
[----:B--2---:R-:W-:-:S06]  /*2820*/  IMAD.U32 R16, R16, 0x10000, RZ ;  /* 0x0001000010107824 */ /* 0x004fcc00078e00ff */
[----:B------:R-:W3:Y:S02]  /*2830*/  F2I.S64.TRUNC R16, R16 ;  /* 0x0000001000107311 */ /* 0x000ee4000020d900 */
[----:B---3--:R-:W-:Y:S05]  /*2840*/  BRA `(.L_x_3001) ;  /* 0x0000000400a87947 */ /* 0x008fea0003800000 */
.L_x_3008:
        /* <DEDUP_REMOVED lines=11> */
.L_x_3015:
        /* <DEDUP_REMOVED lines=21> */
.L_x_3019:
[----:B------:R-:W-:Y:S05]  /*2a50*/  BSYNC.RECONVERGENT B1 ;  /* 0x0000000000017941 */ /* 0x000fea0003800200 */
.L_x_3018:
[----:B------:R-:W-:Y:S01]  /*2a60*/  IMAD.SHL.U32 R0, R0, 0x100000, RZ ;  /* 0x0010000000007824 */ /* 0x000fe200078e00ff */
[----:B------:R-:W-:-:S04]  /*2a70*/  LEA R3, R3, 0x3b800000, 0x17 ;  /* 0x3b80000003037811 */ /* 0x000fc800078eb8ff */
[----:B------:R-:W-:-:S07]  /*2a80*/  LOP3.LUT R16, R3, R0, R7, 0xfe, !PT ;  /* 0x0000000003107212 */ /* 0x000fce00078efe07 */
.L_x_3017:
[----:B------:R-:W-:Y:S05]  /*2a90*/  BSYNC.RECONVERGENT B0 ;  /* 0x0000000000007941 */ /* 0x000fea0003800200 */
.L_x_3016:
[----:B------:R-:W1:Y:S02]  /*2aa0*/  F2I.S64.TRUNC R16, R16 ;  /* 0x0000001000107311 */ /* 0x000e64000020d900 */
[----:B-1----:R-:W-:Y:S05]  /*2ab0*/  BRA `(.L_x_3001) ;  /* 0x00000004000c7947 */ /* 0x002fea0003800000 */
.L_x_3014:
        /* <DEDUP_REMOVED lines=21> */
.L_x_3023:
[----:B------:R-:W-:Y:S05]  /*2c10*/  BSYNC.RECONVERGENT B1 ;  /* 0x0000000000017941 */ /* 0x000fea0003800200 */
.L_x_3022:
[----:B------:R-:W-:Y:S01]  /*2c20*/  IMAD.SHL.U32 R0, R0, 0x200000, RZ ;  /* 0x0020000000007824 */ /* 0x000fe200078e00ff */
[----:B------:R-:W-:-:S04]  /*2c30*/  LEA R3, R3, 0x37800000, 0x17 ;  /* 0x3780000003037811 */ /* 0x000fc800078eb8ff */
[----:B------:R-:W-:-:S07]  /*2c40*/  LOP3.LUT R16, R3, R0, R7, 0xfe, !PT ;  /* 0x0000000003107212 */ /* 0x000fce00078efe07 */
.L_x_3021:
[----:B------:R-:W-:Y:S05]  /*2c50*/  BSYNC.RECONVERGENT B0 ;  /* 0x0000000000007941 */ /* 0x000fea0003800200 */
.L_x_3020:
[----:B------:R-:W1:Y:S02]  /*2c60*/  F2I.S64.TRUNC R16, R16 ;  /* 0x0000001000107311 */ /* 0x000e64000020d900 */
[----:B-1----:R-:W-:Y:S05]  /*2c70*/  BRA `(.L_x_3001) ;  /* 0x00000000009c7947 */ /* 0x002fea0003800000 */
.L_x_3013:
        /* <DEDUP_REMOVED lines=14> */
.L_x_3027:
[----:B------:R-:W-:Y:S05]  /*2d60*/  BSYNC.RECONVERGENT B0 ;  /* 0x0000000000007941 */ /* 0x000fea0003800200 */
.L_x_3026:
[----:B------:R-:W2:Y:S02]  /*2d70*/  F2I.S64.TRUNC R16, R16 ;  /* 0x0000001000107311 */ /* 0x000ea4000020d900 */
[----:B--2---:R-:W-:Y:S05]  /*2d80*/  BRA `(.L_x_3001) ;  /* 0x0000000000587947 */ /* 0x004fea0003800000 */
.L_x_3000:
        /* <DEDUP_REMOVED lines=16> */
.L_x_3028:
[----:B------:R-:W-:Y:S01]  /*2e90*/  CS2R R16, SRZ ;  /* 0x0000000000107805 */ /* 0x000fe2000001ff00 */
[----:B------:R-:W-:Y:S06]  /*2ea0*/  BRA `(.L_x_3001) ;  /* 0x0000000000107947 */ /* 0x000fec0003800000 */
.L_x_3025:
[----:B------:R2:W5:Y:S01]  /*2eb0*/  LDG.E.64 R16, desc[UR36][R4.64] ;  /* 0x0000002404107981 */ /* 0x000562000c1e1b00 */
[----:B------:R-:W-:Y:S05]  /*2ec0*/  BRA `(.L_x_3001) ;  /* 0x0000000000087947 */ /* 0x000fea0003800000 */
.L_x_3024:
[----:B------:R1:W5:Y:S01]  /*2ed0*/  LDG.E R16, desc[UR36][R4.64] ;  /* 0x0000002404107981 */ /* 0x000362000c1e1900 */
[----:B------:R-:W-:-:S07]  /*2ee0*/  IMAD.MOV.U32 R17, RZ, RZ, RZ ;  /* 0x000000ffff117224 */ /* 0x000fce00078e00ff */
.L_x_3001:
[----:B------:R-:W-:-:S07]  /*2ef0*/  VIADD R25, R25, 0x80 ;  /* 0x0000008019197836 */ /* 0x000fce0000000000 */
.L_x_2995:
[----:B------:R-:W-:Y:S05]  /*2f00*/  BSYNC.RECONVERGENT B6 ;  /* 0x0000000000067941 */ /* 0x000fea0003800200 */
.L_x_2994:
        /* <DEDUP_REMOVED lines=25> */
.L_x_3034:
[----:B------:R0:W5:Y:S01]  /*30a0*/  LDG.E.U8 R22, desc[UR36][R4.64] ;  /* 0x0000002404167981 */ /* 0x000162000c1e1100 */
[----:B------:R-:W-:Y:S01]  /*30b0*/  IMAD.MOV.U32 R23, RZ, RZ, RZ ;  /* 0x000000ffff177224 */ /* 0x000fe200078e00ff */
[----:B------:R-:W-:Y:S06]  /*30c0*/  BRA `(.L_x_3030) ;  /* 0x0000000c00407947 */ /* 0x000fec0003800000 */
.L_x_3033:
        /* <DEDUP_REMOVED lines=8> */
.L_x_3037:
[----:B------:R-:W2:Y:S02]  /*3150*/  LDG.E R22, desc[UR36][R4.64] ;  /* 0x0000002404167981 */ /* 0x000ea4000c1e1900 */
[----:B--2---:R-:W-:Y:S01]  /*3160*/  SHF.R.S32.HI R23, RZ, 0x1f, R22 ;  /* 0x0000001fff177819 */ /* 0x004fe20000011416 */
[----:B------:R-:W-:Y:S06]  /*3170*/  BRA `(.L_x_3030) ;  /* 0x0000000c00147947 */ /* 0x000fec0003800000 */
.L_x_3036:
[----:B------:R-:W2:Y:S02]  /*3180*/  LDG.E.S16 R22, desc[UR36][R4.64] ;  /* 0x0000002404167981 */ /* 0x000ea4000c1e1700 */
[----:B--2---:R-:W-:Y:S01]  /*3190*/  SHF.R.S32.HI R23, RZ, 0x1f, R22 ;  /* 0x0000001fff177819 */ /* 0x004fe20000011416 */
[----:B------:R-:W-:Y:S06]  /*31a0*/  BRA `(.L_x_3030) ;  /* 0x0000000c00087947 */ /* 0x000fec0003800000 */
.L_x_3032:
        /* <DEDUP_REMOVED lines=9> */
.L_x_3039:
[----:B------:R-:W2:Y:S02]  /*3240*/  LDG.E.U16 R4, desc[UR36][R4.64] ;  /* 0x0000002404047981 */ /* 0x000ea4000c1e1500 */
[----:B--2---:R-:W-:-:S06]  /*3250*/  HADD2.F32 R22, -RZ, R4.H0_H0 ;  /* 0x20000004ff167230 */ /* 0x004fcc0000004100 */
[----:B------:R-:W0:Y:S02]  /*3260*/  F2I.S64.TRUNC R22, R22 ;  /* 0x0000001600167311 */ /* 0x000e24000020d900 */
[----:B0-----:R-:W-:Y:S05]  /*3270*/  BRA `(.L_x_3030) ;  /* 0x0000000800d47947 */ /* 0x001fea0003800000 */
.L_x_3038:
        /* <DEDUP_REMOVED lines=9> */
.L_x_3041:
[----:B------:R-:W2:Y:S02]  /*3310*/  LDG.E.U16 R4, desc[UR36][R4.64] ;  /* 0x0000002404047981 */ /* 0x000ea4000c1e1500 */
[----:B--2---:R-:W-:-:S06]  /*3320*/  HADD2.F32 R22, -RZ, R4.H0_H0 ;  /* 0x20000004ff167230 */ /* 0x004fcc0000004100 */
[----:B------:R-:W0:Y:S02]  /*3330*/  F2I.S64.TRUNC R22, R22 ;  /* 0x0000001600167311 */ /* 0x000e24000020d900 */
[----:B0-----:R-:W-:Y:S05]  /*3340*/  BRA `(.L_x_3030) ;  /* 0x0000000800a07947 */ /* 0x001fea0003800000 */
.L_x_3040:
[----:B------:R-:W2:Y:S02]  /*3350*/  LDG.E.64 R4, desc[UR36][R4.64] ;  /* 0x0000002404047981 */ /* 0x000ea4000c1e1b00 */
[----:B--2---:R0:W1:Y:S02]  /*3360*/  F2I.S64.F64.TRUNC R22, R4 ;  /* 0x0000000400167311 */ /* 0x004064000030d900 */
[----:B01----:R-:W-:Y:S05]  /*3370*/  BRA `(.L_x_3030) ;  /* 0x0000000800947947 */ /* 0x003fea0003800000 */
.L_x_3031:
        /* <DEDUP_REMOVED lines=13> */
.L_x_3044:
[----:B------:R-:W2:Y:S02]  /*3450*/  LDG.E.64 R4, desc[UR36][R4.64] ;  /* 0x0000002404047981 */ /* 0x000ea4000c1e1b00 */
[----:B--2---:R0:W1:Y:S02]  /*3460*/  F2I.S64.F64.TRUNC R22, R4 ;  /* 0x0000000400167311 */ /* 0x004064000030d900 */
[----:B01----:R-:W-:Y:S05]  /*3470*/  BRA `(.L_x_3030) ;  /* 0x0000000800547947 */ /* 0x003fea0003800000 */
.L_x_3043:
        /* <DEDUP_REMOVED lines=26> */
.L_x_3046:
        /* <DEDUP_REMOVED lines=14> */
.L_x_3045:
[----:B------:R-:W2:Y:S02]  /*3700*/  LDG.E.U16 R22, desc[UR36][R4.64] ;  /* 0x0000002404167981 */ /* 0x000ea4000c1e1500 */
[----:B--2---:R-:W-:-:S06]  /*3710*/  IMAD.U32 R22, R22, 0x10000, RZ ;  /* 0x0001000016167824 */ /* 0x004fcc00078e00ff */
[----:B------:R-:W0:Y:S02]  /*3720*/  F2I.S64.TRUNC R22, R22 ;  /* 0x0000001600167311 */ /* 0x000e24000020d900 */
[----:B0-----:R-:W-:Y:S05]  /*3730*/  BRA `(.L_x_3030) ;  /* 0x0000000400a47947 */ /* 0x001fea0003800000 */
.L_x_3042:
        /* <DEDUP_REMOVED lines=11> */
.L_x_3049:
        /* <DEDUP_REMOVED lines=21> */
.L_x_3053:
[----:B------:R-:W-:Y:S05]  /*3940*/  BSYNC.RECONVERGENT B1 ;  /* 0x0000000000017941 */ /* 0x000fea0003800200 */
.L_x_3052:
[----:B------:R-:W-:Y:S01]  /*3950*/  IMAD.SHL.U32 R0, R0, 0x100000, RZ ;  /* 0x0010000000007824 */ /* 0x000fe200078e00ff */
[----:B------:R-:W-:-:S04]  /*3960*/  LEA R3, R3, 0x3b800000, 0x17 ;  /* 0x3b80000003037811 */ /* 0x000fc800078eb8ff */
[----:B------:R-:W-:-:S07]  /*3970*/  LOP3.LUT R22, R3, R0, R7, 0xfe, !PT ;  /* 0x0000000003167212 */ /* 0x000fce00078efe07 */
.L_x_3051:
[----:B------:R-:W-:Y:S05]  /*3980*/  BSYNC.RECONVERGENT B0 ;  /* 0x0000000000007941 */ /* 0x000fea0003800200 */
.L_x_3050:
[----:B------:R-:W0:Y:S02]  /*3990*/  F2I.S64.TRUNC R22, R22 ;  /* 0x0000001600167311 */ /* 0x000e24000020d900 */
[----:B0-----:R-:W-:Y:S05]  /*39a0*/  BRA `(.L_x_3030) ;  /* 0x0000000400087947 */ /* 0x001fea0003800000 */
.L_x_3048:
        /* <DEDUP_REMOVED lines=21> */
.L_x_3057:
[----:B------:R-:W-:Y:S05]  /*3b00*/  BSYNC.RECONVERGENT B1 ;  /* 0x0000000000017941 */ /* 0x000fea0003800200 */
.L_x_3056:
[----:B------:R-:W-:Y:S01]  /*3b10*/  IMAD.SHL.U32 R0, R0, 0x200000, RZ ;  /* 0x0020000000007824 */ /* 0x000fe200078e00ff */
[----:B------:R-:W-:-:S04]  /*3b20*/  LEA R3, R3, 0x37800000, 0x17 ;  /* 0x3780000003037811 */ /* 0x000fc800078eb8ff */
[----:B------:R-:W-:-:S07]  /*3b30*/  LOP3.LUT R22, R3, R0, R7, 0xfe, !PT ;  /* 0x0000000003167212 */ /* 0x000fce00078efe07 */
.L_x_3055:
[----:B------:R-:W-:Y:S05]  /*3b40*/  BSYNC.RECONVERGENT B0 ;  /* 0x0000000000007941 */ /* 0x000fea0003800200 */
.L_x_3054:
[----:B------:R-:W0:Y:S02]  /*3b50*/  F2I.S64.TRUNC R22, R22 ;  /* 0x0000001600167311 */ /* 0x000e24000020d900 */
[----:B0-----:R-:W-:Y:S05]  /*3b60*/  BRA `(.L_x_3030) ;  /* 0x0000000000987947 */ /* 0x001fea0003800000 */
.L_x_3047:
        /* <DEDUP_REMOVED lines=14> */
.L_x_3061:
[----:B------:R-:W-:Y:S05]  /*3c50*/  BSYNC.RECONVERGENT B0 ;  /* 0x0000000000007941 */ /* 0x000fea0003800200 */
.L_x_3060:
[----:B------:R-:W0:Y:S02]  /*3c60*/  F2I.S64.TRUNC R22, R22 ;  /* 0x0000001600167311 */ /* 0x000e24000020d900 */
[----:B0-----:R-:W-:Y:S05]  /*3c70*/  BRA `(.L_x_3030) ;  /* 0x0000000000547947 */ /* 0x001fea0003800000 */
.L_x_3035:
        /* <DEDUP_REMOVED lines=16> */
.L_x_3062:
[----:B------:R-:W-:Y:S05]  /*3d80*/  BRA `(.L_x_3030) ;  /* 0x0000000000107947 */ /* 0x000fea0003800000 */
.L_x_3059:
[----:B------:R0:W5:Y:S01]  /*3d90*/  LDG.E.64 R22, desc[UR36][R4.64] ;  /* 0x0000002404167981 */ /* 0x000162000c1e1b00 */
[----:B------:R-:W-:Y:S05]  /*3da0*/  BRA `(.L_x_3030) ;  /* 0x0000000000087947 */ /* 0x000fea0003800000 */
.L_x_3058:
[----:B------:R0:W5:Y:S01]  /*3db0*/  LDG.E R22, desc[UR36][R4.64] ;  /* 0x0000002404167981 */ /* 0x000162000c1e1900 */
[----:B------:R-:W-:-:S07]  /*3dc0*/  IMAD.MOV.U32 R23, RZ, RZ, RZ ;  /* 0x000000ffff177224 */ /* 0x000fce00078e00ff */
.L_x_3030:
[----:B------:R-:W-:Y:S05]  /*3dd0*/  BSYNC.RECONVERGENT B6 ;  /* 0x0000000000067941 */ /* 0x000fea0003800200 */
.L_x_3029:
[----:B------:R-:W0:Y:S01]  /*3de0*/  LDC R3, c[0x0][0x398] ;  /* 0x0000e600ff037b82 */ /* 0x000e220000000800 */
[----:B------:R-:W-:Y:S01]  /*3df0*/  ISETP.GE.AND P0, PT, R2, UR38, PT ;  /* 0x0000002602007c0c */ /* 0x000fe2000bf06270 */
[----:B------:R-:W-:Y:S01]  /*3e00*/  BSSY.RECONVERGENT B0, `(.L_x_3063) ;  /* 0x00000e3000007945 */ /* 0x000fe20003800200 */
[C---:B01234-:R-:W-:Y:S02]  /*3e10*/  LOP3.LUT R4, R3.reuse, 0x7, RZ, 0xc0, !PT ;  /* 0x0000000703047812 */ /* 0x05ffe400078ec0ff */
[----:B------:R-:W-:-:S09]  /*3e20*/  LOP3.LUT R5, R3, 0x3, RZ, 0xc0, !PT ;  /* 0x0000000303057812 */ /* 0x000fd200078ec0ff */
[----:B------:R-:W-:Y:S05]  /*3e30*/  @P0 BRA `(.L_x_3064) ;  /* 0x0000000c007c0947 */ /* 0x000fea0003800000 */
[----:B------:R-:W0:Y:S01]  /*3e40*/  LDCU UR4, c[0x0][0x39c] ;  /* 0x00007380ff0477ac */ /* 0x000e220008000800 */
[----:B------:R-:W-:Y:S02]  /*3e50*/  ISETP.GE.U32.AND P0, PT, R3, 0x1, PT ;  /* 0x000000010300780c */ /* 0x000fe40003f06070 */
[----:B------:R-:W-:Y:S01]  /*3e60*/  CS2R R8, SRZ ;  /* 0x0000000000087805 */ /* 0x000fe2000001ff00 */
[----:B------:R-:W1:Y:S01]  /*3e70*/  LDCU.64 UR6, c[0x0][0x390] ;  /* 0x00007200ff0677ac */ /* 0x000e620008000a00 */
[----:B0-----:R-:W-:Y:S02]  /*3e80*/  IMAD.U32 R0, RZ, RZ, UR4 ;  /* 0x00000004ff007e24 */ /* 0x001fe4000f8e00ff */
[----:B-1---5:R-:W-:-:S03]  /*3e90*/  IMAD R7, R27, UR6, RZ ;  /* 0x000000061b077c24 */ /* 0x022fc6000f8e02ff */
        /* <DEDUP_REMOVED lines=29> */
.L_x_3066:
[----:B------:R-:W-:Y:S01]  /*4070*/  IMAD.MOV.U32 R28, RZ, RZ, R7 ;  /* 0x000000ffff1c7224 */ /* 0x000fe200078e0007 */
[----:B------:R-:W2:Y:S01]  /*4080*/  LDL.64 R20, [R6+-0x10] ;  /* 0xfffff00006147983 */ /* 0x000ea20000100a00 */
[----:B------:R-:W-:Y:S01]  /*4090*/  IMAD.MOV.U32 R29, RZ, RZ, R31 ;  /* 0x000000ffff1d7224 */ /* 0x000fe200078e001f */
[----:B------:R-:W-:-:S04]  /*40a0*/  IADD3 R26, P1, PT, R7, R15, RZ ;  /* 0x0000000f071a7210 */ /* 0x000fc80007f3e0ff */
[----:B------:R-:W2:Y:S01]  /*40b0*/  LDG.E R35, desc[UR36][R28.64] ;  /* 0x000000241c237981 */ /* 0x000ea2000c1e1900 */
[----:B------:R-:W-:-:S05]  /*40c0*/  IMAD.X R27, R31, 0x1, R33, P1 ;  /* 0x000000011f1b7824 */ /* 0x000fca00008e0621 */
[----:B------:R-:W3:Y:S04]  /*40d0*/  LDG.E R37, desc[UR36][R26.64] ;  /* 0x000000241a257981 */ /* 0x000ee8000c1e1900 */
[----:B------:R-:W3:Y:S01]  /*40e0*/  LDL.64 R28, [R6+-0x8] ;  /* 0xfffff800061c7983 */ /* 0x000ee20000100a00 */
[----:B--2---:R-:W-:Y:S01]  /*40f0*/  IMAD.WIDE.U32 R8, R20, R35, R8 ;  /* 0x0000002314087225 */ /* 0x004fe200078e0008 */
[----:B------:R-:W-:-:S03]  /*4100*/  SHF.R.S32.HI R36, RZ, 0x1f, R35 ;  /* 0x0000001fff247819 */ /* 0x000fc60000011423 */
[----:B------:R-:W-:-:S04]  /*4110*/  IMAD R35, R21, R35, RZ ;  /* 0x0000002315237224 */ /* 0x000fc800078e02ff */
[----:B------:R-:W-:Y:S01]  /*4120*/  IMAD R35, R20, R36, R35 ;  /* 0x0000002414237224 */ /* 0x000fe200078e0223 */
[----:B------:R-:W-:Y:S01]  /*4130*/  IADD3 R20, P1, PT, R26, R15, RZ ;  /* 0x0000000f1a147210 */ /* 0x000fe20007f3e0ff */
[----:B---3--:R-:W-:Y:S02]  /*4140*/  IMAD R26, R29, R37, RZ ;  /* 0x000000251d1a7224 */ /* 0x008fe400078e02ff */
[----:B------:R-:W-:Y:S01]  /*4150*/  IMAD.IADD R9, R9, 0x1, R35 ;  /* 0x0000000109097824 */ /* 0x000fe200078e0223 */
[----:B------:R-:W-:Y:S01]  /*4160*/  SHF.R.S32.HI R35, RZ, 0x1f, R37 ;  /* 0x0000001fff237819 */ /* 0x000fe20000011425 */
[----:B------:R-:W-:-:S04]  /*4170*/  IMAD.X R21, R27, 0x1, R33, P1 ;  /* 0x000000011b157824 */ /* 0x000fc800008e0621 */
[----:B------:R-:W-:Y:S01]  /*4180*/  IMAD R35, R28, R35, R26 ;  /* 0x000000231c237224 */ /* 0x000fe200078e021a */
[----:B------:R-:W2:Y:S04]  /*4190*/  LDG.E R29, desc[UR36][R20.64] ;  /* 0x00000024141d7981 */ /* 0x000ea8000c1e1900 */
[----:B------:R-:W2:Y:S01]  /*41a0*/  LDL.64 R26, [R6] ;  /* 0x00000000061a7983 */ /* 0x000ea20000100a00 */
[----:B------:R-:W-:Y:S01]  /*41b0*/  IADD3 R36, P1, PT, R20, R15, RZ ;  /* 0x0000000f14247210 */ /* 0x000fe20007f3e0ff */
[----:B------:R-:W-:-:S04]  /*41c0*/  IMAD.WIDE.U32 R8, R28, R37, R8 ;  /* 0x000000251c087225 */ /* 0x000fc800078e0008 */
[----:B------:R-:W-:Y:S02]  /*41d0*/  IMAD.X R37, R21, 0x1, R33, P1 ;  /* 0x0000000115257824 */ /* 0x000fe400008e0621 */
[----:B------:R-:W3:Y:S01]  /*41e0*/  LDL.64 R20, [R6+0x8] ;  /* 0x0000080006147983 */ /* 0x000ee20000100a00 */
[----:B------:R-:W-:Y:S02]  /*41f0*/  IMAD.IADD R9, R9, 0x1, R35 ;  /* 0x0000000109097824 */ /* 0x000fe400078e0223 */
[-C--:B--2---:R-:W-:Y:S02]  /*4200*/  IMAD R28, R27, R29.reuse, RZ ;  /* 0x0000001d1b1c7224 */ /* 0x084fe400078e02ff */
[----:B------:R-:W3:Y:S01]  /*4210*/  LDG.E R27, desc[UR36][R36.64] ;  /* 0x00000024241b7981 */ /* 0x000ee2000c1e1900 */
[----:B------:R-:W-:Y:S01]  /*4220*/  SHF.R.S32.HI R35, RZ, 0x1f, R29 ;  /* 0x0000001fff237819 */ /* 0x000fe2000001141d */
[----:B------:R-:W-:-:S04]  /*4230*/  IMAD.WIDE.U32 R8, R26, R29, R8 ;  /* 0x0000001d1a087225 */ /* 0x000fc800078e0008 */
[----:B------:R-:W-:-:S04]  /*4240*/  IMAD R28, R26, R35, R28 ;  /* 0x000000231a1c7224 */ /* 0x000fc800078e021c */
[----:B------:R-:W-:Y:S01]  /*4250*/  IMAD.IADD R9, R9, 0x1, R28 ;  /* 0x0000000109097824 */ /* 0x000fe200078e021c */
[----:B------:R-:W-:-:S05]  /*4260*/  IADD3 R28, P1, PT, R36, R15, RZ ;  /* 0x0000000f241c7210 */ /* 0x000fca0007f3e0ff */
[----:B------:R-:W-:Y:S02]  /*4270*/  IMAD.X R29, R37, 0x1, R33, P1 ;  /* 0x00000001251d7824 */ /* 0x000fe400008e0621 */
[----:B------:R-:W2:Y:S01]  /*4280*/  LDL.64 R36, [R6+0x10] ;  /* 0x0000100006247983 */ /* 0x000ea20000100a00 */
[----:B---3--:R-:W-:-:S03]  /*4290*/  IMAD R26, R21, R27, RZ ;  /* 0x0000001b151a7224 */ /* 0x008fc600078e02ff */
[----:B------:R-:W3:Y:S01]  /*42a0*/  LDG.E R21, desc[UR36][R28.64] ;  /* 0x000000241c157981 */ /* 0x000ee2000c1e1900 */
[----:B------:R-:W-:Y:S01]  /*42b0*/  SHF.R.S32.HI R35, RZ, 0x1f, R27 ;  /* 0x0000001fff237819 */ /* 0x000fe2000001141b */
[----:B------:R-:W-:-:S04]  /*42c0*/  IMAD.WIDE.U32 R8, R20, R27, R8 ;  /* 0x0000001b14087225 */ /* 0x000fc800078e0008 */
[----:B------:R-:W-:-:S04]  /*42d0*/  IMAD R26, R20, R35, R26 ;  /* 0x00000023141a7224 */ /* 0x000fc800078e021a */
[----:B------:R-:W-:Y:S01]  /*42e0*/  IMAD.IADD R9, R9, 0x1, R26 ;  /* 0x0000000109097824 */ /* 0x000fe200078e021a */
[----:B------:R-:W-:-:S05]  /*42f0*/  IADD3 R26, P1, PT, R28, R15, RZ ;  /* 0x0000000f1c1a7210 */ /* 0x000fca0007f3e0ff */
[----:B------:R-:W-:Y:S02]  /*4300*/  IMAD.X R27, R29, 0x1, R33, P1 ;  /* 0x000000011d1b7824 */ /* 0x000fe400008e0621 */
[----:B------:R-:W4:Y:S01]  /*4310*/  LDL.64 R28, [R6+0x18] ;  /* 0x00001800061c7983 */ /* 0x000f220000100a00 */
[----:B---3--:R-:W-:Y:S01]  /*4320*/  SHF.R.S32.HI R35, RZ, 0x1f, R21 ;  /* 0x0000001fff237819 */ /* 0x008fe20000011415 */
[----:B--2---:R-:W-:-:S04]  /*4330*/  IMAD R20, R37, R21, RZ ;  /* 0x0000001525147224 */ /* 0x004fc800078e02ff */
[C---:B------:R-:W-:Y:S02]  /*4340*/  IMAD R20, R36.reuse, R35, R20 ;  /* 0x0000002324147224 */ /* 0x040fe400078e0214 */
[----:B------:R-:W2:Y:S01]  /*4350*/  LDG.E R35, desc[UR36][R26.64] ;  /* 0x000000241a237981 */ /* 0x000ea2000c1e1900 */
[----:B------:R-:W-:-:S04]  /*4360*/  IMAD.WIDE.U32 R8, R36, R21, R8 ;  /* 0x0000001524087225 */ /* 0x000fc800078e0008 */
[----:B------:R-:W-:Y:S01]  /*4370*/  IMAD.IADD R9, R9, 0x1, R20 ;  /* 0x0000000109097824 */ /* 0x000fe200078e0214 */
[----:B------:R-:W-:-:S05]  /*4380*/  IADD3 R20, P1, PT, R26, R15, RZ ;  /* 0x0000000f1a147210 */ /* 0x000fca0007f3e0ff */
[----:B------:R-:W-:Y:S01]  /*4390*/  IMAD.X R21, R27, 0x1, R33, P1 ;  /* 0x000000011b157824 */ /* 0x000fe200008e0621 */
[----:B------:R-:W-:Y:S01]  /*43a0*/  IADD3 R36, P1, PT, R20, R15, RZ ;  /* 0x0000000f14247210 */ /* 0x000fe20007f3e0ff */
[----:B------:R-:W3:Y:S01]  /*43b0*/  LDL.64 R26, [R6+0x20] ;  /* 0x00002000061a7983 */ /* 0x000ee20000100a00 */
[----:B--2---:R-:W-:Y:S01]  /*43c0*/  SHF.R.S32.HI R37, RZ, 0x1f, R35 ;  /* 0x0000001fff257819 */ /* 0x004fe20000011423 */
[-C--:B----4-:R-:W-:Y:S02]  /*43d0*/  IMAD R29, R29, R35.reuse, RZ ;  /* 0x000000231d1d7224 */ /* 0x090fe400078e02ff */
[C---:B------:R-:W-:Y:S02]  /*43e0*/  IMAD.WIDE.U32 R8, R28.reuse, R35, R8 ;  /* 0x000000231c087225 */ /* 0x040fe400078e0008 */
[----:B------:R-:W2:Y:S02]  /*43f0*/  LDG.E R35, desc[UR36][R20.64] ;  /* 0x0000002414237981 */ /* 0x000ea4000c1e1900 */
[----:B------:R-:W-:-:S02]  /*4400*/  IMAD R29, R28, R37, R29 ;  /* 0x000000251c1d7224 */ /* 0x000fc400078e021d */
[----:B------:R-:W-:-:S06]  /*4410*/  IMAD.X R37, R21, 0x1, R33, P1 ;  /* 0x0000000115257824 */ /* 0x000fcc00008e0621 */
[----:B------:R-:W4:Y:S04]  /*4420*/  LDG.E R37, desc[UR36][R36.64] ;  /* 0x0000002424257981 */ /* 0x000f28000c1e1900 */
[----:B------:R0:W5:Y:S01]  /*4430*/  LDL.64 R20, [R6+0x28] ;  /* 0x0000280006147983 */ /* 0x0001620000100a00 */
[----:B------:R-:W-:Y:S01]  /*4440*/  IADD3 R30, P1, PT, R30, -0x8, RZ ;  /* 0xfffffff81e1e7810 */ /* 0x000fe20007f3e0ff */
[----:B------:R-:W-:-:S03]  /*4450*/  IMAD.IADD R9, R9, 0x1, R29 ;  /* 0x0000000109097824 */ /* 0x000fc600078e021d */
[----:B------:R-:W-:Y:S02]  /*4460*/  IADD3.X R32, PT, PT, R32, -0x1, RZ, P1, !PT ;  /* 0xffffffff20207810 */ /* 0x000fe40000ffe4ff */
[----:B------:R-:W-:-:S04]  /*4470*/  ISETP.NE.U32.AND P1, PT, R30, RZ, PT ;  /* 0x000000ff1e00720c */ /* 0x000fc80003f25070 */
[----:B------:R-:W-:Y:S02]  /*4480*/  ISETP.NE.AND.EX P1, PT, R32, RZ, PT, P1 ;  /* 0x000000ff2000720c */ /* 0x000fe40003f25310 */
[----:B------:R-:W-:Y:S01]  /*4490*/  LEA R7, P2, R14, R7, 0x5 ;  /* 0x000000070e077211 */ /* 0x000fe200078428ff */
[----:B0-----:R-:W-:-:S04]  /*44a0*/  VIADD R6, R6, 0x40 ;  /* 0x0000004006067836 */ /* 0x001fc80000000000 */
[----:B------:R-:W-:Y:S01]  /*44b0*/  IMAD.X R31, R31, 0x1, R34, P2 ;  /* 0x000000011f1f7824 */ /* 0x000fe200010e0622 */
[----:B--2---:R-:W-:Y:S01]  /*44c0*/  SHF.R.S32.HI R29, RZ, 0x1f, R35 ;  /* 0x0000001fff1d7819 */ /* 0x004fe20000011423 */
[-C--:B---3--:R-:W-:Y:S02]  /*44d0*/  IMAD R27, R27, R35.reuse, RZ ;  /* 0x000000231b1b7224 */ /* 0x088fe400078e02ff */
[----:B------:R-:W-:-:S04]  /*44e0*/  IMAD.WIDE.U32 R8, R26, R35, R8 ;  /* 0x000000231a087225 */ /* 0x000fc800078e0008 */
[----:B------:R-:W-:-:S04]  /*44f0*/  IMAD R27, R26, R29, R27 ;  /* 0x0000001d1a1b7224 */ /* 0x000fc800078e021b */
[----:B------:R-:W-:Y:S01]  /*4500*/  IMAD.IADD R9, R9, 0x1, R27 ;  /* 0x0000000109097824 */ /* 0x000fe200078e021b */
[----:B----4-:R-:W-:Y:S01]  /*4510*/  SHF.R.S32.HI R27, RZ, 0x1f, R37 ;  /* 0x0000001fff1b7819 */ /* 0x010fe20000011425 */
[-C--:B-----5:R-:W-:Y:S02]  /*4520*/  IMAD R21, R21, R37.reuse, RZ ;  /* 0x0000002515157224 */ /* 0x0a0fe400078e02ff */
[----:B------:R-:W-:-:S04]  /*4530*/  IMAD.WIDE.U32 R8, R20, R37, R8 ;  /* 0x0000002514087225 */ /* 0x000fc800078e0008 */
[----:B------:R-:W-:-:S04]  /*4540*/  IMAD R21, R20, R27, R21 ;  /* 0x0000001b14157224 */ /* 0x000fc800078e0215 */
[----:B------:R-:W-:Y:S01]  /*4550*/  IMAD.IADD R9, R9, 0x1, R21 ;  /* 0x0000000109097824 */ /* 0x000fe200078e0215 */
[----:B------:R-:W-:Y:S06]  /*4560*/  @P1 BRA `(.L_x_3066) ;  /* 0xfffffff800c01947 */ /* 0x000fec000383ffff */
[----:B------:R-:W-:Y:S05]  /*4570*/  BSYNC.RECONVERGENT B1 ;  /* 0x0000000000017941 */ /* 0x000fea0003800200 */
.L_x_3065:
        /* <DEDUP_REMOVED lines=19> */
[-C--:B------:R-:W-:Y:S01]  /*46b0*/  IADD3 R20, P1, PT, R36, R26.reuse, RZ ;  /* 0x0000001a24147210 */ /* 0x080fe20007f3e0ff */
[----:B------:R-:W2:Y:S04]  /*46c0*/  LDL.64 R28, [R34+0x18] ;  /* 0x00001800221c7983 */ /* 0x000ea80000100a00 */
[----:B------:R-:W3:Y:S01]  /*46d0*/  LDG.E R30, desc[UR36][R36.64] ;  /* 0x00000024241e7981 */ /* 0x000ee2000c1e1900 */
[----:B------:R-:W-:Y:S01]  /*46e0*/  IMAD.X R21, R27, 0x1, R37, P1 ;  /* 0x000000011b157824 */ /* 0x000fe200008e0625 */
[-C--:B------:R-:W-:Y:S02]  /*46f0*/  IADD3 R32, P1, PT, R20, R26.reuse, RZ ;  /* 0x0000001a14207210 */ /* 0x080fe40007f3e0ff */
[----:B------:R-:W4:Y:S04]  /*4700*/  LDL.64 R14, [R34+0x20] ;  /* 0x00002000220e7983 */ /* 0x000f280000100a00 */
[----:B------:R-:W4:Y:S01]  /*4710*/  LDG.E R35, desc[UR36][R20.64] ;  /* 0x0000002414237981 */ /* 0x000f22000c1e1900 */
[----:B------:R-:W-:Y:S01]  /*4720*/  IADD3 R26, P2, PT, R32, R26, RZ ;  /* 0x0000001a201a7210 */ /* 0x000fe20007f5e0ff */
[----:B------:R-:W-:-:S04]  /*4730*/  IMAD.X R33, R21, 0x1, R27, P1 ;  /* 0x0000000115217824 */ /* 0x000fc800008e061b */
[----:B------:R-:W-:Y:S02]  /*4740*/  IMAD.X R27, R33, 0x1, R27, P2 ;  /* 0x00000001211b7824 */ /* 0x000fe400010e061b */
[----:B------:R-:W5:Y:S04]  /*4750*/  LDG.E R33, desc[UR36][R32.64] ;  /* 0x0000002420217981 */ /* 0x000f68000c1e1900 */
[----:B------:R-:W5:Y:S04]  /*4760*/  LDL.64 R20, [R34+0x28] ;  /* 0x0000280022147983 */ /* 0x000f680000100a00 */
[----:B------:R-:W5:Y:S04]  /*4770*/  LDG.E R31, desc[UR36][R26.64] ;  /* 0x000000241a1f7981 */ /* 0x000f68000c1e1900 */
[----:B------:R-:W5:Y:S01]  /*4780*/  LDL.64 R26, [R34+0x30] ;  /* 0x00003000221a7983 */ /* 0x000f620000100a00 */
[----:B------:R-:W-:-:S05]  /*4790*/  IADD3 R0, P1, PT, R0, 0x4, RZ ;  /* 0x0000000400007810 */ /* 0x000fca0007f3e0ff */
[----:B------:R-:W-:Y:S01]  /*47a0*/  IMAD.X R25, RZ, RZ, R25, P1 ;  /* 0x000000ffff197224 */ /* 0x000fe200008e0619 */
[----:B---3--:R-:W-:Y:S01]  /*47b0*/  SHF.R.S32.HI R37, RZ, 0x1f, R30 ;  /* 0x0000001fff257819 */ /* 0x008fe2000001141e */
[-C--:B--2---:R-:W-:Y:S02]  /*47c0*/  IMAD R29, R29, R30.reuse, RZ ;  /* 0x0000001e1d1d7224 */ /* 0x084fe400078e02ff */
[----:B------:R-:W-:-:S04]  /*47d0*/  IMAD.WIDE.U32 R8, R28, R30, R8 ;  /* 0x0000001e1c087225 */ /* 0x000fc800078e0008 */
[----:B------:R-:W-:Y:S02]  /*47e0*/  IMAD R29, R28, R37, R29 ;  /* 0x000000251c1d7224 */ /* 0x000fe400078e021d */
[-C--:B----4-:R-:W-:Y:S02]  /*47f0*/  IMAD R15, R15, R35.reuse, RZ ;  /* 0x000000230f0f7224 */ /* 0x090fe400078e02ff */
[----:B------:R-:W-:Y:S01]  /*4800*/  IMAD.IADD R9, R9, 0x1, R29 ;  /* 0x0000000109097824 */ /* 0x000fe200078e021d */
[----:B------:R-:W-:Y:S01]  /*4810*/  SHF.R.S32.HI R29, RZ, 0x1f, R35 ;  /* 0x0000001fff1d7819 */ /* 0x000fe20000011423 */
[----:B------:R-:W-:-:S04]  /*4820*/  IMAD.WIDE.U32 R8, R14, R35, R8 ;  /* 0x000000230e087225 */ /* 0x000fc800078e0008 */
[----:B------:R-:W-:Y:S02]  /*4830*/  IMAD R15, R14, R29, R15 ;  /* 0x0000001d0e0f7224 */ /* 0x000fe400078e020f */
[-C--:B-----5:R-:W-:Y:S02]  /*4840*/  IMAD R14, R21, R33.reuse, RZ ;  /* 0x00000021150e7224 */ /* 0x0a0fe400078e02ff */
[----:B------:R-:W-:Y:S01]  /*4850*/  IMAD.IADD R9, R9, 0x1, R15 ;  /* 0x0000000109097824 */ /* 0x000fe200078e020f */
[----:B------:R-:W-:Y:S01]  /*4860*/  SHF.R.S32.HI R15, RZ, 0x1f, R33 ;  /* 0x0000001fff0f7819 */ /* 0x000fe20000011421 */
        /* <DEDUP_REMOVED lines=8> */
.L_x_3067:
        /* <DEDUP_REMOVED lines=17> */
[C---:B------:R-:W-:Y:S01]  /*4a00*/  LEA R28, P1, R6.reuse, R26, 0x2 ;  /* 0x0000001a061c7211 */ /* 0x040fe200078210ff */
[----:B------:R-:W2:Y:S04]  /*4a10*/  LDL.64 R14, [R30+0x18] ;  /* 0x000018001e0e7983 */ /* 0x000ea80000100a00 */
[----:B------:R-:W3:Y:S01]  /*4a20*/  LDG.E R31, desc[UR36][R26.64] ;  /* 0x000000241a1f7981 */ /* 0x000ee2000c1e1900 */
[----:B------:R-:W-:-:S03]  /*4a30*/  LEA.HI.X R29, R6, R27, R7, 0x2, P1 ;  /* 0x0000001b061d7211 */ /* 0x000fc600008f1407 */
[----:B------:R-:W4:Y:S04]  /*4a40*/  LDL.64 R20, [R30+0x20] ;  /* 0x000020001e147983 */ /* 0x000f280000100a00 */
[----:B------:R-:W5:Y:S01]  /*4a50*/  LDG.E R29, desc[UR36][R28.64] ;  /* 0x000000241c1d7981 */ /* 0x000f62000c1e1900 */
[----:B------:R-:W-:-:S05]  /*4a60*/  IADD3 R0, P1, PT, R0, 0x2, RZ ;  /* 0x0000000200007810 */ /* 0x000fca0007f3e0ff */
[----:B------:R-:W-:Y:S01]  /*4a70*/  IMAD.X R25, RZ, RZ, R25, P1 ;  /* 0x000000ffff197224 */ /* 0x000fe200008e0619 */
        /* <DEDUP_REMOVED lines=10> */
.L_x_3068:
        /* <DEDUP_REMOVED lines=11> */
[----:B------:R-:W3:Y:S02]  /*4bd0*/  LDG.E R13, desc[UR36][R12.64] ;  /* 0x000000240c0d7981 */ /* 0x000ee4000c1e1900 */
[----:B---3--:R-:W-:Y:S01]  /*4be0*/  SHF.R.S32.HI R11, RZ, 0x1f, R13 ;  /* 0x0000001fff0b7819 */ /* 0x008fe2000001140d */
[-C--:B--2---:R-:W-:Y:S02]  /*4bf0*/  IMAD R0, R7, R13.reuse, RZ ;  /* 0x0000000d07007224 */ /* 0x084fe400078e02ff */
[----:B------:R-:W-:-:S04]  /*4c00*/  IMAD.WIDE.U32 R8, R6, R13, R8 ;  /* 0x0000000d06087225 */ /* 0x000fc800078e0008 */
[----:B------:R-:W-:-:S04]  /*4c10*/  IMAD R11, R6, R11, R0 ;  /* 0x0000000b060b7224 */ /* 0x000fc800078e0200 */
[----:B------:R-:W-:-:S07]  /*4c20*/  IMAD.IADD R9, R9, 0x1, R11 ;  /* 0x0000000109097824 */ /* 0x000fce00078e020b */
.L_x_3064:
[----:B------:R-:W-:Y:S05]  /*4c30*/  BSYNC.RECONVERGENT B0 ;  /* 0x0000000000007941 */ /* 0x000fea0003800200 */
.L_x_3063:
[----:B------:R-:W-:Y:S01]  /*4c40*/  VIADD R25, R2, 0x80 ;  /* 0x0000008002197836 */ /* 0x000fe20000000000 */
[----:B------:R-:W-:Y:S04]  /*4c50*/  BSSY.RECONVERGENT B0, `(.L_x_3069) ;  /* 0x00000e3000007945 */ /* 0x000fe80003800200 */
[----:B------:R-:W-:-:S13]  /*4c60*/  ISETP.GE.AND P0, PT, R25, UR38, PT ;  /* 0x0000002619007c0c */ /* 0x000fda000bf06270 */
[----:B------:R-:W-:Y:S05]  /*4c70*/  @P0 BRA `(.L_x_3070) ;  /* 0x0000000c00800947 */ /* 0x000fea0003800000 */
[----:B------:R-:W1:Y:S01]  /*4c80*/  LDCU UR4, c[0x0][0x39c] ;  /* 0x00007380ff0477ac */ /* 0x000e620008000800 */
[----:B------:R-:W-:Y:S02]  /*4c90*/  ISETP.GE.U32.AND P0, PT, R3, 0x1, PT ;  /* 0x000000010300780c */ /* 0x000fe40003f06070 */
[----:B------:R-:W-:Y:S01]  /*4ca0*/  CS2R R20, SRZ ;  /* 0x0000000000147805 */ /* 0x000fe2000001ff00 */
[----:B------:R-:W0:Y:S01]  /*4cb0*/  LDCU.64 UR6, c[0x0][0x390] ;  /* 0x00007200ff0677ac */ /* 0x000e220008000a00 */
[----:B-1----:R-:W-:Y:S02]  /*4cc0*/  IMAD.U32 R0, RZ, RZ, UR4 ;  /* 0x00000004ff007e24 */ /* 0x002fe4000f8e00ff */
[----:B0----5:R-:W-:-:S03]  /*4cd0*/  IMAD R7, R19, UR6, RZ ;  /* 0x0000000613077c24 */ /* 0x021fc6000f8e02ff */
        /* <DEDUP_REMOVED lines=25> */
[----:B------:R-:W-:Y:S01]  /*4e70*/  LEA.HI.X R30, R10, UR7, R13, 0x2, P1 ;  /* 0x000000070a1e7c11 */ /* 0x000fe200088f140d */
[C---:B0-----:R-:W-:Y:S01]  /*4e80*/  IMAD.SHL.U32 R32, R14.reuse, 0x4, RZ ;  /* 0x000000040e207824 */ /* 0x041fe200078e00ff */
[C-C-:B------:R-:W-:Y:S02]  /*4e90*/  SHF.L.U64.HI R33, R14.reuse, 0x2, R15.reuse ;  /* 0x000000020e217819 */ /* 0x140fe4000001020f */
[----:B------:R-:W-:-:S07]  /*4ea0*/  SHF.L.U64.HI R15, R14, 0x5, R15 ;  /* 0x000000050e0f7819 */ /* 0x000fce000001020f */
.L_x_3072:
[----:B------:R-:W-:Y:S01]  /*4eb0*/  IMAD.MOV.U32 R36, RZ, RZ, R29 ;  /* 0x000000ffff247224 */ /* 0x000fe200078e001d */
[----:B------:R-:W2:Y:S01]  /*4ec0*/  LDL.64 R18, [R28+-0x10] ;  /* 0xfffff0001c127983 */ /* 0x000ea20000100a00 */
[----:B------:R-:W-:-:S05]  /*4ed0*/  IMAD.MOV.U32 R37, RZ, RZ, R30 ;  /* 0x000000ffff257224 */ /* 0x000fca00078e001e */
[----:B------:R-:W3:Y:S02]  /*4ee0*/  LDG.E R27, desc[UR36][R36.64] ;  /* 0x00000024241b7981 */ /* 0x000ee4000c1e1900 */
[----:B---3--:R-:W-:Y:S01]  /*4ef0*/  SHF.R.S32.HI R35, RZ, 0x1f, R27 ;  /* 0x0000001fff237819 */ /* 0x008fe2000001141b */
[-C--:B--2---:R-:W-:Y:S02]  /*4f00*/  IMAD R19, R19, R27.reuse, RZ ;  /* 0x0000001b13137224 */ /* 0x084fe400078e02ff */
[C---:B------:R-:W-:Y:S02]  /*4f10*/  IMAD.WIDE.U32 R26, R18.reuse, R27, R20 ;  /* 0x0000001b121a7225 */ /* 0x040fe400078e0014 */
[----:B------:R-:W2:Y:S02]  /*4f20*/  LDL.64 R20, [R28+-0x8] ;  /* 0xfffff8001c147983 */ /* 0x000ea40000100a00 */
[----:B------:R-:W-:Y:S01]  /*4f30*/  IMAD R34, R18, R35, R19 ;  /* 0x0000002312227224 */ /* 0x000fe200078e0213 */
[----:B------:R-:W-:-:S05]  /*4f40*/  IADD3 R18, P1, PT, R29, R32, RZ ;  /* 0x000000201d127210 */ /* 0x000fca0007f3e0ff */
[----:B------:R-:W-:-:S05]  /*4f50*/  IMAD.X R19, R30, 0x1, R33, P1 ;  /* 0x000000011e137824 */ /* 0x000fca00008e0621 */
[----:B------:R-:W2:Y:S01]  /*4f60*/  LDG.E R35, desc[UR36][R18.64] ;  /* 0x0000002412237981 */ /* 0x000ea2000c1e1900 */
[----:B------:R-:W-:Y:S02]  /*4f70*/  IMAD.IADD R27, R27, 0x1, R34 ;  /* 0x000000011b1b7824 */ /* 0x000fe400078e0222 */
[----:B--2---:R-:W-:Y:S01]  /*4f80*/  IMAD.WIDE.U32 R26, R20, R35, R26 ;  /* 0x00000023141a7225 */ /* 0x004fe200078e001a */
[----:B------:R-:W-:-:S03]  /*4f90*/  SHF.R.S32.HI R37, RZ, 0x1f, R35 ;  /* 0x0000001fff257819 */ /* 0x000fc60000011423 */
[----:B------:R-:W-:-:S04]  /*4fa0*/  IMAD R35, R21, R35, RZ ;  /* 0x0000002315237224 */ /* 0x000fc800078e02ff */
[----:B------:R-:W-:Y:S01]  /*4fb0*/  IMAD R37, R20, R37, R35 ;  /* 0x0000002514257224 */ /* 0x000fe200078e0223 */
[----:B------:R-:W-:-:S05]  /*4fc0*/  IADD3 R20, P1, PT, R18, R32, RZ ;  /* 0x0000002012147210 */ /* 0x000fca0007f3e0ff */
[----:B------:R-:W-:Y:S02]  /*4fd0*/  IMAD.X R21, R19, 0x1, R33, P1 ;  /* 0x0000000113157824 */ /* 0x000fe400008e0621 */
[----:B------:R-:W2:Y:S04]  /*4fe0*/  LDL.64 R18, [R28] ;  /* 0x000000001c127983 */ /* 0x000ea80000100a00 */
        /* <DEDUP_REMOVED lines=8> */
[----:B------:R-:W2:Y:S04]  /*5070*/  LDL.64 R20, [R28+0x8] ;  /* 0x000008001c147983 */ /* 0x000ea80000100a00 */
[----:B------:R-:W2:Y:S01]  /*5080*/  LDG.E R35, desc[UR36][R18.64] ;  /* 0x0000002412237981 */ /* 0x000ea2000c1e1900 */
[----:B------:R-:W-:Y:S01]  /*5090*/  IMAD.IADD R27, R27, 0x1, R37 ;  /* 0x000000011b1b7824 */ /* 0x000fe200078e0225 */
[----:B------:R-:W-:Y:S01]  /*50a0*/  IADD3 R34, P1, PT, R18, R32, RZ ;  /* 0x0000002012227210 */ /* 0x000fe20007f3e0ff */
[----:B--2---:R-:W-:Y:S01]  /*50b0*/  IMAD.WIDE.U32 R26, R20, R35, R26 ;  /* 0x00000023141a7225 */ /* 0x004fe200078e001a */
[----:B------:R-:W-:-:S03]  /*50c0*/  SHF.R.S32.HI R37, RZ, 0x1f, R35 ;  /* 0x0000001fff257819 */ /* 0x000fc60000011423 */
[----:B------:R-:W-:-:S04]  /*50d0*/  IMAD R35, R21, R35, RZ ;  /* 0x0000002315237224 */ /* 0x000fc800078e02ff */
[----:B------:R-:W-:Y:S02]  /*50e0*/  IMAD R37, R20, R37, R35 ;  /* 0x0000002514257224 */ /* 0x000fe400078e0223 */
[----:B------:R-:W-:Y:S02]  /*50f0*/  IMAD.X R35, R19, 0x1, R33, P1 ;  /* 0x0000000113237824 */ /* 0x000fe400008e0621 */
[----:B------:R-:W2:Y:S04]  /*5100*/  LDL.64 R18, [R28+0x10] ;  /* 0x000010001c127983 */ /* 0x000ea80000100a00 */
        /* <DEDUP_REMOVED lines=16> */
[--C-:B------:R-:W-:Y:S01]  /*5210*/  IMAD.X R37, R19, 0x1, R33.reuse, P1 ;  /* 0x0000000113257824 */ /* 0x100fe200008e0621 */
[----:B------:R-:W-:Y:S01]  /*5220*/  IADD3 R20, P1, PT, R36, R32, RZ ;  /* 0x0000002024147210 */ /* 0x000fe20007f3e0ff */
[----:B------:R-:W2:Y:S04]  /*5230*/  LDL.64 R18, [R28+0x20] ;  /* 0x000020001c127983 */ /* 0x000ea80000100a00 */
[----:B------:R-:W3:Y:S01]  /*5240*/  LDG.E R35, desc[UR36][R36.64] ;  /* 0x0000002424237981 */ /* 0x000ee2000c1e1900 */
        /* <DEDUP_REMOVED lines=11> */
[----:B---3--:R-:W-:Y:S01]  /*5300*/  SHF.R.S32.HI R34, RZ, 0x1f, R35 ;  /* 0x0000001fff227819 */ /* 0x008fe20000011423 */
[-C--:B--2---:R-:W-:Y:S02]  /*5310*/  IMAD R19, R19, R35.reuse, RZ ;  /* 0x0000002313137224 */ /* 0x084fe400078e02ff */
        /* <DEDUP_REMOVED lines=10> */
.L_x_3071:
        /* <DEDUP_REMOVED lines=15> */
[----:B-1----:R-:W-:-:S04]  /*54b0*/  LEA R26, P1, R6, UR4, 0x2 ;  /* 0x00000004061a7c11 */ /* 0x002fc8000f8210ff */
[----:B------:R-:W-:Y:S01]  /*54c0*/  LEA.HI.X R27, R6, UR5, R7, 0x2, P1 ;  /* 0x00000005061b7c11 */ /* 0x000fe200088f1407 */
[----:B------:R-:W-:Y:S01]  /*54d0*/  IMAD.SHL.U32 R7, R15, 0x4, RZ ;  /* 0x000000040f077824 */ /* 0x000fe200078e00ff */
[-C--:B------:R-:W-:Y:S01]  /*54e0*/  IADD3 R36, P1, PT, R26, R18.reuse, RZ ;  /* 0x000000121a247210 */ /* 0x080fe20007f3e0ff */
[----:B------:R-:W2:Y:S02]  /*54f0*/  LDL.64 R28, [R30+0x18] ;  /* 0x000018001e1c7983 */ /* 0x000ea40000100a00 */
[----:B------:R-:W-:Y:S02]  /*5500*/  IMAD.IADD R19, R19, 0x1, R7 ;  /* 0x0000000113137824 */ /* 0x000fe400078e0207 */
[----:B------:R-:W2:Y:S02]  /*5510*/  LDG.E R33, desc[UR36][R26.64] ;  /* 0x000000241a217981 */ /* 0x000ea4000c1e1900 */
[----:B------:R-:W-:Y:S01]  /*5520*/  IMAD.X R37, R27, 0x1, R19, P1 ;  /* 0x000000011b257824 */ /* 0x000fe200008e0613 */
[----:B------:R-:W-:-:S04]  /*5530*/  IADD3 R6, P1, PT, R36, R18, RZ ;  /* 0x0000001224067210 */ /* 0x000fc80007f3e0ff */
[----:B------:R0:W3:Y:S04]  /*5540*/  LDG.E R35, desc[UR36][R36.64] ;  /* 0x0000002424237981 */ /* 0x0000e8000c1e1900 */
[----:B------:R-:W4:Y:S01]  /*5550*/  LDL.64 R26, [R30+0x20] ;  /* 0x000020001e1a7983 */ /* 0x000f220000100a00 */
[----:B------:R-:W-:Y:S01]  /*5560*/  IADD3 R18, P2, PT, R6, R18, RZ ;  /* 0x0000001206127210 */ /* 0x000fe20007f5e0ff */
[----:B------:R-:W-:-:S04]  /*5570*/  IMAD.X R7, R37, 0x1, R19, P1 ;  /* 0x0000000125077824 */ /* 0x000fc800008e0613 */
[----:B------:R-:W-:Y:S01]  /*5580*/  IMAD.X R19, R7, 0x1, R19, P2 ;  /* 0x0000000107137824 */ /* 0x000fe200010e0613 */
[----:B------:R-:W5:Y:S04]  /*5590*/  LDG.E R32, desc[UR36][R6.64] ;  /* 0x0000002406207981 */ /* 0x000f68000c1e1900 */
[----:B------:R-:W5:Y:S04]  /*55a0*/  LDG.E R34, desc[UR36][R18.64] ;  /* 0x0000002412227981 */ /* 0x000f68000c1e1900 */
[----:B------:R-:W5:Y:S04]  /*55b0*/  LDL.64 R6, [R30+0x28] ;  /* 0x000028001e067983 */ /* 0x000f680000100a00 */
[----:B------:R-:W5:Y:S01]  /*55c0*/  LDL.64 R18, [R30+0x30] ;  /* 0x000030001e127983 */ /* 0x000f620000100a00 */
[----:B------:R-:W-:-:S05]  /*55d0*/  IADD3 R0, P1, PT, R0, 0x4, RZ ;  /* 0x0000000400007810 */ /* 0x000fca0007f3e0ff */
[----:B------:R-:W-:Y:S02]  /*55e0*/  IMAD.X R31, RZ, RZ, R31, P1 ;  /* 0x000000ffff1f7224 */ /* 0x000fe400008e061f */
[----:B--2---:R-:W-:Y:S01]  /*55f0*/  IMAD.WIDE.U32 R20, R28, R33, R20 ;  /* 0x000000211c147225 */ /* 0x004fe200078e0014 */
[----:B0-----:R-:W-:-:S03]  /*5600*/  SHF.R.S32.HI R37, RZ, 0x1f, R33 ;  /* 0x0000001fff257819 */ /* 0x001fc60000011421 */
[----:B------:R-:W-:-:S04]  /*5610*/  IMAD R33, R29, R33, RZ ;  /* 0x000000211d217224 */ /* 0x000fc800078e02ff */
[----:B------:R-:W-:Y:S01]  /*5620*/  IMAD R33, R28, R37, R33 ;  /* 0x000000251c217224 */ /* 0x000fe200078e0221 */
[----:B---3--:R-:W-:Y:S01]  /*5630*/  SHF.R.S32.HI R29, RZ, 0x1f, R35 ;  /* 0x0000001fff1d7819 */ /* 0x008fe20000011423 */
[----:B----4-:R-:W-:Y:S02]  /*5640*/  IMAD R27, R27, R35, RZ ;  /* 0x000000231b1b7224 */ /* 0x010fe400078e02ff */
[----:B------:R-:W-:Y:S02]  /*5650*/  IMAD.IADD R21, R21, 0x1, R33 ;  /* 0x0000000115157824 */ /* 0x000fe400078e0221 */
[C---:B------:R-:W-:Y:S02]  /*5660*/  IMAD R27, R26.reuse, R29, R27 ;  /* 0x0000001d1a1b7224 */ /* 0x040fe400078e021b */
[----:B------:R-:W-:-:S04]  /*5670*/  IMAD.WIDE.U32 R20, R26, R35, R20 ;  /* 0x000000231a147225 */ /* 0x000fc800078e0014 */
[----:B------:R-:W-:Y:S01]  /*5680*/  IMAD.IADD R21, R21, 0x1, R27 ;  /* 0x0000000115157824 */ /* 0x000fe200078e021b */
[----:B-----5:R-:W-:Y:S01]  /*5690*/  SHF.R.S32.HI R27, RZ, 0x1f, R32 ;  /* 0x0000001fff1b7819 */ /* 0x020fe20000011420 */
[----:B------:R-:W-:-:S04]  /*56a0*/  IMAD R7, R7, R32, RZ ;  /* 0x0000002007077224 */ /* 0x000fc800078e02ff */
[C---:B------:R-:W-:Y:S02]  /*56b0*/  IMAD R27, R6.reuse, R27, R7 ;  /* 0x0000001b061b7224 */ /* 0x040fe400078e0207 */
[----:B------:R-:W-:Y:S01]  /*56c0*/  IMAD.WIDE.U32 R6, R6, R32, R20 ;  /* 0x0000002006067225 */ /* 0x000fe200078e0014 */
[----:B------:R-:W-:-:S03]  /*56d0*/  SHF.R.S32.HI R21, RZ, 0x1f, R34 ;  /* 0x0000001fff157819 */ /* 0x000fc60000011422 */
[-C--:B------:R-:W-:Y:S02]  /*56e0*/  IMAD R19, R19, R34.reuse, RZ ;  /* 0x0000002213137224 */ /* 0x080fe400078e02ff */
[----:B------:R-:W-:Y:S02]  /*56f0*/  IMAD.IADD R7, R7, 0x1, R27 ;  /* 0x0000000107077824 */ /* 0x000fe400078e021b */
[C---:B------:R-:W-:Y:S02]  /*5700*/  IMAD R19, R18.reuse, R21, R19 ;  /* 0x0000001512137224 */ /* 0x040fe400078e0213 */
[----:B------:R-:W-:-:S04]  /*5710*/  IMAD.WIDE.U32 R20, R18, R34, R6 ;  /* 0x0000002212147225 */ /* 0x000fc800078e0006 */
[----:B------:R-:W-:-:S07]  /*5720*/  IMAD.IADD R21, R21, 0x1, R19 ;  /* 0x0000000115157824 */ /* 0x000fce00078e0213 */
.L_x_3073:
        /* <DEDUP_REMOVED lines=20> */
[----:B------:R-:W4:Y:S01]  /*5870*/  LDG.E R33, desc[UR36][R6.64] ;  /* 0x0000002406217981 */ /* 0x000f22000c1e1900 */
[----:B------:R-:W-:-:S06]  /*5880*/  LEA.HI.X R27, R14, R7, R15, 0x2, P1 ;  /* 0x000000070e1b7211 */ /* 0x000fcc00008f140f */
[----:B------:R-:W5:Y:S01]  /*5890*/  LDG.E R27, desc[UR36][R26.64] ;  /* 0x000000241a1b7981 */ /* 0x000f62000c1e1900 */
[----:B------:R-:W-:-:S05]  /*58a0*/  IADD3 R0, P1, PT, R0, 0x2, RZ ;  /* 0x0000000200007810 */ /* 0x000fca0007f3e0ff */
[----:B------:R-:W-:Y:S01]  /*58b0*/  IMAD.X R31, RZ, RZ, R31, P1 ;  /* 0x000000ffff1f7224 */ /* 0x000fe200008e061f */
[----:B----4-:R-:W-:Y:S01]  /*58c0*/  SHF.R.S32.HI R35, RZ, 0x1f, R33 ;  /* 0x0000001fff237819 */ /* 0x010fe20000011421 */
[-C--:B---3--:R-:W-:Y:S02]  /*58d0*/  IMAD R19, R19, R33.reuse, RZ ;  /* 0x0000002113137224 */ /* 0x088fe400078e02ff */
[----:B------:R-:W-:-:S04]  /*58e0*/  IMAD.WIDE.U32 R20, R18, R33, R20 ;  /* 0x0000002112147225 */ /* 0x000fc800078e0014 */
[----:B------:R-:W-:Y:S01]  /*58f0*/  IMAD R35, R18, R35, R19 ;  /* 0x0000002312237224 */ /* 0x000fe200078e0213 */
[----:B-----5:R-:W-:Y:S01]  /*5900*/  SHF.R.S32.HI R19, RZ, 0x1f, R27 ;  /* 0x0000001fff137819 */ /* 0x020fe2000001141b */
[----:B--2---:R-:W-:Y:S02]  /*5910*/  IMAD R6, R29, R27, RZ ;  /* 0x0000001b1d067224 */ /* 0x004fe400078e02ff */
[----:B------:R-:W-:Y:S02]  /*5920*/  IMAD.IADD R21, R21, 0x1, R35 ;  /* 0x0000000115157824 */ /* 0x000fe400078e0223 */
[C---:B------:R-:W-:Y:S02]  /*5930*/  IMAD R19, R28.reuse, R19, R6 ;  /* 0x000000131c137224 */ /* 0x040fe400078e0206 */
[----:B------:R-:W-:-:S04]  /*5940*/  IMAD.WIDE.U32 R20, R28, R27, R20 ;  /* 0x0000001b1c147225 */ /* 0x000fc800078e0014 */
[----:B------:R-:W-:-:S07]  /*5950*/  IMAD.IADD R21, R21, 0x1, R19 ;  /* 0x0000000115157824 */ /* 0x000fce00078e0213 */
.L_x_3074:
[----:B------:R-:W-:Y:S05]  /*5960*/  @P0 BRA `(.L_x_3070) ;  /* 0x0000000000440947 */ /* 0x000fea0003800000 */
[----:B------:R-:W1:Y:S01]  /*5970*/  LDCU.64 UR4, c[0x0][0x388] ;  /* 0x00007100ff0477ac */ /* 0x000e620008000a00 */
[-C--:B0-----:R-:W-:Y:S02]  /*5980*/  IMAD R31, R31, R14.reuse, RZ ;  /* 0x0000000e1f1f7224 */ /* 0x081fe400078e02ff */
[----:B------:R-:W-:Y:S02]  /*5990*/  IMAD.MOV.U32 R6, RZ, RZ, R10 ;  /* 0x000000ffff067224 */ /* 0x000fe400078e000a */
[----:B------:R-:W-:Y:S02]  /*59a0*/  IMAD.MOV.U32 R7, RZ, RZ, R13 ;  /* 0x000000ffff077224 */ /* 0x000fe400078e000d */
[C---:B------:R-:W-:Y:S02]  /*59b0*/  IMAD R31, R0.reuse, R15, R31 ;  /* 0x0000000f001f7224 */ /* 0x040fe400078e021f */
[----:B------:R-:W-:-:S04]  /*59c0*/  IMAD.WIDE.U32 R6, R0, R14, R6 ;  /* 0x0000000e00067225 */ /* 0x000fc800078e0006 */
[----:B------:R-:W-:Y:S01]  /*59d0*/  IMAD.IADD R7, R7, 0x1, R31 ;  /* 0x0000000107077824 */ /* 0x000fe200078e021f */
[----:B-1----:R-:W-:-:S04]  /*59e0*/  LEA R10, P0, R6, UR4, 0x2 ;  /* 0x00000004060a7c11 */ /* 0x002fc8000f8010ff */
[----:B------:R-:W-:Y:S01]  /*59f0*/  LEA.HI.X R11, R6, UR5, R7, 0x2, P0 ;  /* 0x00000005060b7c11 */ /* 0x000fe200080f1407 */
[----:B------:R-:W-:-:S05]  /*5a00*/  IMAD.U32 R6, R0, 0x8, R1 ;  /* 0x0000000800067824 */ /* 0x000fca00078e0001 */
[----:B------:R-:W2:Y:S04]  /*5a10*/  LDG.E R11, desc[UR36][R10.64] ;  /* 0x000000240a0b7981 */ /* 0x000ea8000c1e1900 */
[----:B------:R-:W3:Y:S01]  /*5a20*/  LDL.64 R6, [R6+0x18] ;  /* 0x0000180006067983 */ /* 0x000ee20000100a00 */
[----:B--2---:R-:W-:Y:S01]  /*5a30*/  SHF.R.S32.HI R13, RZ, 0x1f, R11 ;  /* 0x0000001fff0d7819 */ /* 0x004fe2000001140b */
[-C--:B---3--:R-:W-:Y:S02]  /*5a40*/  IMAD R0, R7, R11.reuse, RZ ;  /* 0x0000000b07007224 */ /* 0x088fe400078e02ff */
[----:B------:R-:W-:-:S04]  /*5a50*/  IMAD.WIDE.U32 R20, R6, R11, R20 ;  /* 0x0000000b06147225 */ /* 0x000fc800078e0014 */
[----:B------:R-:W-:-:S04]  /*5a60*/  IMAD R13, R6, R13, R0 ;  /* 0x0000000d060d7224 */ /* 0x000fc800078e0200 */
[----:B------:R-:W-:-:S07]  /*5a70*/  IMAD.IADD R21, R21, 0x1, R13 ;  /* 0x0000000115157824 */ /* 0x000fce00078e020d */
.L_x_3070:
[----:B------:R-:W-:Y:S05]  /*5a80*/  BSYNC.RECONVERGENT B0 ;  /* 0x0000000000007941 */ /* 0x000fea0003800200 */
.L_x_3069:
        /* <DEDUP_REMOVED lines=41> */
.L_x_3078:
        /* <DEDUP_REMOVED lines=81> */
.L_x_3077:
        /* <DEDUP_REMOVED lines=55> */
.L_x_3079:
        /* <DEDUP_REMOVED lines=35> */
.L_x_3080:
        /* <DEDUP_REMOVED lines=18> */
.L_x_3076:
[----:B------:R-:W-:Y:S05]  /*68f0*/  BSYNC.RECONVERGENT B0 ;  /* 0x0000000000007941 */ /* 0x000fea0003800200 */
.L_x_3075:
        /* <DEDUP_REMOVED lines=40> */
.L_x_3084:
[----:B------:R-:W2:Y:S01]  /*6b80*/  LDL.64 R20, [R24+-0x10] ;  /* 0xfffff00018147983 */ /* 0x000ea20000100a00 */
[----:B------:R-:W-:-:S03]  /*6b90*/  IADD3 R22, P1, PT, R6, R15, RZ ;  /* 0x0000000f06167210 */ /* 0x000fc60007f3e0ff */
[----:B------:R-:W2:Y:S02]  /*6ba0*/  LDG.E R37, desc[UR36][R6.64] ;  /* 0x0000002406257981 */ /* 0x000ea4000c1e1900 */
[----:B------:R-:W-:Y:S02]  /*6bb0*/  IMAD.X R23, R7, 0x1, R33, P1 ;  /* 0x0000000107177824 */ /* 0x000fe400008e0621 */
[----:B------:R-:W3:Y:S04]  /*6bc0*/  LDL.64 R26, [R24+-0x8] ;  /* 0xfffff800181a7983 */ /* 0x000ee80000100a00 */
[----:B------:R-:W3:Y:S01]  /*6bd0*/  LDG.E R35, desc[UR36][R22.64] ;  /* 0x0000002416237981 */ /* 0x000ee2000c1e1900 */
[----:B--2---:R-:W-:Y:S01]  /*6be0*/  IMAD.WIDE.U32 R28, R20, R37, R28 ;  /* 0x00000025141c7225 */ /* 0x004fe200078e001c */
[----:B------:R-:W-:-:S03]  /*6bf0*/  SHF.R.S32.HI R36, RZ, 0x1f, R37 ;  /* 0x0000001fff247819 */ /* 0x000fc60000011425 */
[----:B------:R-:W-:-:S04]  /*6c00*/  IMAD R37, R21, R37, RZ ;  /* 0x0000002515257224 */ /* 0x000fc800078e02ff */
[----:B------:R-:W-:Y:S01]  /*6c10*/  IMAD R37, R20, R36, R37 ;  /* 0x0000002414257224 */ /* 0x000fe200078e0225 */
[----:B------:R-:W-:Y:S01]  /*6c20*/  IADD3 R20, P1, PT, R22, R15, RZ ;  /* 0x0000000f16147210 */ /* 0x000fe20007f3e0ff */
[----:B---3--:R-:W-:-:S04]  /*6c30*/  IMAD R36, R27, R35, RZ ;  /* 0x000000231b247224 */ /* 0x008fc800078e02ff */
[----:B------:R-:W-:Y:S01]  /*6c40*/  IMAD.X R21, R23, 0x1, R33, P1 ;  /* 0x0000000117157824 */ /* 0x000fe200008e0621 */
[----:B------:R-:W-:-:S04]  /*6c50*/  SHF.R.S32.HI R23, RZ, 0x1f, R35 ;  /* 0x0000001fff177819 */ /* 0x000fc80000011423 */
[----:B------:R-:W2:Y:S01]  /*6c60*/  LDG.E R27, desc[UR36][R20.64] ;  /* 0x00000024141b7981 */ /* 0x000ea2000c1e1900 */
[----:B------:R-:W-:-:S03]  /*6c70*/  IMAD R36, R26, R23, R36 ;  /* 0x000000171a247224 */ /* 0x000fc600078e0224 */
[----:B------:R-:W2:Y:S01]  /*6c80*/  LDL.64 R22, [R24] ;  /* 0x0000000018167983 */ /* 0x000ea20000100a00 */
[----:B------:R-:W-:Y:S02]  /*6c90*/  IMAD.IADD R29, R29, 0x1, R37 ;  /* 0x000000011d1d7824 */ /* 0x000fe400078e0225 */
[----:B------:R-:W-:-:S04]  /*6ca0*/  IMAD.WIDE.U32 R28, R26, R35, R28 ;  /* 0x000000231a1c7225 */ /* 0x000fc800078e001c */
[----:B------:R-:W-:Y:S01]  /*6cb0*/  IMAD.IADD R29, R29, 0x1, R36 ;  /* 0x000000011d1d7824 */ /* 0x000fe200078e0224 */
[----:B------:R-:W-:-:S05]  /*6cc0*/  IADD3 R36, P1, PT, R20, R15, RZ ;  /* 0x0000000f14247210 */ /* 0x000fca0007f3e0ff */
[----:B------:R-:W-:Y:S02]  /*6cd0*/  IMAD.X R37, R21, 0x1, R33, P1 ;  /* 0x0000000115257824 */ /* 0x000fe400008e0621 */
[----:B------:R-:W3:Y:S01]  /*6ce0*/  LDL.64 R20, [R24+0x8] ;  /* 0x0000080018147983 */ /* 0x000ee20000100a00 */
[----:B--2---:R-:W-:-:S03]  /*6cf0*/  IMAD R26, R23, R27, RZ ;  /* 0x0000001b171a7224 */ /* 0x004fc600078e02ff */
        /* <DEDUP_REMOVED lines=24> */
[----:B------:R-:W-:Y:S02]  /*6e80*/  IMAD.X R21, R23, 0x1, R33, P1 ;  /* 0x0000000117157824 */ /* 0x000fe400008e0621 */
[----:B------:R-:W3:Y:S01]  /*6e90*/  LDL.64 R22, [R24+0x20] ;  /* 0x0000200018167983 */ /* 0x000ee20000100a00 */
[----:B--2---:R-:W-:Y:S01]  /*6ea0*/  SHF.R.S32.HI R37, RZ, 0x1f, R35 ;  /* 0x0000001fff257819 */ /* 0x004fe20000011423 */
[----:B----4-:R-:W-:-:S04]  /*6eb0*/  IMAD R27, R27, R35, RZ ;  /* 0x000000231b1b7224 */ /* 0x010fc800078e02ff */
[C---:B------:R-:W-:Y:S02]  /*6ec0*/  IMAD R37, R26.reuse, R37, R27 ;  /* 0x000000251a257224 */ /* 0x040fe400078e021b */
[----:B------:R-:W-:Y:S01]  /*6ed0*/  IMAD.WIDE.U32 R26, R26, R35, R28 ;  /* 0x000000231a1a7225 */ /* 0x000fe200078e001c */
[----:B------:R-:W-:Y:S01]  /*6ee0*/  IADD3 R28, P1, PT, R20, R15, RZ ;  /* 0x0000000f141c7210 */ /* 0x000fe20007f3e0ff */
[----:B------:R-:W2:Y:S04]  /*6ef0*/  LDG.E R35, desc[UR36][R20.64] ;  /* 0x0000002414237981 */ /* 0x000ea8000c1e1900 */
        /* <DEDUP_REMOVED lines=12> */
[----:B---3--:R-:W-:-:S04]  /*6fc0*/  IMAD R23, R23, R35, RZ ;  /* 0x0000002317177224 */ /* 0x008fc800078e02ff */
[C---:B------:R-:W-:Y:S02]  /*6fd0*/  IMAD R37, R22.reuse, R37, R23 ;  /* 0x0000002516257224 */ /* 0x040fe400078e0217 */
[----:B------:R-:W-:Y:S01]  /*6fe0*/  IMAD.WIDE.U32 R22, R22, R35, R26 ;  /* 0x0000002316167225 */ /* 0x000fe200078e001a */
[----:B----4-:R-:W-:-:S03]  /*6ff0*/  SHF.R.S32.HI R27, RZ, 0x1f, R29 ;  /* 0x0000001fff1b7819 */ /* 0x010fc6000001141d */
[----:B------:R-:W-:Y:S02]  /*7000*/  IMAD.IADD R23, R23, 0x1, R37 ;  /* 0x0000000117177824 */ /* 0x000fe400078e0225 */
[-C--:B-----5:R-:W-:Y:S02]  /*7010*/  IMAD R21, R21, R29.reuse, RZ ;  /* 0x0000001d15157224 */ /* 0x0a0fe400078e02ff */
[----:B------:R-:W-:-:S04]  /*7020*/  IMAD.WIDE.U32 R28, R20, R29, R22 ;  /* 0x0000001d141c7225 */ /* 0x000fc800078e0016 */
[----:B------:R-:W-:-:S04]  /*7030*/  IMAD R21, R20, R27, R21 ;  /* 0x0000001b14157224 */ /* 0x000fc800078e0215 */
[----:B------:R-:W-:Y:S01]  /*7040*/  IMAD.IADD R29, R29, 0x1, R21 ;  /* 0x000000011d1d7824 */ /* 0x000fe200078e0215 */
[----:B------:R-:W-:Y:S06]  /*7050*/  @P1 BRA `(.L_x_3084) ;  /* 0xfffffff800c81947 */ /* 0x000fec000383ffff */
[----:B------:R-:W-:Y:S05]  /*7060*/  BSYNC.RECONVERGENT B1 ;  /* 0x0000000000017941 */ /* 0x000fea0003800200 */
.L_x_3083:
        /* <DEDUP_REMOVED lines=23> */
[----:B------:R-:W-:-:S04]  /*71e0*/  IADD3 R20, P1, PT, R26, R22, RZ ;  /* 0x000000161a147210 */ /* 0x000fc80007f3e0ff */
[----:B------:R-:W4:Y:S01]  /*71f0*/  LDG.E R37, desc[UR36][R26.64] ;  /* 0x000000241a257981 */ /* 0x000f22000c1e1900 */
[----:B------:R-:W-:-:S03]  /*7200*/  IMAD.X R21, R27, 0x1, R23, P1 ;  /* 0x000000011b157824 */ /* 0x000fc600008e0617 */
[----:B------:R-:W4:Y:S01]  /*7210*/  LDL.64 R14, [R4+0x20] ;  /* 0x00002000040e7983 */ /* 0x000f220000100a00 */
[----:B------:R-:W-:-:S03]  /*7220*/  IADD3 R22, P1, PT, R20, R22, RZ ;  /* 0x0000001614167210 */ /* 0x000fc60007f3e0ff */
[----:B------:R-:W5:Y:S02]  /*7230*/  LDG.E R24, desc[UR36][R20.64] ;  /* 0x0000002414187981 */ /* 0x000f64000c1e1900 */
[----:B------:R-:W-:Y:S02]  /*7240*/  IMAD.X R23, R21, 0x1, R23, P1 ;  /* 0x0000000115177824 */ /* 0x000fe400008e0617 */
[----:B------:R-:W5:Y:S04]  /*7250*/  LDL.64 R26, [R4+0x28] ;  /* 0x00002800041a7983 */ /* 0x000f680000100a00 */
[----:B------:R-:W5:Y:S04]  /*7260*/  LDG.E R23, desc[UR36][R22.64] ;  /* 0x0000002416177981 */ /* 0x000f68000c1e1900 */
[----:B------:R0:W5:Y:S01]  /*7270*/  LDL.64 R20, [R4+0x30] ;  /* 0x0000300004147983 */ /* 0x0001620000100a00 */
[----:B------:R-:W-:-:S05]  /*7280*/  IADD3 R0, P1, PT, R0, 0x4, RZ ;  /* 0x0000000400007810 */ /* 0x000fca0007f3e0ff */
[----:B------:R-:W-:Y:S01]  /*7290*/  IMAD.X R31, RZ, RZ, R31, P1 ;  /* 0x000000ffff1f7224 */ /* 0x000fe200008e061f */
[----:B---3--:R-:W-:Y:S01]  /*72a0*/  SHF.R.S32.HI R30, RZ, 0x1f, R35 ;  /* 0x0000001fff1e7819 */ /* 0x008fe20000011423 */
[-C--:B--2---:R-:W-:Y:S02]  /*72b0*/  IMAD R33, R33, R35.reuse, RZ ;  /* 0x0000002321217224 */ /* 0x084fe400078e02ff */
        /* <DEDUP_REMOVED lines=8> */
[----:B------:R-:W-:Y:S02]  /*7340*/  IMAD.IADD R15, R15, 0x1, R33 ;  /* 0x000000010f0f7824 */ /* 0x000fe400078e0221 */
[-C--:B0-----:R-:W-:Y:S01]  /*7350*/  IMAD R4, R27, R24.reuse, RZ ;  /* 0x000000181b047224 */ /* 0x081fe200078e02ff */
[----:B------:R-:W-:Y:S01]  /*7360*/  SHF.R.S32.HI R27, RZ, 0x1f, R23 ;  /* 0x0000001fff1b7819 */ /* 0x000fe20000011417 */
[----:B------:R-:W-:-:S04]  /*7370*/  IMAD.WIDE.U32 R14, R26, R24, R14 ;  /* 0x000000181a0e7225 */ /* 0x000fc800078e000e */
[----:B------:R-:W-:Y:S02]  /*7380*/  IMAD R29, R26, R29, R4 ;  /* 0x0000001d1a1d7224 */ /* 0x000fe400078e0204 */
[----:B------:R-:W-:Y:S02]  /*7390*/  IMAD R4, R21, R23, RZ ;  /* 0x0000001715047224 */ /* 0x000fe400078e02ff */
[----:B------:R-:W-:Y:S02]  /*73a0*/  IMAD.IADD R15, R15, 0x1, R29 ;  /* 0x000000010f0f7824 */ /* 0x000fe400078e021d */
[C---:B------:R-:W-:Y:S02]  /*73b0*/  IMAD R27, R20.reuse, R27, R4 ;  /* 0x0000001b141b7224 */ /* 0x040fe400078e0204 */
[----:B------:R-:W-:-:S04]  /*73c0*/  IMAD.WIDE.U32 R28, R20, R23, R14 ;  /* 0x00000017141c7225 */ /* 0x000fc800078e000e */
[----:B------:R-:W-:-:S07]  /*73d0*/  IMAD.IADD R29, R29, 0x1, R27 ;  /* 0x000000011d1d7824 */ /* 0x000fce00078e021b */
.L_x_3085:
        /* <DEDUP_REMOVED lines=35> */
.L_x_3086:
        /* <DEDUP_REMOVED lines=18> */
.L_x_3082:
[----:B------:R-:W-:Y:S05]  /*7730*/  BSYNC.RECONVERGENT B0 ;  /* 0x0000000000007941 */ /* 0x000fea0003800200 */
.L_x_3081:
[----:B------:R-:W1:Y:S01]  /*7740*/  LDC.U8 R22, c[0x0][0x40c] ;  /* 0x00010300ff167b82 */ /* 0x000e620000000000 */
[----:B------:R-:W-:Y:S01]  /*7750*/  ISETP.GE.AND P0, PT, R2, UR38, PT ;  /* 0x0000002602007c0c */ /* 0x000fe2000bf06270 */
[----:B------:R-:W-:Y:S04]  /*7760*/  BSSY.RECONVERGENT B7, `(.L_x_3087) ;  /* 0x00002cf000077945 */ /* 0x000fe80003800200 */
[----:B------:R-:W-:Y:S08]  /*7770*/  BSSY.RELIABLE B6, `(.L_x_3088) ;  /* 0x00001e8000067945 */ /* 0x000ff00003800100 */
        /* <DEDUP_REMOVED lines=23> */
.L_x_3093:
[----:B------:R1:W-:Y:S01]  /*78f0*/  STG.E.U8 desc[UR36][R4.64], R8 ;  /* 0x0000000804007986 */ /* 0x0003e2000c101124 */
[----:B------:R-:W-:Y:S01]  /*7900*/  IMAD.MOV.U32 R2, RZ, RZ, R25 ;  /* 0x000000ffff027224 */ /* 0x000fe200078e0019 */
[----:B------:R-:W-:Y:S06]  /*7910*/  BRA `(.L_x_3095) ;  /* 0x0000000c00887947 */ /* 0x000fec0003800000 */
.L_x_3092:
        /* <DEDUP_REMOVED lines=9> */
.L_x_3097:
[----:B------:R3:W-:Y:S01]  /*79b0*/  STG.E desc[UR36][R4.64], R8 ;  /* 0x0000000804007986 */ /* 0x0007e2000c101924 */
[----:B------:R-:W-:Y:S01]  /*79c0*/  IMAD.MOV.U32 R2, RZ, RZ, R25 ;  /* 0x000000ffff027224 */ /* 0x000fe200078e0019 */
[----:B------:R-:W-:Y:S06]  /*79d0*/  BRA `(.L_x_3095) ;  /* 0x0000000c00587947 */ /* 0x000fec0003800000 */
.L_x_3096:
[----:B------:R1:W-:Y:S01]  /*79e0*/  STG.E.U16 desc[UR36][R4.64], R8 ;  /* 0x0000000804007986 */ /* 0x0003e2000c101524 */
[----:B------:R-:W-:Y:S01]  /*79f0*/  IMAD.MOV.U32 R2, RZ, RZ, R25 ;  /* 0x000000ffff027224 */ /* 0x000fe200078e0019 */
[----:B------:R-:W-:Y:S06]  /*7a00*/  BRA `(.L_x_3095) ;  /* 0x0000000c004c7947 */ /* 0x000fec0003800000 */
.L_x_3091:
        /* <DEDUP_REMOVED lines=10> */
.L_x_3099:
[----:B------:R-:W1:Y:S01]  /*7ab0*/  I2F.S64 R0, R8 ;  /* 0x0000000800007312 */ /* 0x000e620000301400 */
[----:B------:R-:W-:Y:S01]  /*7ac0*/  IMAD.MOV.U32 R2, RZ, RZ, R25 ;  /* 0x000000ffff027224 */ /* 0x000fe200078e0019 */
[----:B-1----:R-:W-:-:S05]  /*7ad0*/  F2FP.F16.F32.PACK_AB R0, RZ, R0 ;  /* 0x00000000ff00723e */ /* 0x002fca00000000ff */
[----:B------:R1:W-:Y:S01]  /*7ae0*/  STG.E.U16 desc[UR36][R4.64], R0 ;  /* 0x0000000004007986 */ /* 0x0003e2000c101524 */
[----:B------:R-:W-:Y:S05]  /*7af0*/  BRA `(.L_x_3095) ;  /* 0x0000000c00107947 */ /* 0x000fea0003800000 */
.L_x_3098:
        /* <DEDUP_REMOVED lines=11> */
.L_x_3101:
[----:B------:R-:W1:Y:S01]  /*7bb0*/  I2F.S64 R8, R8 ;  /* 0x0000000800087312 */ /* 0x000e620000301400 */
[----:B------:R-:W-:Y:S01]  /*7bc0*/  IMAD.MOV.U32 R2, RZ, RZ, R25 ;  /* 0x000000ffff027224 */ /* 0x000fe200078e0019 */
[----:B-1----:R-:W-:-:S04]  /*7bd0*/  F2FP.F16.F32.PACK_AB R3, RZ, R8 ;  /* 0x00000008ff03723e */ /* 0x002fc800000000ff */
[----:B------:R-:W-:-:S05]  /*7be0*/  PRMT R3, R3, 0x5410, RZ ;  /* 0x0000541003037816 */ /* 0x000fca00000000ff */
[----:B------:R1:W-:Y:S01]  /*7bf0*/  STG.E desc[UR36][R4.64], R3 ;  /* 0x0000000304007986 */ /* 0x0003e2000c101924 */
[----:B------:R-:W-:Y:S05]  /*7c00*/  BRA `(.L_x_3095) ;  /* 0x0000000800cc7947 */ /* 0x000fea0003800000 */
.L_x_3100:
[----:B------:R-:W1:Y:S01]  /*7c10*/  I2F.F64.S64 R8, R8 ;  /* 0x0000000800087312 */ /* 0x000e620000301c00 */
[----:B------:R-:W-:Y:S01]  /*7c20*/  IMAD.MOV.U32 R2, RZ, RZ, R25 ;  /* 0x000000ffff027224 */ /* 0x000fe200078e0019 */
[----:B-1----:R1:W-:Y:S01]  /*7c30*/  STG.E.64 desc[UR36][R4.64], R8 ;  /* 0x0000000804007986 */ /* 0x0023e2000c101b24 */
[----:B------:R-:W-:Y:S05]  /*7c40*/  BRA `(.L_x_3095) ;  /* 0x0000000800bc7947 */ /* 0x000fea0003800000 */
.L_x_3090:
        /* <DEDUP_REMOVED lines=14> */
.L_x_3104:
[----:B------:R-:W-:Y:S01]  /*7d30*/  CS2R R10, SRZ ;  /* 0x00000000000a7805 */ /* 0x000fe2000001ff00 */
[----:B------:R-:W1:Y:S01]  /*7d40*/  I2F.F64.S64 R8, R8 ;  /* 0x0000000800087312 */ /* 0x000e620000301c00 */
[----:B------:R-:W-:-:S03]  /*7d50*/  IMAD.MOV.U32 R2, RZ, RZ, R25 ;  /* 0x000000ffff027224 */ /* 0x000fc600078e0019 */
[----:B-1----:R1:W-:Y:S01]  /*7d60*/  STG.E.128 desc[UR36][R4.64], R8 ;  /* 0x0000000804007986 */ /* 0x0023e2000c101d24 */
[----:B------:R-:W-:Y:S05]  /*7d70*/  BRA `(.L_x_3095) ;  /* 0x0000000800707947 */ /* 0x000fea0003800000 */
.L_x_3103:
        /* <DEDUP_REMOVED lines=19> */
.L_x_3108:
[----:B------:R-:W-:Y:S05]  /*7eb0*/  BSYNC.RECONVERGENT B0 ;  /* 0x0000000000007941 */ /* 0x000fea0003800200 */
.L_x_3107:
[----:B------:R-:W-:Y:S01]  /*7ec0*/  LOP3.LUT R3, R0, 0x80, R3, 0xf8, !PT ;  /* 0x0000008000037812 */ /* 0x000fe200078ef803 */
[----:B------:R-:W-:-:S04]  /*7ed0*/  IMAD.MOV.U32 R2, RZ, RZ, R25 ;  /* 0x000000ffff027224 */ /* 0x000fc800078e0019 */
[----:B------:R0:W-:Y:S01]  /*7ee0*/  STG.E.U8 desc[UR36][R4.64], R3 ;  /* 0x0000000304007986 */ /* 0x0001e2000c101124 */
[----:B------:R-:W-:Y:S05]  /*7ef0*/  BRA `(.L_x_3095) ;  /* 0x0000000800107947 */ /* 0x000fea0003800000 */
.L_x_3106:
        /* <DEDUP_REMOVED lines=15> */
.L_x_3110:
[----:B------:R-:W-:Y:S05]  /*7ff0*/  BSYNC.RECONVERGENT B0 ;  /* 0x0000000000007941 */ /* 0x000fea0003800200 */
.L_x_3109:
[----:B------:R-:W-:Y:S01]  /*8000*/  LOP3.LUT R3, R0, 0x80, R3, 0xf8, !PT ;  /* 0x0000008000037812 */ /* 0x000fe200078ef803 */
[----:B------:R-:W-:-:S04]  /*8010*/  IMAD.MOV.U32 R2, RZ, RZ, R25 ;  /* 0x000000ffff027224 */ /* 0x000fc800078e0019 */
[----:B------:R0:W-:Y:S01]  /*8020*/  STG.E.U8 desc[UR36][R4.64], R3 ;  /* 0x0000000304007986 */ /* 0x0001e2000c101124 */
[----:B------:R-:W-:Y:S05]  /*8030*/  BRA `(.L_x_3095) ;  /* 0x0000000400c07947 */ /* 0x000fea0003800000 */
.L_x_3105:
[----:B------:R-:W1:Y:S01]  /*8040*/  I2F.S64 R0, R8 ;  /* 0x0000000800007312 */ /* 0x000e620000301400 */
[----:B------:R-:W-:Y:S01]  /*8050*/  IMAD.MOV.U32 R2, RZ, RZ, R25 ;  /* 0x000000ffff027224 */ /* 0x000fe200078e0019 */
[----:B-1----:R-:W-:-:S05]  /*8060*/  F2FP.BF16.F32.PACK_AB R0, RZ, R0 ;  /* 0x00000000ff00723e */ /* 0x002fca00000010ff */
[----:B------:R1:W-:Y:S01]  /*8070*/  STG.E.U16 desc[UR36][R4.64], R0 ;  /* 0x0000000004007986 */ /* 0x0003e2000c101524 */
[----:B------:R-:W-:Y:S05]  /*8080*/  BRA `(.L_x_3095) ;  /* 0x0000000400ac7947 */ /* 0x000fea0003800000 */
.L_x_3102:
        /* <DEDUP_REMOVED lines=11> */
.L_x_3113:
        /* <DEDUP_REMOVED lines=13> */
.L_x_3116:
[----:B------:R-:W-:-:S04]  /*8210*/  SHF.R.U32.HI R0, RZ, 0x14, R3 ;  /* 0x00000014ff007819 */ /* 0x000fc80000011603 */
[----:B------:R-:W-:-:S04]  /*8220*/  LOP3.LUT R0, R0, 0x1, RZ, 0xc0, !PT ;  /* 0x0000000100007812 */ /* 0x000fc800078ec0ff */
[----:B------:R-:W-:-:S04]  /*8230*/  IADD3 R0, PT, PT, R3, 0x487ffff, R0 ;  /* 0x0487ffff03007810 */ /* 0x000fc80007ffe000 */
[----:B------:R-:W-:-:S04]  /*8240*/  SHF.R.U32.HI R0, RZ, 0x14, R0 ;  /* 0x00000014ff007819 */ /* 0x000fc80000011600 */
[----:B------:R-:W-:-:S07]  /*8250*/  LOP3.LUT R2, R0, 0xff, RZ, 0xc0, !PT ;  /* 0x000000ff00027812 */ /* 0x000fce00078ec0ff */
.L_x_3117:
[----:B------:R-:W-:-:S04]  /*8260*/  SHF.R.U32.HI R3, RZ, 0x18, R3 ;  /* 0x00000018ff037819 */ /* 0x000fc80000011603 */
[----:B------:R-:W-:-:S04]  /*8270*/  LOP3.LUT R2, R2, 0x80, R3, 0xf8, !PT ;  /* 0x0000008002027812 */ /* 0x000fc800078ef803 */
[----:B------:R-:W-:-:S07]  /*8280*/  PRMT R0, R2, 0x7610, R0 ;  /* 0x0000761002007816 */ /* 0x000fce0000000000 */
.L_x_3115:
[----:B------:R-:W-:Y:S05]  /*8290*/  BSYNC.RECONVERGENT B0 ;  /* 0x0000000000007941 */ /* 0x000fea0003800200 */
.L_x_3114:
[----:B------:R1:W-:Y:S01]  /*82a0*/  STG.E.U8 desc[UR36][R4.64], R0 ;  /* 0x0000000004007986 */ /* 0x0003e2000c101124 */
[----:B------:R-:W-:Y:S01]  /*82b0*/  IMAD.MOV.U32 R2, RZ, RZ, R25 ;  /* 0x000000ffff027224 */ /* 0x000fe200078e0019 */
[----:B------:R-:W-:Y:S06]  /*82c0*/  BRA `(.L_x_3095) ;  /* 0x00000004001c7947 */ /* 0x000fec0003800000 */
.L_x_3112:
        /* <DEDUP_REMOVED lines=13> */
.L_x_3120:
[----:B------:R-:W-:-:S04]  /*83a0*/  SHF.R.U32.HI R0, RZ, 0x15, R3 ;  /* 0x00000015ff007819 */ /* 0x000fc80000011603 */
[----:B------:R-:W-:-:S04]  /*83b0*/  LOP3.LUT R0, R0, 0x1, RZ, 0xc0, !PT ;  /* 0x0000000100007812 */ /* 0x000fc800078ec0ff */
[----:B------:R-:W-:-:S04]  /*83c0*/  IADD3 R0, PT, PT, R3, 0x88fffff, R0 ;  /* 0x088fffff03007810 */ /* 0x000fc80007ffe000 */
[----:B------:R-:W-:-:S04]  /*83d0*/  SHF.R.U32.HI R0, RZ, 0x15, R0 ;  /* 0x00000015ff007819 */ /* 0x000fc80000011600 */
[----:B------:R-:W-:-:S07]  /*83e0*/  LOP3.LUT R2, R0, 0xff, RZ, 0xc0, !PT ;  /* 0x000000ff00027812 */ /* 0x000fce00078ec0ff */
.L_x_3121:
[----:B------:R-:W-:-:S04]  /*83f0*/  SHF.R.U32.HI R3, RZ, 0x18, R3 ;  /* 0x00000018ff037819 */ /* 0x000fc80000011603 */
[----:B------:R-:W-:-:S04]  /*8400*/  LOP3.LUT R2, R2, 0x80, R3, 0xf8, !PT ;  /* 0x0000008002027812 */ /* 0x000fc800078ef803 */
[----:B------:R-:W-:-:S07]  /*8410*/  PRMT R0, R2, 0x7610, R0 ;  /* 0x0000761002007816 */ /* 0x000fce0000000000 */
.L_x_3119:
[----:B------:R-:W-:Y:S05]  /*8420*/  BSYNC.RECONVERGENT B0 ;  /* 0x0000000000007941 */ /* 0x000fea0003800200 */
.L_x_3118:
[----:B------:R1:W-:Y:S01]  /*8430*/  STG.E.U8 desc[UR36][R4.64], R0 ;  /* 0x0000000004007986 */ /* 0x0003e2000c101124 */
[----:B------:R-:W-:Y:S01]  /*8440*/  IMAD.MOV.U32 R2, RZ, RZ, R25 ;  /* 0x000000ffff027224 */ /* 0x000fe200078e0019 */
[----:B------:R-:W-:Y:S06]  /*8450*/  BRA `(.L_x_3095) ;  /* 0x0000000000b87947 */ /* 0x000fec0003800000 */
.L_x_3111:
[----:B------:R-:W-:-:S13]  /*8460*/  ISETP.NE.AND P0, PT, R0, 0x1c, PT ;  /* 0x0000001c0000780c */ /* 0x000fda0003f05270 */
[----:B------:R-:W-:Y:S05]  /*8470*/  @!P0 BRA `(.L_x_3122) ;  /* 0x0000000000a88947 */ /* 0x000fea0003800000 */
[----:B------:R-:W-:-:S13]  /*8480*/  ISETP.NE.AND P0, PT, R0, 0x1d, PT ;  /* 0x0000001d0000780c */ /* 0x000fda0003f05270 */
[----:B------:R-:W-:Y:S05]  /*8490*/  @!P0 BRA `(.L_x_3123) ;  /* 0x0000000000948947 */ /* 0x000fea0003800000 */
[----:B------:R-:W-:-:S13]  /*84a0*/  ISETP.NE.AND P0, PT, R0, 0x2c, PT ;  /* 0x0000002c0000780c */ /* 0x000fda0003f05270 */
[----:B------:R-:W-:Y:S05]  /*84b0*/  @!P0 BRA `(.L_x_3124) ;  /* 0x0000000000488947 */ /* 0x000fea0003800000 */
.L_x_3094:
        /* <DEDUP_REMOVED lines=16> */
.L_x_3125:
[----:B------:R-:W-:Y:S01]  /*85c0*/  IMAD.MOV.U32 R2, RZ, RZ, R25 ;  /* 0x000000ffff027224 */ /* 0x000fe200078e0019 */
[----:B------:R-:W-:Y:S06]  /*85d0*/  BRA `(.L_x_3095) ;  /* 0x0000000000587947 */ /* 0x000fec0003800000 */
.L_x_3124:
        /* <DEDUP_REMOVED lines=17> */
.L_x_3123:
[----:B------:R1:W-:Y:S01]  /*86f0*/  STG.E.64 desc[UR36][R4.64], R8 ;  /* 0x0000000804007986 */ /* 0x0003e2000c101b24 */
[----:B------:R-:W-:Y:S01]  /*8700*/  IMAD.MOV.U32 R2, RZ, RZ, R25 ;  /* 0x000000ffff027224 */ /* 0x000fe200078e0019 */
[----:B------:R-:W-:Y:S06]  /*8710*/  BRA `(.L_x_3095) ;  /* 0x0000000000087947 */ /* 0x000fec0003800000 */
.L_x_3122:
[----:B------:R1:W-:Y:S01]  /*8720*/  STG.E desc[UR36][R4.64], R8 ;  /* 0x0000000804007986 */ /* 0x0003e2000c101924 */
[----:B------:R-:W-:-:S07]  /*8730*/  IMAD.MOV.U32 R2, RZ, RZ, R25 ;  /* 0x000000ffff027224 */ /* 0x000fce00078e0019 */
.L_x_3095:
        /* <DEDUP_REMOVED lines=24> */
.L_x_3130:
[----:B------:R0:W-:Y:S01]  /*88c0*/  STG.E.U8 desc[UR36][R4.64], R18 ;  /* 0x0000001204007986 */ /* 0x0001e2000c101124 */
[----:B------:R-:W-:Y:S05]  /*88d0*/  BRA `(.L_x_3132) ;  /* 0x0000000c00347947 */ /* 0x000fea0003800000 */
.L_x_3129:
        /* <DEDUP_REMOVED lines=8> */
.L_x_3134:
[----:B------:R0:W-:Y:S01]  /*8960*/  STG.E desc[UR36][R4.64], R18 ;  /* 0x0000001204007986 */ /* 0x0001e2000c101924 */
[----:B------:R-:W-:Y:S05]  /*8970*/  BRA `(.L_x_3132) ;  /* 0x0000000c000c7947 */ /* 0x000fea0003800000 */
.L_x_3133:
[----:B------:R0:W-:Y:S01]  /*8980*/  STG.E.U16 desc[UR36][R4.64], R18 ;  /* 0x0000001204007986 */ /* 0x0001e2000c101524 */
[----:B------:R-:W-:Y:S05]  /*8990*/  BRA `(.L_x_3132) ;  /* 0x0000000c00047947 */ /* 0x000fea0003800000 */
.L_x_3128:
        /* <DEDUP_REMOVED lines=9> */
.L_x_3136:
[----:B------:R-:W0:Y:S02]  /*8a30*/  I2F.S64 R0, R18 ;  /* 0x0000001200007312 */ /* 0x000e240000301400 */
[----:B0-----:R-:W-:-:S05]  /*8a40*/  F2FP.F16.F32.PACK_AB R0, RZ, R0 ;  /* 0x00000000ff00723e */ /* 0x001fca00000000ff */
[----:B------:R0:W-:Y:S01]  /*8a50*/  STG.E.U16 desc[UR36][R4.64], R0 ;  /* 0x0000000004007986 */ /* 0x0001e2000c101524 */
[----:B------:R-:W-:Y:S05]  /*8a60*/  BRA `(.L_x_3132) ;  /* 0x0000000800d07947 */ /* 0x000fea0003800000 */
.L_x_3135:
        /* <DEDUP_REMOVED lines=10> */
.L_x_3138:
[----:B------:R-:W0:Y:S02]  /*8b10*/  I2F.S64 R18, R18 ;  /* 0x0000001200127312 */ /* 0x000e240000301400 */
[----:B0-----:R-:W-:-:S04]  /*8b20*/  F2FP.F16.F32.PACK_AB R3, RZ, R18 ;  /* 0x00000012ff03723e */ /* 0x001fc800000000ff */
[----:B------:R-:W-:-:S05]  /*8b30*/  PRMT R3, R3, 0x5410, RZ ;  /* 0x0000541003037816 */ /* 0x000fca00000000ff */
[----:B------:R0:W-:Y:S01]  /*8b40*/  STG.E desc[UR36][R4.64], R3 ;  /* 0x0000000304007986 */ /* 0x0001e2000c101924 */
[----:B------:R-:W-:Y:S05]  /*8b50*/  BRA `(.L_x_3132) ;  /* 0x0000000800947947 */ /* 0x000fea0003800000 */
.L_x_3137:
[----:B------:R-:W0:Y:S02]  /*8b60*/  I2F.F64.S64 R18, R18 ;  /* 0x0000001200127312 */ /* 0x000e240000301c00 */
[----:B0-----:R0:W-:Y:S01]  /*8b70*/  STG.E.64 desc[UR36][R4.64], R18 ;  /* 0x0000001204007986 */ /* 0x0011e2000c101b24 */
[----:B------:R-:W-:Y:S05]  /*8b80*/  BRA `(.L_x_3132) ;  /* 0x0000000800887947 */ /* 0x000fea0003800000 */
.L_x_3127:
        /* <DEDUP_REMOVED lines=12> */
.L_x_3142:
        /* <DEDUP_REMOVED lines=18> */
.L_x_3145:
[----:B------:R-:W-:-:S04]  /*8d70*/  SHF.R.U32.HI R3, RZ, 0x18, R19 ;  /* 0x00000018ff037819 */ /* 0x000fc80000011613 */
[----:B------:R-:W-:-:S07]  /*8d80*/  LOP3.LUT R0, R0, 0x80, R3, 0xf8, !PT ;  /* 0x0000008000007812 */ /* 0x000fce00078ef803 */
.L_x_3144:
[----:B------:R-:W-:Y:S05]  /*8d90*/  BSYNC.RECONVERGENT B0 ;  /* 0x0000000000007941 */ /* 0x000fea0003800200 */
.L_x_3143:
[----:B------:R0:W-:Y:S01]  /*8da0*/  STG.E.U8 desc[UR36][R4.64], R0 ;  /* 0x0000000004007986 */ /* 0x0001e2000c101124 */
[----:B------:R-:W-:Y:S05]  /*8db0*/  BRA `(.L_x_3132) ;  /* 0x0000000400fc7947 */ /* 0x000fea0003800000 */
.L_x_3141:
        /* <DEDUP_REMOVED lines=18> */
.L_x_3148:
[----:B------:R-:W-:-:S04]  /*8ee0*/  SHF.R.U32.HI R3, RZ, 0x18, R19 ;  /* 0x00000018ff037819 */ /* 0x000fc80000011613 */
[----:B------:R-:W-:-:S07]  /*8ef0*/  LOP3.LUT R0, R0, 0x80, R3, 0xf8, !PT ;  /* 0x0000008000007812 */ /* 0x000fce00078ef803 */
.L_x_3147:
[----:B------:R-:W-:Y:S05]  /*8f00*/  BSYNC.RECONVERGENT B0 ;  /* 0x0000000000007941 */ /* 0x000fea0003800200 */
.L_x_3146:
[----:B------:R0:W-:Y:S01]  /*8f10*/  STG.E.U8 desc[UR36][R4.64], R0 ;  /* 0x0000000004007986 */ /* 0x0001e2000c101124 */
[----:B------:R-:W-:Y:S05]  /*8f20*/  BRA `(.L_x_3132) ;  /* 0x0000000400a07947 */ /* 0x000fea0003800000 */
.L_x_3140:
        /* <DEDUP_REMOVED lines=22> */
.L_x_3150:
[----:B------:R0:W-:Y:S01]  /*9090*/  STG.E.64 desc[UR36][R4.64], R18 ;  /* 0x0000001204007986 */ /* 0x0001e2000c101b24 */
[----:B------:R-:W-:Y:S05]  /*90a0*/  BRA `(.L_x_3132) ;  /* 0x0000000400407947 */ /* 0x000fea0003800000 */
.L_x_3149:
[----:B------:R0:W-:Y:S01]  /*90b0*/  STG.E desc[UR36][R4.64], R18 ;  /* 0x0000001204007986 */ /* 0x0001e2000c101924 */
[----:B------:R-:W-:Y:S05]  /*90c0*/  BRA `(.L_x_3132) ;  /* 0x0000000400387947 */ /* 0x000fea0003800000 */
.L_x_3139:
        /* <DEDUP_REMOVED lines=11> */
.L_x_3152:
[----:B------:R-:W-:Y:S01]  /*9180*/  CS2R R10, SRZ ;  /* 0x00000000000a7805 */ /* 0x000fe2000001ff00 */
[----:B------:R-:W0:Y:S04]  /*9190*/  I2F.F64.S64 R8, R18 ;  /* 0x0000001200087312 */ /* 0x000e280000301c00 */
[----:B0-----:R3:W-:Y:S01]  /*91a0*/  STG.E.128 desc[UR36][R4.64], R8 ;  /* 0x0000000804007986 */ /* 0x0017e2000c101d24 */
[----:B------:R-:W-:Y:S05]  /*91b0*/  BRA `(.L_x_3132) ;  /* 0x0000000000fc7947 */ /* 0x000fea0003800000 */
.L_x_3151:
[----:B------:R-:W-:-:S13]  /*91c0*/  ISETP.NE.AND P0, PT, R0, 0xf, PT ;  /* 0x0000000f0000780c */ /* 0x000fda0003f05270 */
[----:B------:R-:W-:Y:S05]  /*91d0*/  @!P0 BRA `(.L_x_3153) ;  /* 0x0000000000e88947 */ /* 0x000fea0003800000 */
[----:B------:R-:W-:-:S13]  /*91e0*/  ISETP.NE.AND P0, PT, R0, 0x17, PT ;  /* 0x000000170000780c */ /* 0x000fda0003f05270 */
[----:B------:R-:W-:Y:S05]  /*91f0*/  @!P0 BRA `(.L_x_3154) ;  /* 0x0000000000908947 */ /* 0x000fea0003800000 */
[----:B------:R-:W-:-:S13]  /*9200*/  ISETP.NE.AND P0, PT, R0, 0x18, PT ;  /* 0x000000180000780c */ /* 0x000fda0003f05270 */
[----:B------:R-:W-:Y:S05]  /*9210*/  @!P0 BRA `(.L_x_3155) ;  /* 0x0000000000448947 */ /* 0x000fea0003800000 */
.L_x_3131:
        /* <DEDUP_REMOVED lines=16> */
.L_x_3156:
[----:B------:R-:W-:Y:S05]  /*9320*/  BRA `(.L_x_3132) ;  /* 0x0000000000a07947 */ /* 0x000fea0003800000 */
.L_x_3155:
        /* <DEDUP_REMOVED lines=13> */
.L_x_3158:
[----:B------:R-:W-:Y:S05]  /*9400*/  BSYNC.RECONVERGENT B0 ;  /* 0x0000000000007941 */ /* 0x000fea0003800200 */
.L_x_3157:
[----:B------:R-:W-:-:S05]  /*9410*/  LOP3.LUT R3, R0, 0x80, R3, 0xf8, !PT ;  /* 0x0000008000037812 */ /* 0x000fca00078ef803 */
[----:B------:R2:W-:Y:S01]  /*9420*/  STG.E.U8 desc[UR36][R4.64], R3 ;  /* 0x0000000304007986 */ /* 0x0005e2000c101124 */
[----:B------:R-:W-:Y:S05]  /*9430*/  BRA `(.L_x_3132) ;  /* 0x00000000005c7947 */ /* 0x000fea0003800000 */
.L_x_3154:
        /* <DEDUP_REMOVED lines=12> */
.L_x_3160:
[----:B------:R-:W-:Y:S01]  /*9500*/  IMAD.MOV.U32 R0, RZ, RZ, 0x7f ;  /* 0x0000007fff007424 */ /* 0x000fe200078e00ff */
[----:B------:R-:W-:-:S04]  /*9510*/  ISETP.GT.U32.AND P0, PT, R3, 0x7f800000, PT ;  /* 0x7f8000000300780c */ /* 0x000fc80003f04070 */
[----:B------:R-:W-:-:S09]  /*9520*/  SEL R0, R0, 0x7c, P0 ;  /* 0x0000007c00007807 */ /* 0x000fd20000000000 */
.L_x_3161:
[----:B------:R-:W-:Y:S05]  /*9530*/  BSYNC.RECONVERGENT B0 ;  /* 0x0000000000007941 */ /* 0x000fea0003800200 */
.L_x_3159:
[----:B------:R-:W-:-:S04]  /*9540*/  SHF.R.U32.HI R3, RZ, 0x18, R19 ;  /* 0x00000018ff037819 */ /* 0x000fc80000011613 */
[----:B------:R-:W-:-:S05]  /*9550*/  LOP3.LUT R3, R0, 0x80, R3, 0xf8, !PT ;  /* 0x0000008000037812 */ /* 0x000fca00078ef803 */
[----:B------:R1:W-:Y:S01]  /*9560*/  STG.E.U8 desc[UR36][R4.64], R3 ;  /* 0x0000000304007986 */ /* 0x0003e2000c101124 */
[----:B------:R-:W-:Y:S05]  /*9570*/  BRA `(.L_x_3132) ;  /* 0x00000000000c7947 */ /* 0x000fea0003800000 */
.L_x_3153:
[----:B------:R-:W0:Y:S02]  /*9580*/  I2F.S64 R0, R18 ;  /* 0x0000001200007312 */ /* 0x000e240000301400 */
[----:B0-----:R-:W-:-:S05]  /*9590*/  F2FP.BF16.F32.PACK_AB R0, RZ, R0 ;  /* 0x00000000ff00723e */ /* 0x001fca00000010ff */
[----:B------:R0:W-:Y:S02]  /*95a0*/  STG.E.U16 desc[UR36][R4.64], R0 ;  /* 0x0000000004007986 */ /* 0x0001e4000c101524 */
.L_x_3132:
[----:B------:R-:W-:-:S07]  /*95b0*/  VIADD R2, R2, 0x80 ;  /* 0x0000008002027836 */ /* 0x000fce0000000000 */
.L_x_3089:
[----:B------:R-:W-:-:S13]  /*95c0*/  ISETP.GE.AND P0, PT, R2, UR38, PT ;  /* 0x0000002602007c0c */ /* 0x000fda000bf06270 */
[----:B------:R-:W-:Y:S05]  /*95d0*/  @P0 BREAK.RELIABLE B6 ;  /* 0x0000000000060942 */ /* 0x000fea0003800100 */
[----:B------:R-:W-:Y:S05]  /*95e0*/  @P0 BRA `(.L_x_3126) ;  /* 0x0000000c00980947 */ /* 0x000fea0003800000 */
[----:B------:R-:W-:Y:S05]  /*95f0*/  BSYNC.RELIABLE B6 ;  /* 0x0000000000067941 */ /* 0x000fea0003800100 */
.L_x_3088:
        /* <DEDUP_REMOVED lines=21> */
.L_x_3165:
[----:B------:R0:W-:Y:S01]  /*9750*/  STG.E.U8 desc[UR36][R4.64], R16 ;  /* 0x0000001004007986 */ /* 0x0001e2000c101124 */
[----:B------:R-:W-:Y:S05]  /*9760*/  BRA `(.L_x_3167) ;  /* 0x0000000c00347947 */ /* 0x000fea0003800000 */
.L_x_3164:
        /* <DEDUP_REMOVED lines=8> */
.L_x_3169:
[----:B------:R0:W-:Y:S01]  /*97f0*/  STG.E desc[UR36][R4.64], R16 ;  /* 0x0000001004007986 */ /* 0x0001e2000c101924 */
[----:B------:R-:W-:Y:S05]  /*9800*/  BRA `(.L_x_3167) ;  /* 0x0000000c000c7947 */ /* 0x000fea0003800000 */
.L_x_3168:
[----:B------:R0:W-:Y:S01]  /*9810*/  STG.E.U16 desc[UR36][R4.64], R16 ;  /* 0x0000001004007986 */ /* 0x0001e2000c101524 */
[----:B------:R-:W-:Y:S05]  /*9820*/  BRA `(.L_x_3167) ;  /* 0x0000000c00047947 */ /* 0x000fea0003800000 */
.L_x_3163:
        /* <DEDUP_REMOVED lines=9> */
.L_x_3171:
[----:B------:R-:W0:Y:S02]  /*98c0*/  I2F.S64 R0, R16 ;  /* 0x0000001000007312 */ /* 0x000e240000301400 */
[----:B0-----:R-:W-:-:S05]  /*98d0*/  F2FP.F16.F32.PACK_AB R0, RZ, R0 ;  /* 0x00000000ff00723e */ /* 0x001fca00000000ff */
[----:B------:R0:W-:Y:S01]  /*98e0*/  STG.E.U16 desc[UR36][R4.64], R0 ;  /* 0x0000000004007986 */ /* 0x0001e2000c101524 */
[----:B------:R-:W-:Y:S05]  /*98f0*/  BRA `(.L_x_3167) ;  /* 0x0000000800d07947 */ /* 0x000fea0003800000 */
.L_x_3170:
        /* <DEDUP_REMOVED lines=10> */
.L_x_3173:
[----:B------:R-:W0:Y:S02]  /*99a0*/  I2F.S64 R16, R16 ;  /* 0x0000001000107312 */ /* 0x000e240000301400 */
[----:B0-----:R-:W-:-:S04]  /*99b0*/  F2FP.F16.F32.PACK_AB R3, RZ, R16 ;  /* 0x00000010ff03723e */ /* 0x001fc800000000ff */
[----:B------:R-:W-:-:S05]  /*99c0*/  PRMT R3, R3, 0x5410, RZ ;  /* 0x0000541003037816 */ /* 0x000fca00000000ff */
[----:B------:R0:W-:Y:S01]  /*99d0*/  STG.E desc[UR36][R4.64], R3 ;  /* 0x0000000304007986 */ /* 0x0001e2000c101924 */
[----:B------:R-:W-:Y:S05]  /*99e0*/  BRA `(.L_x_3167) ;  /* 0x0000000800947947 */ /* 0x000fea0003800000 */
.L_x_3172:
[----:B------:R-:W0:Y:S02]  /*99f0*/  I2F.F64.S64 R16, R16 ;  /* 0x0000001000107312 */ /* 0x000e240000301c00 */
[----:B0-----:R0:W-:Y:S01]  /*9a00*/  STG.E.64 desc[UR36][R4.64], R16 ;  /* 0x0000001004007986 */ /* 0x0011e2000c101b24 */
[----:B------:R-:W-:Y:S05]  /*9a10*/  BRA `(.L_x_3167) ;  /* 0x0000000800887947 */ /* 0x000fea0003800000 */
.L_x_3162:
        /* <DEDUP_REMOVED lines=12> */
.L_x_3177:
        /* <DEDUP_REMOVED lines=18> */
.L_x_3180:
[----:B------:R-:W-:-:S04]  /*9c00*/  SHF.R.U32.HI R3, RZ, 0x18, R17 ;  /* 0x00000018ff037819 */ /* 0x000fc80000011611 */
[----:B------:R-:W-:-:S07]  /*9c10*/  LOP3.LUT R0, R0, 0x80, R3, 0xf8, !PT ;  /* 0x0000008000007812 */ /* 0x000fce00078ef803 */
.L_x_3179:
[----:B------:R-:W-:Y:S05]  /*9c20*/  BSYNC.RECONVERGENT B0 ;  /* 0x0000000000007941 */ /* 0x000fea0003800200 */
.L_x_3178:
[----:B------:R0:W-:Y:S01]  /*9c30*/  STG.E.U8 desc[UR36][R4.64], R0 ;  /* 0x0000000004007986 */ /* 0x0001e2000c101124 */
[----:B------:R-:W-:Y:S05]  /*9c40*/  BRA `(.L_x_3167) ;  /* 0x0000000400fc7947 */ /* 0x000fea0003800000 */
.L_x_3176:
        /* <DEDUP_REMOVED lines=18> */
.L_x_3183:
[----:B------:R-:W-:-:S04]  /*9d70*/  SHF.R.U32.HI R3, RZ, 0x18, R17 ;  /* 0x00000018ff037819 */ /* 0x000fc80000011611 */
[----:B------:R-:W-:-:S07]  /*9d80*/  LOP3.LUT R0, R0, 0x80, R3, 0xf8, !PT ;  /* 0x0000008000007812 */ /* 0x000fce00078ef803 */
.L_x_3182:
[----:B------:R-:W-:Y:S05]  /*9d90*/  BSYNC.RECONVERGENT B0 ;  /* 0x0000000000007941 */ /* 0x000fea0003800200 */
.L_x_3181:
[----:B------:R0:W-:Y:S01]  /*9da0*/  STG.E.U8 desc[UR36][R4.64], R0 ;  /* 0x0000000004007986 */ /* 0x0001e2000c101124 */
[----:B------:R-:W-:Y:S05]  /*9db0*/  BRA `(.L_x_3167) ;  /* 0x0000000400a07947 */ /* 0x000fea0003800000 */
.L_x_3175:
        /* <DEDUP_REMOVED lines=22> */
.L_x_3185:
[----:B------:R0:W-:Y:S01]  /*9f20*/  STG.E.64 desc[UR36][R4.64], R16 ;  /* 0x0000001004007986 */ /* 0x0001e2000c101b24 */
[----:B------:R-:W-:Y:S05]  /*9f30*/  BRA `(.L_x_3167) ;  /* 0x0000000400407947 */ /* 0x000fea0003800000 */
.L_x_3184:
[----:B------:R0:W-:Y:S01]  /*9f40*/  STG.E desc[UR36][R4.64], R16 ;  /* 0x0000001004007986 */ /* 0x0001e2000c101924 */
[----:B------:R-:W-:Y:S05]  /*9f50*/  BRA `(.L_x_3167) ;  /* 0x0000000400387947 */ /* 0x000fea0003800000 */
.L_x_3174:
        /* <DEDUP_REMOVED lines=11> */
.L_x_3187:
[----:B------:R-:W-:Y:S01]  /*a010*/  CS2R R18, SRZ ;  /* 0x0000000000127805 */ /* 0x000fe2000001ff00 */
[----:B------:R-:W0:Y:S04]  /*a020*/  I2F.F64.S64 R16, R16 ;  /* 0x0000001000107312 */ /* 0x000e280000301c00 */
[----:B0-----:R1:W-:Y:S01]  /*a030*/  STG.E.128 desc[UR36][R4.64], R16 ;  /* 0x0000001004007986 */ /* 0x0013e2000c101d24 */
[----:B------:R-:W-:Y:S05]  /*a040*/  BRA `(.L_x_3167) ;  /* 0x0000000000fc7947 */ /* 0x000fea0003800000 */
.L_x_3186:
[----:B------:R-:W-:-:S13]  /*a050*/  ISETP.NE.AND P0, PT, R0, 0xf, PT ;  /* 0x0000000f0000780c */ /* 0x000fda0003f05270 */
[----:B------:R-:W-:Y:S05]  /*a060*/  @!P0 BRA `(.L_x_3188) ;  /* 0x0000000000e88947 */ /* 0x000fea0003800000 */
[----:B------:R-:W-:-:S13]  /*a070*/  ISETP.NE.AND P0, PT, R0, 0x17, PT ;  /* 0x000000170000780c */ /* 0x000fda0003f05270 */
[----:B------:R-:W-:Y:S05]  /*a080*/  @!P0 BRA `(.L_x_3189) ;  /* 0x0000000000908947 */ /* 0x000fea0003800000 */
[----:B------:R-:W-:-:S13]  /*a090*/  ISETP.NE.AND P0, PT, R0, 0x18, PT ;  /* 0x000000180000780c */ /* 0x000fda0003f05270 */
[----:B------:R-:W-:Y:S05]  /*a0a0*/  @!P0 BRA `(.L_x_3190) ;  /* 0x0000000000448947 */ /* 0x000fea0003800000 */
.L_x_3166:
        /* <DEDUP_REMOVED lines=16> */
.L_x_3191:
[----:B------:R-:W-:Y:S05]  /*a1b0*/  BRA `(.L_x_3167) ;  /* 0x0000000000a07947 */ /* 0x000fea0003800000 */
.L_x_3190:
        /* <DEDUP_REMOVED lines=13> */
.L_x_3193:
[----:B------:R-:W-:Y:S05]  /*a290*/  BSYNC.RECONVERGENT B0 ;  /* 0x0000000000007941 */ /* 0x000fea0003800200 */
.L_x_3192:
[----:B------:R-:W-:-:S05]  /*a2a0*/  LOP3.LUT R3, R0, 0x80, R3, 0xf8, !PT ;  /* 0x0000008000037812 */ /* 0x000fca00078ef803 */
[----:B------:R3:W-:Y:S01]  /*a2b0*/  STG.E.U8 desc[UR36][R4.64], R3 ;  /* 0x0000000304007986 */ /* 0x0007e2000c101124 */
[----:B------:R-:W-:Y:S05]  /*a2c0*/  BRA `(.L_x_3167) ;  /* 0x00000000005c7947 */ /* 0x000fea0003800000 */
.L_x_3189:
        /* <DEDUP_REMOVED lines=12> */
.L_x_3195:
[----:B------:R-:W-:Y:S01]  /*a390*/  IMAD.MOV.U32 R0, RZ, RZ, 0x7f ;  /* 0x0000007fff007424 */ /* 0x000fe200078e00ff */
[----:B------:R-:W-:-:S04]  /*a3a0*/  ISETP.GT.U32.AND P0, PT, R3, 0x7f800000, PT ;  /* 0x7f8000000300780c */ /* 0x000fc80003f04070 */
[----:B------:R-:W-:-:S09]  /*a3b0*/  SEL R0, R0, 0x7c, P0 ;  /* 0x0000007c00007807 */ /* 0x000fd20000000000 */
.L_x_3196:
[----:B------:R-:W-:Y:S05]  /*a3c0*/  BSYNC.RECONVERGENT B0 ;  /* 0x0000000000007941 */ /* 0x000fea0003800200 */
.L_x_3194:
[----:B------:R-:W-:-:S04]  /*a3d0*/  SHF.R.U32.HI R3, RZ, 0x18, R17 ;  /* 0x00000018ff037819 */ /* 0x000fc80000011611 */
[----:B------:R-:W-:-:S05]  /*a3e0*/  LOP3.LUT R3, R0, 0x80, R3, 0xf8, !PT ;  /* 0x0000008000037812 */ /* 0x000fca00078ef803 */
[----:B------:R2:W-:Y:S01]  /*a3f0*/  STG.E.U8 desc[UR36][R4.64], R3 ;  /* 0x0000000304007986 */ /* 0x0005e2000c101124 */
[----:B------:R-:W-:Y:S05]  /*a400*/  BRA `(.L_x_3167) ;  /* 0x00000000000c7947 */ /* 0x000fea0003800000 */
.L_x_3188:
[----:B------:R-:W0:Y:S02]  /*a410*/  I2F.S64 R0, R16 ;  /* 0x0000001000007312 */ /* 0x000e240000301400 */
[----:B0-----:R-:W-:-:S05]  /*a420*/  F2FP.BF16.F32.PACK_AB R0, RZ, R0 ;  /* 0x00000000ff00723e */ /* 0x001fca00000010ff */
[----:B------:R4:W-:Y:S02]  /*a430*/  STG.E.U16 desc[UR36][R4.64], R0 ;  /* 0x0000000004007986 */ /* 0x0009e4000c101524 */
.L_x_3167:
[----:B------:R-:W-:-:S07]  /*a440*/  VIADD R2, R2, 0x80 ;  /* 0x0000008002027836 */ /* 0x000fce0000000000 */
.L_x_3126:
[----:B------:R-:W-:Y:S05]  /*a450*/  BSYNC.RECONVERGENT B7 ;  /* 0x0000000000077941 */ /* 0x000fea0003800200 */
.L_x_3087:
        /* <DEDUP_REMOVED lines=22> */
.L_x_3200:
[----:B------:R-:W-:Y:S01]  /*a5c0*/  STG.E.U8 desc[UR36][R2.64], R28 ;  /* 0x0000001c02007986 */ /* 0x000fe2000c101124 */
[----:B------:R-:W-:Y:S05]  /*a5d0*/  EXIT ;  /* 0x000000000000794d */ /* 0x000fea0003800000 */
.L_x_3199:
        /* <DEDUP_REMOVED lines=8> */
.L_x_3203:
[----:B------:R-:W-:Y:S01]  /*a660*/  STG.E desc[UR36][R2.64], R28 ;  /* 0x0000001c02007986 */ /* 0x000fe2000c101924 */
[----:B------:R-:W-:Y:S05]  /*a670*/  EXIT ;  /* 0x000000000000794d */ /* 0x000fea0003800000 */
.L_x_3202:
[----:B------:R-:W-:Y:S01]  /*a680*/  STG.E.U16 desc[UR36][R2.64], R28 ;  /* 0x0000001c02007986 */ /* 0x000fe2000c101524 */
[----:B------:R-:W-:Y:S05]  /*a690*/  EXIT ;  /* 0x000000000000794d */ /* 0x000fea0003800000 */
.L_x_3198:
        /* <DEDUP_REMOVED lines=9> */
.L_x_3205:
[----:B------:R-:W0:Y:S02]  /*a730*/  I2F.S64 R0, R28 ;  /* 0x0000001c00007312 */ /* 0x000e240000301400 */
[----:B0-----:R-:W-:-:S05]  /*a740*/  F2FP.F16.F32.PACK_AB R0, RZ, R0 ;  /* 0x00000000ff00723e */ /* 0x001fca00000000ff */
[----:B------:R-:W-:Y:S01]  /*a750*/  STG.E.U16 desc[UR36][R2.64], R0 ;  /* 0x0000000002007986 */ /* 0x000fe2000c101524 */
[----:B------:R-:W-:Y:S05]  /*a760*/  EXIT ;  /* 0x000000000000794d */ /* 0x000fea0003800000 */
.L_x_3204:
        /* <DEDUP_REMOVED lines=10> */
.L_x_3207:
[----:B------:R-:W0:Y:S02]  /*a810*/  I2F.S64 R28, R28 ;  /* 0x0000001c001c7312 */ /* 0x000e240000301400 */
[----:B0-----:R-:W-:-:S04]  /*a820*/  F2FP.F16.F32.PACK_AB R5, RZ, R28 ;  /* 0x0000001cff05723e */ /* 0x001fc800000000ff */
[----:B------:R-:W-:-:S05]  /*a830*/  PRMT R5, R5, 0x5410, RZ ;  /* 0x0000541005057816 */ /* 0x000fca00000000ff */
[----:B------:R-:W-:Y:S01]  /*a840*/  STG.E desc[UR36][R2.64], R5 ;  /* 0x0000000502007986 */ /* 0x000fe2000c101924 */
[----:B------:R-:W-:Y:S05]  /*a850*/  EXIT ;  /* 0x000000000000794d */ /* 0x000fea0003800000 */
.L_x_3206:
[----:B------:R-:W0:Y:S02]  /*a860*/  I2F.F64.S64 R28, R28 ;  /* 0x0000001c001c7312 */ /* 0x000e240000301c00 */
[----:B0-----:R-:W-:Y:S01]  /*a870*/  STG.E.64 desc[UR36][R2.64], R28 ;  /* 0x0000001c02007986 */ /* 0x001fe2000c101b24 */
[----:B------:R-:W-:Y:S05]  /*a880*/  EXIT ;  /* 0x000000000000794d */ /* 0x000fea0003800000 */
.L_x_3197:
        /* <DEDUP_REMOVED lines=12> */
.L_x_3211:
        /* <DEDUP_REMOVED lines=18> */
.L_x_3214:
[----:B------:R-:W-:-:S04]  /*aa70*/  SHF.R.U32.HI R5, RZ, 0x18, R5 ;  /* 0x00000018ff057819 */ /* 0x000fc80000011605 */
[----:B------:R-:W-:-:S07]  /*aa80*/  LOP3.LUT R0, R0, 0x80, R5, 0xf8, !PT ;  /* 0x0000008000007812 */ /* 0x000fce00078ef805 */
.L_x_3213:
[----:B------:R-:W-:Y:S05]  /*aa90*/  BSYNC.RECONVERGENT B0 ;  /* 0x0000000000007941 */ /* 0x000fea0003800200 */
.L_x_3212:
[----:B------:R-:W-:Y:S01]  /*aaa0*/  STG.E.U8 desc[UR36][R2.64], R0 ;  /* 0x0000000002007986 */ /* 0x000fe2000c101124 */
[----:B------:R-:W-:Y:S05]  /*aab0*/  EXIT ;  /* 0x000000000000794d */ /* 0x000fea0003800000 */
.L_x_3210:
        /* <DEDUP_REMOVED lines=18> */
.L_x_3217:
[----:B------:R-:W-:-:S04]  /*abe0*/  SHF.R.U32.HI R5, RZ, 0x18, R5 ;  /* 0x00000018ff057819 */ /* 0x000fc80000011605 */
[----:B------:R-:W-:-:S07]  /*abf0*/  LOP3.LUT R0, R0, 0x80, R5, 0xf8, !PT ;  /* 0x0000008000007812 */ /* 0x000fce00078ef805 */
.L_x_3216:
[----:B------:R-:W-:Y:S05]  /*ac00*/  BSYNC.RECONVERGENT B0 ;  /* 0x0000000000007941 */ /* 0x000fea0003800200 */
.L_x_3215:
[----:B------:R-:W-:Y:S01]  /*ac10*/  STG.E.U8 desc[UR36][R2.64], R0 ;  /* 0x0000000002007986 */ /* 0x000fe2000c101124 */
[----:B------:R-:W-:Y:S05]  /*ac20*/  EXIT ;  /* 0x000000000000794d */ /* 0x000fea0003800000 */
.L_x_3209:
        /* <DEDUP_REMOVED lines=22> */
.L_x_3219:
[----:B------:R-:W-:Y:S01]  /*ad90*/  STG.E.64 desc[UR36][R2.64], R28 ;  /* 0x0000001c02007986 */ /* 0x000fe2000c101b24 */
[----:B------:R-:W-:Y:S05]  /*ada0*/  EXIT ;  /* 0x000000000000794d */ /* 0x000fea0003800000 */
.L_x_3218:
[----:B------:R-:W-:Y:S01]  /*adb0*/  STG.E desc[UR36][R2.64], R28 ;  /* 0x0000001c02007986 */ /* 0x000fe2000c101924 */
[----:B------:R-:W-:Y:S05]  /*adc0*/  EXIT ;  /* 0x000000000000794d */ /* 0x000fea0003800000 */
.L_x_3208:
        /* <DEDUP_REMOVED lines=11> */
.L_x_3221:
[----:B------:R-:W-:Y:S01]  /*ae80*/  CS2R R30, SRZ ;  /* 0x00000000001e7805 */ /* 0x000fe2000001ff00 */
[----:B------:R-:W0:Y:S04]  /*ae90*/  I2F.F64.S64 R28, R28 ;  /* 0x0000001c001c7312 */ /* 0x000e280000301c00 */
[----:B0-----:R-:W-:Y:S01]  /*aea0*/  STG.E.128 desc[UR36][R2.64], R28 ;  /* 0x0000001c02007986 */ /* 0x001fe2000c101d24 */
[----:B------:R-:W-:Y:S05]  /*aeb0*/  EXIT ;  /* 0x000000000000794d */ /* 0x000fea0003800000 */
.L_x_3220:
[----:B------:R-:W-:-:S13]  /*aec0*/  ISETP.NE.AND P0, PT, R0, 0xf, PT ;  /* 0x0000000f0000780c */ /* 0x000fda0003f05270 */
[----:B------:R-:W-:Y:S05]  /*aed0*/  @!P0 BRA `(.L_x_3222) ;  /* 0x0000000000e88947 */ /* 0x000fea0003800000 */
[----:B------:R-:W-:-:S13]  /*aee0*/  ISETP.NE.AND P0, PT, R0, 0x17, PT ;  /* 0x000000170000780c */ /* 0x000fda0003f05270 */
[----:B------:R-:W-:Y:S05]  /*aef0*/  @!P0 BRA `(.L_x_3223) ;  /* 0x0000000000908947 */ /* 0x000fea0003800000 */
[----:B------:R-:W-:-:S13]  /*af00*/  ISETP.NE.AND P0, PT, R0, 0x18, PT ;  /* 0x000000180000780c */ /* 0x000fda0003f05270 */
[----:B------:R-:W-:Y:S05]  /*af10*/  @!P0 BRA `(.L_x_3224) ;  /* 0x0000000000448947 */ /* 0x000fea0003800000 */
.L_x_3201:
        /* <DEDUP_REMOVED lines=16> */
.L_x_3225:
[----:B------:R-:W-:Y:S05]  /*b020*/  EXIT ;  /* 0x000000000000794d */ /* 0x000fea0003800000 */
.L_x_3224:
        /* <DEDUP_REMOVED lines=13> */
.L_x_3227:
[----:B------:R-:W-:Y:S05]  /*b100*/  BSYNC.RECONVERGENT B0 ;  /* 0x0000000000007941 */ /* 0x000fea0003800200 */
.L_x_3226:
[----:B------:R-:W-:-:S05]  /*b110*/  LOP3.LUT R5, R0, 0x80, R5, 0xf8, !PT ;  /* 0x0000008000057812 */ /* 0x000fca00078ef805 */
[----:B------:R-:W-:Y:S01]  /*b120*/  STG.E.U8 desc[UR36][R2.64], R5 ;  /* 0x0000000502007986 */ /* 0x000fe2000c101124 */
[----:B------:R-:W-:Y:S05]  /*b130*/  EXIT ;  /* 0x000000000000794d */ /* 0x000fea0003800000 */
.L_x_3223:
        /* <DEDUP_REMOVED lines=12> */
.L_x_3229:
[----:B------:R-:W-:Y:S01]  /*b200*/  IMAD.MOV.U32 R0, RZ, RZ, 0x7f ;  /* 0x0000007fff007424 */ /* 0x000fe200078e00ff */
[----:B------:R-:W-:-:S04]  /*b210*/  ISETP.GT.U32.AND P0, PT, R4, 0x7f800000, PT ;  /* 0x7f8000000400780c */ /* 0x000fc80003f04070 */
[----:B------:R-:W-:-:S09]  /*b220*/  SEL R0, R0, 0x7c, P0 ;  /* 0x0000007c00007807 */ /* 0x000fd20000000000 */
.L_x_3230:
[----:B------:R-:W-:Y:S05]  /*b230*/  BSYNC.RECONVERGENT B0 ;  /* 0x0000000000007941 */ /* 0x000fea0003800200 */
.L_x_3228:
[----:B------:R-:W-:-:S04]  /*b240*/  SHF.R.U32.HI R5, RZ, 0x18, R5 ;  /* 0x00000018ff057819 */ /* 0x000fc80000011605 */
[----:B------:R-:W-:-:S05]  /*b250*/  LOP3.LUT R5, R0, 0x80, R5, 0xf8, !PT ;  /* 0x0000008000057812 */ /* 0x000fca00078ef805 */
[----:B------:R-:W-:Y:S01]  /*b260*/  STG.E.U8 desc[UR36][R2.64], R5 ;  /* 0x0000000502007986 */ /* 0x000fe2000c101124 */
[----:B------:R-:W-:Y:S05]  /*b270*/  EXIT ;  /* 0x000000000000794d */ /* 0x000fea0003800000 */
.L_x_3222:
[----:B------:R-:W0:Y:S02]  /*b280*/  I2F.S64 R0, R28 ;  /* 0x0000001c00007312 */ /* 0x000e240000301400 */
[----:B0-----:R-:W-:-:S05]  /*b290*/  F2FP.BF16.F32.PACK_AB R0, RZ, R0 ;  /* 0x00000000ff00723e */ /* 0x001fca00000010ff */
[----:B------:R-:W-:Y:S01]  /*b2a0*/  STG.E.U16 desc[UR36][R2.64], R0 ;  /* 0x0000000002007986 */ /* 0x000fe2000c101524 */
[----:B------:R-:W-:Y:S05]  /*b2b0*/  EXIT ;  /* 0x000000000000794d */ /* 0x000fea0003800000 */
.L_x_3231:
        /* <DEDUP_REMOVED lines=12> */
.L_x_3514:


//--------------------- .text._ZN2at6native18elementwise_kernelILi128ELi2EZNS0_22gpu_kernel_impl_nocastIZZNS0_61_GLOBAL__N__ae8afa13_23_FlattenIndicesKernel_cu_7dd49032_311421_flatten_indices_implINS3_18CUDAKernelLauncherEiLl8EEENS_6TensorERKS6_N3c108ArrayRefIlEEENKUlvE0_clEvEUllE_EEvRNS_18TensorIteratorBaseERKT_EUliE_EEviT1_ --------------------------
	.section	.text._ZN2at6native18elementwise_kernelILi128ELi2EZNS0_22gpu_kernel_impl_nocastIZZNS0_61_GLOBAL__N__ae8afa13_23_FlattenIndicesKernel_cu_7dd49032_311421_flatten_indices_implINS3_18CUDAKernelLauncherEiLl8EEENS_6TensorERKS6_N3c108ArrayRefIlEEENKUlvE0_clEvEUllE_EEvRNS_18TensorIteratorBaseERKT_EUliE_EEviT1_,"ax",@progbits
	.align	128
        .global         _ZN2at6native18elementwise_kernelILi128ELi2EZNS0_22gpu_kernel_impl_nocastIZZNS0_61_GLOBAL__N__ae8afa13_23_FlattenIndicesKernel_cu_7dd49032_311421_flatten_indices_implINS3_18CUDAKernelLauncherEiLl8EEENS_6TensorERKS6_N3c108ArrayRefIlEEENKUlvE0_clEvEUllE_EEvRNS_18TensorIteratorBaseERKT_EUliE_EEviT1_
        .type           _ZN2at6native18elementwise_kernelILi128ELi2EZNS0_22gpu_kernel_impl_nocastIZZNS0_61_GLOBAL__N__ae8afa13_23_FlattenIndicesKernel_cu_7dd49032_311421_flatten_indices_implINS3_18CUDAKernelLauncherEiLl8EEENS_6TensorERKS6_N3c108ArrayRefIlEEENKUlvE0_clEvEUllE_EEvRNS_18TensorIteratorBaseERKT_EUliE_EEviT1_,@function
        .size           _ZN2at6native18elementwise_kernelILi128ELi2EZNS0_22gpu_kernel_impl_nocastIZZNS0_61_GLOBAL__N__ae8afa13_23_FlattenIndicesKernel_cu_7dd49032_311421_flatten_indices_implINS3_18CUDAKernelLauncherEiLl8EEENS_6TensorERKS6_N3c108ArrayRefIlEEENKUlvE0_clEvEUllE_EEvRNS_18TensorIteratorBaseERKT_EUliE_EEviT1_,(.L_x_3515 - _ZN2at6native18elementwise_kernelILi128ELi2EZNS0_22gpu_kernel_impl_nocastIZZNS0_61_GLOBAL__N__ae8afa13_23_FlattenIndicesKernel_cu_7dd49032_311421_flatten_indices_implINS3_18CUDAKernelLauncherEiLl8EEENS_6TensorERKS6_N3c108ArrayRefIlEEENKUlvE0_clEvEUllE_EEvRNS_18TensorIteratorBaseERKT_EUliE_EEviT1_)
        .other          _ZN2at6native18elementwise_kernelILi128ELi2EZNS0_22gpu_kernel_impl_nocastIZZNS0_61_GLOBAL__N__ae8afa13_23_FlattenIndicesKernel_cu_7dd49032_311421_flatten_indices_implINS3_18CUDAKernelLauncherEiLl8EEENS_6TensorERKS6_N3c108ArrayRefIlEEENKUlvE0_clEvEUllE_EEvRNS_18TensorIteratorBaseERKT_EUliE_EEviT1_,@"STO_CUDA_ENTRY STV_DEFAULT"
_ZN2at6native18elementwise_kernelILi128ELi2EZNS0_22gpu_kernel_impl_nocastIZZNS0_61_GLOBAL__N__ae8afa13_23_FlattenIndicesKernel_cu_7dd49032_311421_flatten_indices_implINS3_18CUDAKernelLauncherEiLl8EEENS_6TensorERKS6_N3c108ArrayRefIlEEENKUlvE0_clEvEUllE_EEvRNS_18TensorIteratorBaseERKT_EUliE_EEviT1_:
.text._ZN2at6native18elementwise_kernelILi128ELi2EZNS0_22gpu_kernel_impl_nocastIZZNS0_61_GLOBAL__N__ae8afa13_23_FlattenIndicesKernel_cu_7dd49032_311421_flatten_indices_implINS3_18CUDAKernelLauncherEiLl8EEENS_6TensorERKS6_N3c108ArrayRefIlEEENKUlvE0_clEvEUllE_EEvRNS_18TensorIteratorBaseERKT_EUliE_EEviT1_:
        /* <DEDUP_REMOVED lines=29> */
[----:B------:R-:W-:Y:S01]  /*01d0*/  UISETP.GE.U32.AND.EX UP1, UPT, UR11, URZ, UPT, UP1 ;  /* 0x000000ff0b00728c */ /* 0x000fe2000bf26110 */
        /* <DEDUP_REMOVED lines=9> */
[----:B------:R-:W-:Y:S01]  /*0270*/  ULOP3.LUT UR4, UR10, 0xfffffff8, URZ, 0xc0, !UPT ;  /* 0xfffffff80a047892 */ /* 0x000fe2000f8ec0ff */
[----:B------:R-:W-:Y:S01]  /*0280*/  IMAD.SHL.U32 R5, R13, 0x4, RZ ;  /* 0x000000040d057824 */ /* 0x000fe200078e00ff */
[----:B------:R-:W-:Y:S01]  /*0290*/  ULOP3.LUT UR5, UR11, 0x7fffffff, URZ, 0xc0, !UPT ;  /* 0x7fffffff0b057892 */ /* 0x000fe2000f8ec0ff */
[----:B------:R-:W-:Y:S01]  /*02a0*/  IMAD.WIDE.U32 R18, R12, 0x4, RZ ;  /* 0x000000040c127825 */ /* 0x000fe200078e00ff */
[----:B------:R-:W-:Y:S02]  /*02b0*/  MOV R0, 0x260 ;  /* 0x0000026000007802 */ /* 0x000fe40000000f00 */
[----:B------:R-:W-:Y:S01]  /*02c0*/  MOV R28, RZ ;  /* 0x000000ff001c7202 */ /* 0x000fe20000000f00 */
[----:B------:R-:W-:Y:S01]  /*02d0*/  IMAD.IADD R5, R19, 0x1, R5 ;  /* 0x0000000113057824 */ /* 0x000fe200078e0205 */
[----:B------:R-:W-:Y:S01]  /*02e0*/  MOV R30, RZ ;  /* 0x000000ff001e7202 */ /* 0x000fe20000000f00 */
[----:B------:R-:W-:Y:S01]  /*02f0*/  UMOV UR6, UR4 ;  /* 0x0000000400067c82 */ /* 0x000fe20008000000 */
[----:B------:R-:W-:Y:S01]  /*0300*/  UMOV UR7, UR5 ;  /* 0x0000000500077c82 */ /* 0x000fe20008000000 */
[----:B0-----:R-:W-:-:S02]  /*0310*/  LEA R2, P0, R14, R6, 0x2 ;  /* 0x000000060e027211 */ /* 0x001fc400078010ff */
[----:B------:R-:W-:Y:S02]  /*0320*/  SHF.L.U64.HI R6, R12, 0x5, R13 ;  /* 0x000000050c067819 */ /* 0x000fe4000001020d */
[----:B------:R-:W-:-:S09]  /*0330*/  LEA.HI.X R7, R14, R7, R17, 0x2, P0 ;  /* 0x000000070e077211 */ /* 0x000fd200000f1411 */
.L_x_3237:
[----:B------:R-:W-:Y:S02]  /*0340*/  MOV R8, R2 ;  /* 0x0000000200087202 */ /* 0x000fe40000000f00 */
[----:B------:R-:W-:Y:S02]  /*0350*/  MOV R9, R7 ;  /* 0x0000000700097202 */ /* 0x000fe40000000f00 */
[----:B------:R-:W-:-:S03]  /*0360*/  IADD3 R20, P0, PT, R2, R18, RZ ;  /* 0x0000001202147210 */ /* 0x000fc60007f1e0ff */
[----:B------:R-:W2:Y:S01]  /*0370*/  LDG.E R37, desc[UR8][R8.64] ;  /* 0x0000000808257981 */ /* 0x000ea2000c1e1900 */
[----:B------:R-:W-:Y:S02]  /*0380*/  IADD3.X R21, PT, PT, R7, R5, RZ, P0, !PT ;  /* 0x0000000507157210 */ /* 0x000fe400007fe4ff */
[----:B------:R-:W-:-:S03]  /*0390*/  IADD3 R22, P0, PT, R20, R18, RZ ;  /* 0x0000001214167210 */ /* 0x000fc60007f1e0ff */
[----:B------:R-:W3:Y:S02]  /*03a0*/  LDG.E R31, desc[UR8][R20.64] ;  /* 0x00000008141f7981 */ /* 0x000ee4000c1e1900 */
[----:B------:R-:W-:Y:S01]  /*03b0*/  IMAD.X R23, R21, 0x1, R5, P0 ;  /* 0x0000000115177824 */ /* 0x000fe200000e0605 */
[----:B------:R-:W-:-:S04]  /*03c0*/  IADD3 R24, P0, PT, R22, R18, RZ ;  /* 0x0000001216187210 */ /* 0x000fc80007f1e0ff */
[----:B------:R0:W4:Y:S01]  /*03d0*/  LDG.E R29, desc[UR8][R22.64] ;  /* 0x00000008161d7981 */ /* 0x000122000c1e1900 */
[----:B------:R-:W-:-:S05]  /*03e0*/  IADD3.X R25, PT, PT, R23, R5, RZ, P0, !PT ;  /* 0x0000000517197210 */ /* 0x000fca00007fe4ff */
[----:B------:R-:W5:Y:S01]  /*03f0*/  LDG.E R10, desc[UR8][R24.64] ;  /* 0x00000008180a7981 */ /* 0x000f62000c1e1900 */
[----:B0-----:R-:W-:-:S04]  /*0400*/  IADD3 R22, P0, PT, R24, R18, RZ ;  /* 0x0000001218167210 */ /* 0x001fc80007f1e0ff */
[----:B------:R-:W-:Y:S02]  /*0410*/  IADD3.X R23, PT, PT, R25, R5, RZ, P0, !PT ;  /* 0x0000000519177210 */ /* 0x000fe400007fe4ff */
[----:B------:R-:W-:-:S03]  /*0420*/  IADD3 R26, P0, PT, R22, R18, RZ ;  /* 0x00000012161a7210 */ /* 0x000fc60007f1e0ff */
[----:B------:R-:W5:Y:S01]  /*0430*/  LDG.E R8, desc[UR8][R22.64] ;  /* 0x0000000816087981 */ /* 0x000f62000c1e1900 */
[----:B------:R-:W-:Y:S02]  /*0440*/  IADD3.X R27, PT, PT, R23, R5, RZ, P0, !PT ;  /* 0x00000005171b7210 */ /* 0x000fe400007fe4ff */
[----:B------:R-:W-:-:S03]  /*0450*/  IADD3 R32, P0, PT, R26, R18, RZ ;  /* 0x000000121a207210 */ /* 0x000fc60007f1e0ff */
[----:B------:R0:W5:Y:S02]  /*0460*/  LDG.E R4, desc[UR8][R26.64] ;  /* 0x000000081a047981 */ /* 0x000164000c1e1900 */
[----:B------:R-:W-:Y:S01]  /*0470*/  IMAD.X R33, R27, 0x1, R5, P0 ;  /* 0x000000011b217824 */ /* 0x000fe200000e0605 */
[----:B------:R-:W-:-:S04]  /*0480*/  IADD3 R34, P0, PT, R32, R18, RZ ;  /* 0x0000001220227210 */ /* 0x000fc80007f1e0ff */
[----:B------:R3:W5:Y:S01]  /*0490*/  LDG.E R11, desc[UR8][R32.64] ;  /* 0x00000008200b7981 */ /* 0x000762000c1e1900 */
[----:B------:R-:W-:-:S05]  /*04a0*/  IADD3.X R35, PT, PT, R33, R5, RZ, P0, !PT ;  /* 0x0000000521237210 */ /* 0x000fca00007fe4ff */
[----:B------:R-:W5:Y:S01]  /*04b0*/  LDG.E R9, desc[UR8][R34.64] ;  /* 0x0000000822097981 */ /* 0x000f62000c1e1900 */
[----:B------:R-:W1:Y:S01]  /*04c0*/  LDC.64 R20, c[0x0][R0+0x348] ;  /* 0x0000d20000147b82 */ /* 0x000e620000000a00 */
[----:B0-----:R-:W-:Y:S01]  /*04d0*/  MOV R26, R28 ;  /* 0x0000001c001a7202 */ /* 0x001fe20000000f00 */
[----:B------:R-:W-:Y:S01]  /*04e0*/  UIADD3 UR6, UP1, UPT, UR6, -0x8, URZ ;  /* 0xfffffff806067890 */ /* 0x000fe2000ff3e0ff */
[----:B------:R-:W-:Y:S02]  /*04f0*/  MOV R27, R30 ;  /* 0x0000001e001b7202 */ /* 0x000fe40000000f00 */
[----:B------:R-:W-:Y:S01]  /*0500*/  LEA R2, P0, R12, R2, 0x5 ;  /* 0x000000020c027211 */ /* 0x000fe200078028ff */
[----:B------:R-:W-:Y:S02]  /*0510*/  UIADD3.X UR7, UPT, UPT, UR7, -0x1, URZ, UP1, !UPT ;  /* 0xffffffff07077890 */ /* 0x000fe40008ffe4ff */
[----:B------:R-:W0:Y:S01]  /*0520*/  LDC.64 R24, c[0x0][R0+0x350] ;  /* 0x0000d40000187b82 */ /* 0x000e220000000a00 */
[----:B------:R-:W-:Y:S01]  /*0530*/  UISETP.NE.U32.AND UP1, UPT, UR6, URZ, UPT ;  /* 0x000000ff0600728c */ /* 0x000fe2000bf25070 */
[----:B------:R-:W-:-:S03]  /*0540*/  IADD3.X R7, PT, PT, R7, R6, RZ, P0, !PT ;  /* 0x0000000607077210 */ /* 0x000fc600007fe4ff */
[----:B------:R-:W-:-:S03]  /*0550*/  UISETP.NE.AND.EX UP1, UPT, UR7, URZ, UPT, UP1 ;  /* 0x000000ff0700728c */ /* 0x000fc6000bf25310 */
[----:B------:R-:W4:Y:S01]  /*0560*/  LDC.64 R22, c[0x0][R0+0x358] ;  /* 0x0000d60000167b82 */ /* 0x000f220000000a00 */
[----:B--2---:R-:W-:Y:S01]  /*0570*/  SHF.R.S32.HI R36, RZ, 0x1f, R37 ;  /* 0x0000001fff247819 */ /* 0x004fe20000011425 */
[-C--:B-1----:R-:W-:Y:S02]  /*0580*/  IMAD R21, R21, R37.reuse, RZ ;  /* 0x0000002515157224 */ /* 0x082fe400078e02ff */
[----:B------:R-:W-:Y:S01]  /*0590*/  IMAD.WIDE.U32 R26, R20, R37, R26 ;  /* 0x00000025141a7225 */ /* 0x000fe200078e001a */
[----:B---3--:R-:W-:-:S03]  /*05a0*/  SHF.R.S32.HI R33, RZ, 0x1f, R31 ;  /* 0x0000001fff217819 */ /* 0x008fc6000001141f */
[----:B------:R-:W-:Y:S02]  /*05b0*/  IMAD R37, R20, R36, R21 ;  /* 0x0000002414257224 */ /* 0x000fe400078e0215 */
[----:B------:R-:W1:Y:S01]  /*05c0*/  LDC.64 R20, c[0x0][R0+0x360] ;  /* 0x0000d80000147b82 */ /* 0x000e620000000a00 */
[----:B0-----:R-:W-:Y:S02]  /*05d0*/  IMAD R25, R25, R31, RZ ;  /* 0x0000001f19197224 */ /* 0x001fe400078e02ff */
[----:B------:R-:W-:Y:S02]  /*05e0*/  IMAD.IADD R27, R27, 0x1, R37 ;  /* 0x000000011b1b7824 */ /* 0x000fe400078e0225 */
[C---:B------:R-:W-:Y:S02]  /*05f0*/  IMAD R33, R24.reuse, R33, R25 ;  /* 0x0000002118217224 */ /* 0x040fe400078e0219 */
[----:B------:R-:W-:Y:S01]  /*0600*/  IMAD.WIDE.U32 R26, R24, R31, R26 ;  /* 0x0000001f181a7225 */ /* 0x000fe200078e001a */
[----:B----4-:R-:W-:Y:S01]  /*0610*/  SHF.R.S32.HI R31, RZ, 0x1f, R29 ;  /* 0x0000001fff1f7819 */ /* 0x010fe2000001141d */
[----:B------:R-:W0:Y:S02]  /*0620*/  LDC.64 R24, c[0x0][R0+0x368] ;  /* 0x0000da0000187b82 */ /* 0x000e240000000a00 */
[----:B------:R-:W-:Y:S01]  /*0630*/  IMAD R23, R23, R29, RZ ;  /* 0x0000001d17177224 */ /* 0x000fe200078e02ff */
[----:B------:R-:W-:-:S03]  /*0640*/  IADD3 R27, PT, PT, R27, R33, RZ ;  /* 0x000000211b1b7210 */ /* 0x000fc60007ffe0ff */
[C---:B------:R-:W-:Y:S02]  /*0650*/  IMAD R31, R22.reuse, R31, R23 ;  /* 0x0000001f161f7224 */ /* 0x040fe400078e0217 */
[----:B------:R-:W-:Y:S01]  /*0660*/  IMAD.WIDE.U32 R22, R22, R29, R26 ;  /* 0x0000001d16167225 */ /* 0x000fe200078e001a */
[----:B-----5:R-:W-:Y:S01]  /*0670*/  SHF.R.S32.HI R29, RZ, 0x1f, R10 ;  /* 0x0000001fff1d7819 */ /* 0x020fe2000001140a */
[----:B------:R-:W2:Y:S03]  /*0680*/  LDC.64 R26, c[0x0][R0+0x370] ;  /* 0x0000dc00001a7b82 */ /* 0x000ea60000000a00 */
[----:B------:R-:W-:Y:S01]  /*0690*/  IADD3 R23, PT, PT, R23, R31, RZ ;  /* 0x0000001f17177210 */ /* 0x000fe20007ffe0ff */
[-C--:B-1----:R-:W-:Y:S02]  /*06a0*/  IMAD R21, R21, R10.reuse, RZ ;  /* 0x0000000a15157224 */ /* 0x082fe400078e02ff */
[----:B------:R-:W-:-:S04]  /*06b0*/  IMAD.WIDE.U32 R22, R20, R10, R22 ;  /* 0x0000000a14167225 */ /* 0x000fc800078e0016 */
[----:B------:R-:W-:Y:S02]  /*06c0*/  IMAD R29, R20, R29, R21 ;  /* 0x0000001d141d7224 */ /* 0x000fe400078e0215 */
[----:B------:R-:W1:Y:S01]  /*06d0*/  LDC.64 R20, c[0x0][R0+0x378] ;  /* 0x0000de0000147b82 */ /* 0x000e620000000a00 */
[----:B0-----:R-:W-:Y:S02]  /*06e0*/  IMAD R10, R25, R8, RZ ;  /* 0x00000008190a7224 */ /* 0x001fe400078e02ff */
[----:B------:R-:W-:Y:S02]  /*06f0*/  IADD3 R23, PT, PT, R23, R29, RZ ;  /* 0x0000001d17177210 */ /* 0x000fe40007ffe0ff */
[----:B------:R-:W-:-:S05]  /*0700*/  SHF.R.S32.HI R29, RZ, 0x1f, R8 ;  /* 0x0000001fff1d7819 */ /* 0x000fca0000011408 */
[C---:B------:R-:W-:Y:S02]  /*0710*/  IMAD R29, R24.reuse, R29, R10 ;  /* 0x0000001d181d7224 */ /* 0x040fe400078e020a */
[----:B------:R-:W-:Y:S02]  /*0720*/  IMAD.WIDE.U32 R24, R24, R8, R22 ;  /* 0x0000000818187225 */ /* 0x000fe400078e0016 */
[----:B------:R0:W3:Y:S02]  /*0730*/  LDC.64 R22, c[0x0][R0+0x380] ;  /* 0x0000e00000167b82 */ /* 0x0000e40000000a00 */
[----:B------:R-:W-:Y:S01]  /*0740*/  IMAD.IADD R25, R25, 0x1, R29 ;  /* 0x0000000119197824 */ /* 0x000fe200078e021d */
[----:B------:R-:W-:Y:S01]  /*0750*/  SHF.R.S32.HI R29, RZ, 0x1f, R4 ;  /* 0x0000001fff1d7819 */ /* 0x000fe20000011404 */
[-C--:B--2---:R-:W-:Y:S01]  /*0760*/  IMAD R8, R27, R4.reuse, RZ ;  /* 0x000000041b087224 */ /* 0x084fe200078e02ff */
[----:B------:R-:W-:Y:S01]  /*0770*/  SHF.R.S32.HI R27, RZ, 0x1f, R11 ;  /* 0x0000001fff1b7819 */ /* 0x000fe2000001140b */
[----:B------:R-:W-:-:S04]  /*0780*/  IMAD.WIDE.U32 R24, R26, R4, R24 ;  /* 0x000000041a187225 */ /* 0x000fc800078e0018 */
[----:B------:R-:W-:Y:S02]  /*0790*/  IMAD R29, R26, R29, R8 ;  /* 0x0000001d1a1d7224 */ /* 0x000fe400078e0208 */
[----:B-1----:R-:W-:Y:S02]  /*07a0*/  IMAD R4, R21, R11, RZ ;  /* 0x0000000b15047224 */ /* 0x002fe400078e02ff */
[----:B0-----:R-:W-:Y:S01]  /*07b0*/  VIADD R0, R0, 0x40 ;  /* 0x0000004000007836 */ /* 0x001fe20000000000 */
[----:B------:R-:W-:Y:S01]  /*07c0*/  IADD3 R25, PT, PT, R25, R29, RZ ;  /* 0x0000001d19197210 */ /* 0x000fe20007ffe0ff */
[C---:B------:R-:W-:Y:S02]  /*07d0*/  IMAD R27, R20.reuse, R27, R4 ;  /* 0x0000001b141b7224 */ /* 0x040fe400078e0204 */
[----:B------:R-:W-:Y:S01]  /*07e0*/  IMAD.WIDE.U32 R20, R20, R11, R24 ;  /* 0x0000000b14147225 */ /* 0x000fe200078e0018 */
[----:B------:R-:W-:-:S03]  /*07f0*/  SHF.R.S32.HI R11, RZ, 0x1f, R9 ;  /* 0x0000001fff0b7819 */ /* 0x000fc60000011409 */
[----:B---3--:R-:W-:Y:S01]  /*0800*/  IMAD R4, R23, R9, RZ ;  /* 0x0000000917047224 */ /* 0x008fe200078e02ff */
[----:B------:R-:W-:-:S03]  /*0810*/  IADD3 R21, PT, PT, R21, R27, RZ ;  /* 0x0000001b15157210 */ /* 0x000fc60007ffe0ff */
[C---:B------:R-:W-:Y:S02]  /*0820*/  IMAD R11, R22.reuse, R11, R4 ;  /* 0x0000000b160b7224 */ /* 0x040fe400078e0204 */
[----:B------:R-:W-:-:S05]  /*0830*/  IMAD.WIDE.U32 R28, R22, R9, R20 ;  /* 0x00000009161c7225 */ /* 0x000fca00078e0014 */
[----:B------:R-:W-:Y:S01]  /*0840*/  IADD3 R30, PT, PT, R29, R11, RZ ;  /* 0x0000000b1d1e7210 */ /* 0x000fe20007ffe0ff */
[----:B------:R-:W-:Y:S06]  /*0850*/  BRA.U UP1, `(.L_x_3237) ;  /* 0xfffffff901b87547 */ /* 0x000fec000b83ffff */
.L_x_3236:
        /* <DEDUP_REMOVED lines=8> */
[C---:B------:R-:W-:Y:S02]  /*08e0*/  IMAD R0, R12.reuse, UR5, RZ ;  /* 0x000000050c007c24 */ /* 0x040fe4000f8e02ff */
[C---:B------:R-:W-:Y:S02]  /*08f0*/  IMAD.SHL.U32 R11, R12.reuse, 0x4, RZ ;  /* 0x000000040c0b7824 */ /* 0x040fe400078e00ff */
[----:B------:R-:W-:-:S04]  /*0900*/  IMAD.WIDE.U32 R4, R12, UR4, R16 ;  /* 0x000000040c047c25 */ /* 0x000fc8000f8e0010 */
[----:B------:R-:W-:-:S05]  /*0910*/  IMAD R7, R13, UR4, R0 ;  /* 0x000000040d077c24 */ /* 0x000fca000f8e0200 */
[----:B------:R-:W-:Y:S02]  /*0920*/  IADD3 R0, PT, PT, R5, R7, RZ ;  /* 0x0000000705007210 */ /* 0x000fe40007ffe0ff */
[----:B0-----:R-:W-:-:S04]  /*0930*/  LEA R6, P0, R4, R8, 0x2 ;  /* 0x0000000804067211 */ /* 0x001fc800078010ff */
[----:B------:R-:W-:-:S05]  /*0940*/  LEA.HI.X R7, R4, R9, R0, 0x2, P0 ;  /* 0x0000000904077211 */ /* 0x000fca00000f1400 */
[----:B------:R-:W2:Y:S01]  /*0950*/  LDG.E R19, desc[UR8][R6.64] ;  /* 0x0000000806137981 */ /* 0x000ea2000c1e1900 */
[----:B------:R-:W-:Y:S02]  /*0960*/  SHF.L.U64.HI R25, R12, 0x2, R13 ;  /* 0x000000020c197819 */ /* 0x000fe4000001020d */
[----:B------:R-:W-:-:S04]  /*0970*/  IADD3 R4, P0, PT, R11, R6, RZ ;  /* 0x000000060b047210 */ /* 0x000fc80007f1e0ff */
[----:B------:R-:W-:Y:S02]  /*0980*/  IADD3.X R5, PT, PT, R25, R7, RZ, P0, !PT ;  /* 0x0000000719057210 */ /* 0x000fe400007fe4ff */
[----:B------:R-:W-:-:S03]  /*0990*/  IADD3 R8, P0, PT, R4, R11, RZ ;  /* 0x0000000b04087210 */ /* 0x000fc60007f1e0ff */
[----:B------:R0:W3:Y:S01]  /*09a0*/  LDG.E R21, desc[UR8][R4.64] ;  /* 0x0000000804157981 */ /* 0x0000e2000c1e1900 */
[----:B------:R-:W-:Y:S02]  /*09b0*/  IADD3.X R9, PT, PT, R5, R25, RZ, P0, !PT ;  /* 0x0000001905097210 */ /* 0x000fe400007fe4ff */
[----:B------:R-:W-:-:S03]  /*09c0*/  IADD3 R10, P0, PT, R8, R11, RZ ;  /* 0x0000000b080a7210 */ /* 0x000fc60007f1e0ff */
[----:B------:R-:W4:Y:S01]  /*09d0*/  LDG.E R23, desc[UR8][R8.64] ;  /* 0x0000000808177981 */ /* 0x000f22000c1e1900 */
[----:B------:R-:W-:-:S05]  /*09e0*/  IADD3.X R11, PT, PT, R9, R25, RZ, P0, !PT ;  /* 0x00000019090b7210 */ /* 0x000fca00007fe4ff */
[----:B------:R-:W5:Y:S01]  /*09f0*/  LDG.E R0, desc[UR8][R10.64] ;  /* 0x000000080a007981 */ /* 0x000f62000c1e1900 */
[----:B------:R-:W-:Y:S01]  /*0a00*/  USHF.L.U32 UR6, UR4, 0x3, URZ ;  /* 0x0000000304067899 */ /* 0x000fe200080006ff */
[----:B------:R-:W-:Y:S01]  /*0a10*/  IMAD.MOV.U32 R29, RZ, RZ, R30 ;  /* 0x000000ffff1d7224 */ /* 0x000fe200078e001e */
[----:B------:R-:W-:-:S04]  /*0a20*/  UIADD3 UR4, UP1, UPT, UR4, 0x4, URZ ;  /* 0x0000000404047890 */ /* 0x000fc8000ff3e0ff */
[----:B------:R-:W-:-:S06]  /*0a30*/  UIADD3.X UR5, UPT, UPT, URZ, UR5, URZ, UP1, !UPT ;  /* 0x00000005ff057290 */ /* 0x000fcc0008ffe4ff */
[----:B------:R-:W1:Y:S01]  /*0a40*/  LDCU.64 UR12, c[0x0][UR6+0x5a8] ;  /* 0x0000b500060c77ac */ /* 0x000e620008000a00 */
[----:B------:R-:W3:Y:S01]  /*0a50*/  LDCU.64 UR14, c[0x0][UR6+0x5b0] ;  /* 0x0000b600060e77ac */ /* 0x000ee20008000a00 */
[----:B--2---:R-:W-:Y:S01]  /*0a60*/  SHF.R.S32.HI R2, RZ, 0x1f, R19 ;  /* 0x0000001fff027819 */ /* 0x004fe20000011413 */
[C---:B-1----:R-:W-:Y:S02]  /*0a70*/  IMAD R7, R19.reuse, UR13, RZ ;  /* 0x0000000d13077c24 */ /* 0x042fe4000f8e02ff */
[----:B0-----:R-:W-:-:S04]  /*0a80*/  IMAD.WIDE.U32 R4, R19, UR12, R28 ;  /* 0x0000000c13047c25 */ /* 0x001fc8000f8e001c */
[----:B------:R-:W-:Y:S01]  /*0a90*/  IMAD R7, R2, UR12, R7 ;  /* 0x0000000c02077c24 */ /* 0x000fe2000f8e0207 */
[----:B------:R-:W0:Y:S04]  /*0aa0*/  LDCU.64 UR12, c[0x0][UR6+0x5b8] ;  /* 0x0000b700060c77ac */ /* 0x000e280008000a00 */
[----:B------:R-:W-:Y:S01]  /*0ab0*/  IADD3 R5, PT, PT, R5, R7, RZ ;  /* 0x0000000705057210 */ /* 0x000fe20007ffe0ff */
[C---:B---3--:R-:W-:Y:S01]  /*0ac0*/  IMAD R7, R21.reuse, UR15, RZ ;  /* 0x0000000f15077c24 */ /* 0x048fe2000f8e02ff */
[----:B------:R-:W-:Y:S01]  /*0ad0*/  SHF.R.S32.HI R2, RZ, 0x1f, R21 ;  /* 0x0000001fff027819 */ /* 0x000fe20000011415 */
[----:B------:R-:W1:Y:S01]  /*0ae0*/  LDCU.64 UR6, c[0x0][UR6+0x5c0] ;  /* 0x0000b800060677ac */ /* 0x000e620008000a00 */
[----:B------:R-:W-:-:S04]  /*0af0*/  IMAD.WIDE.U32 R4, R21, UR14, R4 ;  /* 0x0000000e15047c25 */ /* 0x000fc8000f8e0004 */
[----:B------:R-:W-:Y:S01]  /*0b00*/  IMAD R7, R2, UR14, R7 ;  /* 0x0000000e02077c24 */ /* 0x000fe2000f8e0207 */
[----:B----4-:R-:W-:-:S04]  /*0b10*/  SHF.R.S32.HI R2, RZ, 0x1f, R23 ;  /* 0x0000001fff027819 */ /* 0x010fc80000011417 */
[----:B------:R-:W-:Y:S01]  /*0b20*/  IADD3 R5, PT, PT, R5, R7, RZ ;  /* 0x0000000705057210 */ /* 0x000fe20007ffe0ff */
[----:B0-----:R-:W-:-:S04]  /*0b30*/  IMAD R7, R23, UR13, RZ ;  /* 0x0000000d17077c24 */ /* 0x001fc8000f8e02ff */
[----:B------:R-:W-:Y:S01]  /*0b40*/  IMAD R7, R2, UR12, R7 ;  /* 0x0000000c02077c24 */ /* 0x000fe2000f8e0207 */
[----:B-----5:R-:W-:Y:S01]  /*0b50*/  SHF.R.S32.HI R2, RZ, 0x1f, R0 ;  /* 0x0000001fff027819 */ /* 0x020fe20000011400 */
[----:B------:R-:W-:-:S04]  /*0b60*/  IMAD.WIDE.U32 R4, R23, UR12, R4 ;  /* 0x0000000c17047c25 */ /* 0x000fc8000f8e0004 */
[----:B-1----:R-:W-:Y:S01]  /*0b70*/  IMAD R9, R0, UR7, RZ ;  /* 0x0000000700097c24 */ /* 0x002fe2000f8e02ff */
[----:B------:R-:W-:-:S03]  /*0b80*/  IADD3 R5, PT, PT, R5, R7, RZ ;  /* 0x0000000705057210 */ /* 0x000fc60007ffe0ff */
[----:B------:R-:W-:Y:S02]  /*0b90*/  IMAD R9, R2, UR6, R9 ;  /* 0x0000000602097c24 */ /* 0x000fe4000f8e0209 */
[----:B------:R-:W-:-:S04]  /*0ba0*/  IMAD.WIDE.U32 R28, R0, UR6, R4 ;  /* 0x00000006001c7c25 */ /* 0x000fc8000f8e0004 */
[----:B------:R-:W-:-:S07]  /*0bb0*/  IMAD.IADD R30, R29, 0x1, R9 ;  /* 0x000000011d1e7824 */ /* 0x000fce00078e0209 */
.L_x_3239:
        /* <DEDUP_REMOVED lines=12> */
[----:B------:R-:W-:-:S05]  /*0c80*/  IMAD.WIDE.U32 R4, R12, UR4, R4 ;  /* 0x000000040c047c25 */ /* 0x000fca000f8e0004 */
[----:B------:R-:W-:Y:S02]  /*0c90*/  IADD3 R7, PT, PT, R5, R7, RZ ;  /* 0x0000000705077210 */ /* 0x000fe40007ffe0ff */
[----:B0-----:R-:W-:-:S04]  /*0ca0*/  LEA R6, P0, R4, R8, 0x2 ;  /* 0x0000000804067211 */ /* 0x001fc800078010ff */
[----:B------:R-:W-:Y:S02]  /*0cb0*/  LEA.HI.X R7, R4, R9, R7, 0x2, P0 ;  /* 0x0000000904077211 */ /* 0x000fe400000f1407 */
[----:B------:R-:W-:-:S03]  /*0cc0*/  LEA R4, P0, R12, R6, 0x2 ;  /* 0x000000060c047211 */ /* 0x000fc600078010ff */
[----:B------:R-:W2:Y:S01]  /*0cd0*/  LDG.E R9, desc[UR8][R6.64] ;  /* 0x0000000806097981 */ /* 0x000ea2000c1e1900 */
[----:B------:R-:W-:-:S06]  /*0ce0*/  LEA.HI.X R5, R12, R7, R13, 0x2, P0 ;  /* 0x000000070c057211 */ /* 0x000fcc00000f140d */
[----:B------:R-:W3:Y:S01]  /*0cf0*/  LDG.E R5, desc[UR8][R4.64] ;  /* 0x0000000804057981 */ /* 0x000ee2000c1e1900 */
[----:B------:R-:W-:Y:S01]  /*0d00*/  USHF.L.U32 UR6, UR4, 0x3, URZ ;  /* 0x0000000304067899 */ /* 0x000fe200080006ff */
[----:B------:R-:W-:Y:S01]  /*0d10*/  IMAD.MOV.U32 R29, RZ, RZ, R30 ;  /* 0x000000ffff1d7224 */ /* 0x000fe200078e001e */
[----:B------:R-:W-:-:S04]  /*0d20*/  UIADD3 UR4, UP1, UPT, UR4, 0x2, URZ ;  /* 0x0000000204047890 */ /* 0x000fc8000ff3e0ff */
[----:B------:R-:W-:-:S06]  /*0d30*/  UIADD3.X UR5, UPT, UPT, URZ, UR5, URZ, UP1, !UPT ;  /* 0x00000005ff057290 */ /* 0x000fcc0008ffe4ff */
[----:B------:R-:W0:Y:S01]  /*0d40*/  LDCU.64 UR12, c[0x0][UR6+0x5a8] ;  /* 0x0000b500060c77ac */ /* 0x000e220008000a00 */
[----:B------:R-:W1:Y:S01]  /*0d50*/  LDCU.64 UR6, c[0x0][UR6+0x5b0] ;  /* 0x0000b600060677ac */ /* 0x000e620008000a00 */
[----:B--2---:R-:W-:Y:S01]  /*0d60*/  SHF.R.S32.HI R0, RZ, 0x1f, R9 ;  /* 0x0000001fff007819 */ /* 0x004fe20000011409 */
[C---:B0-----:R-:W-:Y:S02]  /*0d70*/  IMAD R11, R9.reuse, UR13, RZ ;  /* 0x0000000d090b7c24 */ /* 0x041fe4000f8e02ff */
[----:B------:R-:W-:-:S04]  /*0d80*/  IMAD.WIDE.U32 R28, R9, UR12, R28 ;  /* 0x0000000c091c7c25 */ /* 0x000fc8000f8e001c */
[----:B------:R-:W-:Y:S01]  /*0d90*/  IMAD R11, R0, UR12, R11 ;  /* 0x0000000c000b7c24 */ /* 0x000fe2000f8e020b */
[----:B---3--:R-:W-:Y:S01]  /*0da0*/  SHF.R.S32.HI R0, RZ, 0x1f, R5 ;  /* 0x0000001fff007819 */ /* 0x008fe20000011405 */
[----:B-1----:R-:W-:-:S03]  /*0db0*/  IMAD R7, R5, UR7, RZ ;  /* 0x0000000705077c24 */ /* 0x002fc6000f8e02ff */
[----:B------:R-:W-:Y:S01]  /*0dc0*/  IADD3 R29, PT, PT, R29, R11, RZ ;  /* 0x0000000b1d1d7210 */ /* 0x000fe20007ffe0ff */
[----:B------:R-:W-:Y:S02]  /*0dd0*/  IMAD R7, R0, UR6, R7 ;  /* 0x0000000600077c24 */ /* 0x000fe4000f8e0207 */
[----:B------:R-:W-:-:S05]  /*0de0*/  IMAD.WIDE.U32 R28, R5, UR6, R28 ;  /* 0x00000006051c7c25 */ /* 0x000fca000f8e001c */
[----:B------:R-:W-:-:S07]  /*0df0*/  IADD3 R30, PT, PT, R29, R7, RZ ;  /* 0x000000071d1e7210 */ /* 0x000fce0007ffe0ff */
.L_x_3240:
[----:B------:R-:W-:Y:S05]  /*0e00*/  BRA.U UP0, `(.L_x_3238) ;  /* 0x0000000100487547 */ /* 0x000fea000b800000 */
[----:B------:R-:W0:Y:S01]  /*0e10*/  LDC.64 R6, c[0x0][0x590] ;  /* 0x00016400ff067b82 */ /* 0x000e220000000a00 */
[----:B------:R-:W-:Y:S01]  /*0e20*/  MOV R4, R14 ;  /* 0x0000000e00047202 */ /* 0x000fe20000000f00 */
[C---:B------:R-:W-:Y:S02]  /*0e30*/  IMAD R0, R12.reuse, UR5, RZ ;  /* 0x000000050c007c24 */ /* 0x040fe4000f8e02ff */
[----:B------:R-:W-:Y:S02]  /*0e40*/  IMAD.MOV.U32 R5, RZ, RZ, R17 ;  /* 0x000000ffff057224 */ /* 0x000fe400078e0011 */
[----:B------:R-:W-:Y:S02]  /*0e50*/  IMAD R13, R13, UR4, R0 ;  /* 0x000000040d0d7c24 */ /* 0x000fe4000f8e0200 */
[----:B------:R-:W-:-:S05]  /*0e60*/  IMAD.WIDE.U32 R4, R12, UR4, R4 ;  /* 0x000000040c047c25 */ /* 0x000fca000f8e0004 */
[----:B------:R-:W-:Y:S02]  /*0e70*/  IADD3 R0, PT, PT, R5, R13, RZ ;  /* 0x0000000d05007210 */ /* 0x000fe40007ffe0ff */
[----:B0-----:R-:W-:-:S04]  /*0e80*/  LEA R6, P0, R4, R6, 0x2 ;  /* 0x0000000604067211 */ /* 0x001fc800078010ff */
[----:B------:R-:W-:-:S06]  /*0e90*/  LEA.HI.X R7, R4, R7, R0, 0x2, P0 ;  /* 0x0000000704077211 */ /* 0x000fcc00000f1400 */
[----:B------:R-:W2:Y:S01]  /*0ea0*/  LDG.E R7, desc[UR8][R6.64] ;  /* 0x0000000806077981 */ /* 0x000ea2000c1e1900 */
[----:B------:R-:W-:Y:S01]  /*0eb0*/  USHF.L.U32 UR4, UR4, 0x3, URZ ;  /* 0x0000000304047899 */ /* 0x000fe200080006ff */
[----:B------:R-:W-:-:S11]  /*0ec0*/  MOV R29, R30 ;  /* 0x0000001e001d7202 */ /* 0x000fd60000000f00 */
[----:B------:R-:W0:Y:S01]  /*0ed0*/  LDCU.64 UR4, c[0x0][UR4+0x5a8] ;  /* 0x0000b500040477ac */ /* 0x000e220008000a00 */
[----:B--2---:R-:W-:Y:S01]  /*0ee0*/  SHF.R.S32.HI R0, RZ, 0x1f, R7 ;  /* 0x0000001fff007819 */ /* 0x004fe20000011407 */
[C---:B0-----:R-:W-:Y:S02]  /*0ef0*/  IMAD R5, R7.reuse, UR5, RZ ;  /* 0x0000000507057c24 */ /* 0x041fe4000f8e02ff */
[----:B------:R-:W-:-:S04]  /*0f00*/  IMAD.WIDE.U32 R28, R7, UR4, R28 ;  /* 0x00000004071c7c25 */ /* 0x000fc8000f8e001c */
[----:B------:R-:W-:-:S05]  /*0f10*/  IMAD R5, R0, UR4, R5 ;  /* 0x0000000400057c24 */ /* 0x000fca000f8e0205 */
[----:B------:R-:W-:-:S07]  /*0f20*/  IADD3 R30, PT, PT, R29, R5, RZ ;  /* 0x000000051d1e7210 */ /* 0x000fce0007ffe0ff */
.L_x_3238:
[----:B------:R-:W0:Y:S01]  /*0f30*/  LDC.64 R4, c[0x0][0x580] ;  /* 0x00016000ff047b82 */ /* 0x000e220000000a00 */
[----:B------:R-:W-:Y:S01]  /*0f40*/  IMAD.MOV.U32 R29, RZ, RZ, R30 ;  /* 0x000000ffff1d7224 */ /* 0x000fe200078e001e */
[----:B------:R-:W-:-:S04]  /*0f50*/  IADD3 R3, PT, PT, R3, 0x80, RZ ;  /* 0x0000008003037810 */ /* 0x000fc80007ffe0ff */
[----:B0-----:R0:W-:Y:S03]  /*0f60*/  STG.E.64 desc[UR8][R4.64], R28 ;  /* 0x0000001c04007986 */ /* 0x0011e6000c101b08 */
.L_x_3235:
[----:B------:R-:W-:Y:S05]  /*0f70*/  BSYNC.RECONVERGENT B0 ;  /* 0x0000000000007941 */ /* 0x000fea0003800200 */
.L_x_3234:
[----:B------:R-:W-:-:S13]  /*0f80*/  ISETP.GE.AND P0, PT, R3, UR20, PT ;  /* 0x0000001403007c0c */ /* 0x000fda000bf06270 */
[----:B------:R-:W-:Y:S05]  /*0f90*/  @P0 EXIT ;  /* 0x000000000000094d */ /* 0x000fea0003800000 */
[----:B------:R-:W1:Y:S01]  /*0fa0*/  LDC.64 R2, c[0x0][0x588] ;  /* 0x00016200ff027b82 */ /* 0x000e620000000a00 */
[----:B------:R-:W0:Y:S07]  /*0fb0*/  LDCU.64 UR6, c[0x0][0x598] ;  /* 0x0000b300ff0677ac */ /* 0x000e2e0008000a00 */
[----:B------:R-:W2:Y:S01]  /*0fc0*/  LDC.64 R14, c[0x0][0x5e8] ;  /* 0x00017a00ff0e7b82 */ /* 0x000ea20000000a00 */
[----:B-1----:R-:W0:Y:S01]  /*0fd0*/  LDG.E.64 R12, desc[UR8][R2.64] ;  /* 0x00000008020c7981 */ /* 0x002e22000c1e1b00 */
[----:B------:R-:W-:Y:S01]  /*0fe0*/  UISETP.GE.U32.AND UP0, UPT, UR10, 0x8, UPT ;  /* 0x000000080a00788c */ /* 0x000fe2000bf06070 */
[----:B------:R-:W-:Y:S01]  /*0ff0*/  CS2R R24, SRZ ;  /* 0x0000000000187805 */ /* 0x000fe2000001ff00 */
[----:B------:R-:W-:Y:S01]  /*1000*/  UMOV UR4, URZ ;  /* 0x000000ff00047c82 */ /* 0x000fe20008000000 */
[----:B------:R-:W-:Y:S01]  /*1010*/  UMOV UR5, URZ ;  /* 0x000000ff00057c82 */ /* 0x000fe20008000000 */
[----:B------:R-:W-:Y:S01]  /*1020*/  UISETP.GE.U32.AND.EX UP0, UPT, UR11, URZ, UPT, UP0 ;  /* 0x000000ff0b00728c */ /* 0x000fe2000bf06100 */
[----:B0-----:R-:W-:-:S04]  /*1030*/  IMAD R5, R13, UR6, RZ ;  /* 0x000000060d057c24 */ /* 0x001fc8000f8e02ff */
[C---:B------:R-:W-:Y:S02]  /*1040*/  IMAD R5, R12.reuse, UR7, R5 ;  /* 0x000000070c057c24 */ /* 0x040fe4000f8e0205 */
[----:B------:R-:W-:-:S05]  /*1050*/  IMAD.WIDE.U32 R12, R12, UR6, RZ ;  /* 0x000000060c0c7c25 */ /* 0x000fca000f8e00ff */
[----:B------:R-:W-:Y:S01]  /*1060*/  IADD3 R17, PT, PT, R13, R5, RZ ;  /* 0x000000050d117210 */ /* 0x000fe20007ffe0ff */
[----:B--2---:R-:W-:Y:S06]  /*1070*/  BRA.U !UP0, `(.L_x_3241) ;  /* 0x0000000508707547 */ /* 0x004fec000b800000 */
[----:B------:R-:W0:Y:S01]  /*1080*/  LDC.64 R2, c[0x0][0x590] ;  /* 0x00016400ff027b82 */ /* 0x000e220000000a00 */
[C---:B------:R-:W-:Y:S01]  /*1090*/  IMAD.WIDE.U32 R18, R14.reuse, 0x4, RZ ;  /* 0x000000040e127825 */ /* 0x040fe200078e00ff */
[----:B------:R-:W-:Y:S01]  /*10a0*/  ULOP3.LUT UR4, UR10, 0xfffffff8, URZ, 0xc0, !UPT ;  /* 0xfffffff80a047892 */ /* 0x000fe2000f8ec0ff */
[----:B------:R-:W-:Y:S01]  /*10b0*/  SHF.L.U64.HI R5, R14, 0x5, R15 ;  /* 0x000000050e057819 */ /* 0x000fe2000001020f */
[----:B------:R-:W-:Y:S01]  /*10c0*/  ULOP3.LUT UR5, UR11, 0x7fffffff, URZ, 0xc0, !UPT ;  /* 0x7fffffff0b057892 */ /* 0x000fe2000f8ec0ff */
[----:B------:R-:W-:Y:S01]  /*10d0*/  IMAD.MOV.U32 R0, RZ, RZ, 0x260 ;  /* 0x00000260ff007424 */ /* 0x000fe200078e00ff */
[----:B------:R-:W-:-:S03]  /*10e0*/  CS2R R24, SRZ ;  /* 0x0000000000187805 */ /* 0x000fc6000001ff00 */
[----:B------:R-:W-:Y:S02]  /*10f0*/  UMOV UR6, UR4 ;  /* 0x0000000400067c82 */ /* 0x000fe40008000000 */
[----:B------:R-:W-:Y:S01]  /*1100*/  UMOV UR7, UR5 ;  /* 0x0000000500077c82 */ /* 0x000fe20008000000 */
[----:B0-----:R-:W-:-:S04]  /*1110*/  LEA R2, P0, R12, R2, 0x2 ;  /* 0x000000020c027211 */ /* 0x001fc800078010ff */
[----:B------:R-:W-:Y:S02]  /*1120*/  LEA.HI.X R7, R12, R3, R17, 0x2, P0 ;  /* 0x000000030c077211 */ /* 0x000fe400000f1411 */
[----:B------:R-:W-:-:S04]  /*1130*/  SHF.L.U32 R3, R15, 0x2, RZ ;  /* 0x000000020f037819 */ /* 0x000fc800000006ff */
[----:B------:R-:W-:-:S07]  /*1140*/  IADD3 R4, PT, PT, R19, R3, RZ ;  /* 0x0000000313047210 */ /* 0x000fce0007ffe0ff */
.L_x_3242:
[----:B------:R-:W-:Y:S02]  /*1150*/  MOV R3, R7 ;  /* 0x0000000700037202 */ /* 0x000fe40000000f00 */
[----:B------:R-:W-:-:S03]  /*1160*/  IADD3 R20, P0, PT, R2, R18, RZ ;  /* 0x0000001202147210 */ /* 0x000fc60007f1e0ff */
[----:B------:R-:W2:Y:S01]  /*1170*/  LDG.E R35, desc[UR8][R2.64] ;  /* 0x0000000802237981 */ /* 0x000ea2000c1e1900 */
        /* <DEDUP_REMOVED lines=8> */
[----:B------:R1:W5:Y:S01]  /*1200*/  LDG.E R9, desc[UR8][R26.64] ;  /* 0x000000081a097981 */ /* 0x000362000c1e1900 */
[----:B------:R-:W-:Y:S02]  /*1210*/  IADD3.X R37, PT, PT, R27, R4, RZ, P0, !PT ;  /* 0x000000041b257210 */ /* 0x000fe400007fe4ff */
[----:B0-----:R-:W-:-:S03]  /*1220*/  IADD3 R20, P0, PT, R36, R18, RZ ;  /* 0x0000001224147210 */ /* 0x001fc60007f1e0ff */
        /* <DEDUP_REMOVED lines=9> */
[----:B-1----:R-:W1:Y:S01]  /*12c0*/  LDC.64 R26, c[0x0][R0+0x348] ;  /* 0x0000d200001a7b82 */ /* 0x002e620000000a00 */
[----:B------:R-:W-:Y:S01]  /*12d0*/  UIADD3 UR6, UP0, UPT, UR6, -0x8, URZ ;  /* 0xfffffff806067890 */ /* 0x000fe2000ff1e0ff */
[----:B------:R-:W-:-:S03]  /*12e0*/  LEA R2, P0, R14, R2, 0x5 ;  /* 0x000000020e027211 */ /* 0x000fc600078028ff */
[----:B------:R-:W-:Y:S01]  /*12f0*/  UIADD3.X UR7, UPT, UPT, UR7, -0x1, URZ, UP0, !UPT ;  /* 0xffffffff07077890 */ /* 0x000fe200087fe4ff */
[----:B------:R-:W-:Y:S01]  /*1300*/  IADD3.X R7, PT, PT, R7, R5, RZ, P0, !PT ;  /* 0x0000000507077210 */ /* 0x000fe200007fe4ff */
[----:B------:R-:W-:Y:S01]  /*1310*/  UISETP.NE.U32.AND UP0, UPT, UR6, URZ, UPT ;  /* 0x000000ff0600728c */ /* 0x000fe2000bf05070 */
[----:B0-----:R-:W0:Y:S03]  /*1320*/  LDC.64 R20, c[0x0][R0+0x350] ;  /* 0x0000d40000147b82 */ /* 0x001e260000000a00 */
[----:B------:R-:W-:-:S05]  /*1330*/  UISETP.NE.AND.EX UP0, UPT, UR7, URZ, UPT, UP0 ;  /* 0x000000ff0700728c */ /* 0x000fca000bf05300 */
        /* <DEDUP_REMOVED lines=8> */
[----:B------:R-:W-:Y:S01]  /*13c0*/  IADD3 R25, PT, PT, R25, R37, RZ ;  /* 0x0000002519197210 */ /* 0x000fe20007ffe0ff */
[----:B----4-:R-:W-:Y:S02]  /*13d0*/  IMAD R23, R23, R11, RZ ;  /* 0x0000000b17177224 */ /* 0x010fe400078e02ff */
[C---:B------:R-:W-:Y:S02]  /*13e0*/  IMAD R31, R20.reuse, R31, R21 ;  /* 0x0000001f141f7224 */ /* 0x040fe400078e0215 */
[----:B------:R-:W-:Y:S01]  /*13f0*/  IMAD.WIDE.U32 R24, R20, R29, R24 ;  /* 0x0000001d14187225 */ /* 0x000fe200078e0018 */
[----:B------:R-:W-:Y:S01]  /*1400*/  SHF.R.S32.HI R29, RZ, 0x1f, R11 ;  /* 0x0000001fff1d7819 */ /* 0x000fe2000001140b */
[----:B------:R-:W0:Y:S03]  /*1410*/  LDC.64 R20, c[0x0][R0+0x368] ;  /* 0x0000da0000147b82 */ /* 0x000e260000000a00 */
[----:B------:R-:W-:Y:S01]  /*1420*/  IADD3 R25, PT, PT, R25, R31, RZ ;  /* 0x0000001f19197210 */ /* 0x000fe20007ffe0ff */
[----:B------:R-:W-:-:S02]  /*1430*/  IMAD R29, R22, R29, R23 ;  /* 0x0000001d161d7224 */ /* 0x000fc400078e0217 */
[----:B------:R-:W-:Y:S01]  /*1440*/  IMAD.WIDE.U32 R24, R22, R11, R24 ;  /* 0x0000000b16187225 */ /* 0x000fe200078e0018 */
[----:B-----5:R-:W-:Y:S01]  /*1450*/  SHF.R.S32.HI R11, RZ, 0x1f, R9 ;  /* 0x0000001fff0b7819 */ /* 0x020fe20000011409 */
[----:B------:R-:W2:Y:S02]  /*1460*/  LDC.64 R22, c[0x0][R0+0x370] ;  /* 0x0000dc0000167b82 */ /* 0x000ea40000000a00 */
[----:B------:R-:W-:Y:S02]  /*1470*/  IMAD.IADD R25, R25, 0x1, R29 ;  /* 0x0000000119197824 */ /* 0x000fe400078e021d */
[----:B-1----:R-:W-:-:S04]  /*1480*/  IMAD R27, R27, R9, RZ ;  /* 0x000000091b1b7224 */ /* 0x002fc800078e02ff */
[C---:B------:R-:W-:Y:S02]  /*1490*/  IMAD R11, R26.reuse, R11, R27 ;  /* 0x0000000b1a0b7224 */ /* 0x040fe400078e021b */
[----:B------:R-:W-:Y:S01]  /*14a0*/  IMAD.WIDE.U32 R26, R26, R9, R24 ;  /* 0x000000091a1a7225 */ /* 0x000fe200078e0018 */
[----:B------:R-:W-:Y:S01]  /*14b0*/  SHF.R.S32.HI R9, RZ, 0x1f, R6 ;  /* 0x0000001fff097819 */ /* 0x000fe20000011406 */
[----:B------:R1:W3:Y:S03]  /*14c0*/  LDC.64 R24, c[0x0][R0+0x378] ;  /* 0x0000de0000187b82 */ /* 0x0002e60000000a00 */
[----:B------:R-:W-:Y:S01]  /*14d0*/  IADD3 R27, PT, PT, R27, R11, RZ ;  /* 0x0000000b1b1b7210 */ /* 0x000fe20007ffe0ff */
[----:B0-----:R-:W-:-:S04]  /*14e0*/  IMAD R11, R21, R6, RZ ;  /* 0x00000006150b7224 */ /* 0x001fc800078e02ff */
[C---:B------:R-:W-:Y:S02]  /*14f0*/  IMAD R9, R20.reuse, R9, R11 ;  /* 0x0000000914097224 */ /* 0x040fe400078e020b */
[----:B------:R-:W-:Y:S02]  /*1500*/  IMAD.WIDE.U32 R26, R20, R6, R26 ;  /* 0x00000006141a7225 */ /* 0x000fe400078e001a */
[----:B------:R1:W0:Y:S02]  /*1510*/  LDC.64 R20, c[0x0][R0+0x380] ;  /* 0x0000e00000147b82 */ /* 0x0002240000000a00 */
[----:B--2---:R-:W-:Y:S01]  /*1520*/  IMAD R6, R23, R3, RZ ;  /* 0x0000000317067224 */ /* 0x004fe200078e02ff */
[----:B------:R-:W-:Y:S02]  /*1530*/  IADD3 R27, PT, PT, R27, R9, RZ ;  /* 0x000000091b1b7210 */ /* 0x000fe40007ffe0ff */
[----:B------:R-:W-:Y:S02]  /*1540*/  SHF.R.S32.HI R9, RZ, 0x1f, R3 ;  /* 0x0000001fff097819 */ /* 0x000fe40000011403 */
[----:B-1----:R-:W-:-:S03]  /*1550*/  IADD3 R0, PT, PT, R0, 0x40, RZ ;  /* 0x0000004000007810 */ /* 0x002fc60007ffe0ff */
[C---:B------:R-:W-:Y:S02]  /*1560*/  IMAD R9, R22.reuse, R9, R6 ;  /* 0x0000000916097224 */ /* 0x040fe400078e0206 */
[----:B------:R-:W-:Y:S01]  /*1570*/  IMAD.WIDE.U32 R22, R22, R3, R26 ;  /* 0x0000000316167225 */ /* 0x000fe200078e001a */
[----:B------:R-:W-:-:S03]  /*1580*/  SHF.R.S32.HI R3, RZ, 0x1f, R10 ;  /* 0x0000001fff037819 */ /* 0x000fc6000001140a */
[----:B---3--:R-:W-:Y:S01]  /*1590*/  IMAD R6, R25, R10, RZ ;  /* 0x0000000a19067224 */ /* 0x008fe200078e02ff */
[----:B------:R-:W-:-:S03]  /*15a0*/  IADD3 R23, PT, PT, R23, R9, RZ ;  /* 0x0000000917177210 */ /* 0x000fc60007ffe0ff */
[C---:B------:R-:W-:Y:S01]  /*15b0*/  IMAD R9, R24.reuse, R3, R6 ;  /* 0x0000000318097224 */ /* 0x040fe200078e0206 */
[----:B------:R-:W-:Y:S01]  /*15c0*/  SHF.R.S32.HI R3, RZ, 0x1f, R8 ;  /* 0x0000001fff037819 */ /* 0x000fe20000011408 */
[----:B------:R-:W-:-:S04]  /*15d0*/  IMAD.WIDE.U32 R10, R24, R10, R22 ;  /* 0x0000000a180a7225 */ /* 0x000fc800078e0016 */
[-C--:B0-----:R-:W-:Y:S02]  /*15e0*/  IMAD R6, R21, R8.reuse, RZ ;  /* 0x0000000815067224 */ /* 0x081fe400078e02ff */
[----:B------:R-:W-:Y:S02]  /*15f0*/  IMAD.IADD R11, R11, 0x1, R9 ;  /* 0x000000010b0b7824 */ /* 0x000fe400078e0209 */
[C---:B------:R-:W-:Y:S02]  /*1600*/  IMAD R3, R20.reuse, R3, R6 ;  /* 0x0000000314037224 */ /* 0x040fe400078e0206 */
[----:B------:R-:W-:-:S05]  /*1610*/  IMAD.WIDE.U32 R24, R20, R8, R10 ;  /* 0x0000000814187225 */ /* 0x000fca00078e000a */
[----:B------:R-:W-:Y:S01]  /*1620*/  IADD3 R25, PT, PT, R25, R3, RZ ;  /* 0x0000000319197210 */ /* 0x000fe20007ffe0ff */
[----:B------:R-:W-:Y:S06]  /*1630*/  BRA.U UP0, `(.L_x_3242) ;  /* 0xfffffff900c47547 */ /* 0x000fec000b83ffff */
.L_x_3241:
        /* <DEDUP_REMOVED lines=9> */
[C---:B------:R-:W-:Y:S01]  /*16d0*/  IMAD R0, R14.reuse, UR5, RZ ;  /* 0x000000050e007c24 */ /* 0x040fe2000f8e02ff */
[C---:B------:R-:W-:Y:S01]  /*16e0*/  SHF.L.U32 R21, R14.reuse, 0x2, RZ ;  /* 0x000000020e157819 */ /* 0x040fe200000006ff */
[----:B------:R-:W-:Y:S02]  /*16f0*/  IMAD.MOV.U32 R16, RZ, RZ, R12 ;  /* 0x000000ffff107224 */ /* 0x000fe400078e000c */
[----:B------:R-:W-:Y:S02]  /*1700*/  IMAD R5, R15, UR4, R0 ;  /* 0x000000040f057c24 */ /* 0x000fe4000f8e0200 */
[----:B------:R-:W-:-:S05]  /*1710*/  IMAD.WIDE.U32 R2, R14, UR4, R16 ;  /* 0x000000040e027c25 */ /* 0x000fca000f8e0010 */
        /* <DEDUP_REMOVED lines=8> */
[----:B------:R0:W3:Y:S02]  /*17a0*/  LDG.E R19, desc[UR8][R2.64] ;  /* 0x0000000802137981 */ /* 0x0000e4000c1e1900 */
[----:B------:R-:W-:Y:S01]  /*17b0*/  IMAD.X R7, R3, 0x1, R9, P0 ;  /* 0x0000000103077824 */ /* 0x000fe200000e0609 */
[----:B------:R-:W-:-:S04]  /*17c0*/  IADD3 R8, P0, PT, R6, R21, RZ ;  /* 0x0000001506087210 */ /* 0x000fc80007f1e0ff */
[----:B------:R-:W4:Y:S01]  /*17d0*/  LDG.E R21, desc[UR8][R6.64] ;  /* 0x0000000806157981 */ /* 0x000f22000c1e1900 */
[----:B------:R-:W-:-:S05]  /*17e0*/  IADD3.X R9, PT, PT, R7, R9, RZ, P0, !PT ;  /* 0x0000000907097210 */ /* 0x000fca00007fe4ff */
[----:B------:R-:W5:Y:S01]  /*17f0*/  LDG.E R0, desc[UR8][R8.64] ;  /* 0x0000000808007981 */ /* 0x000f62000c1e1900 */
[----:B------:R-:W-:Y:S02]  /*1800*/  USHF.L.U32 UR6, UR4, 0x3, URZ ;  /* 0x0000000304067899 */ /* 0x000fe400080006ff */
        /* <DEDUP_REMOVED lines=21> */
[----:B-1----:R-:W-:Y:S02]  /*1960*/  IMAD R7, R0, UR7, RZ ;  /* 0x0000000700077c24 */ /* 0x002fe4000f8e02ff */
[----:B------:R-:W-:Y:S02]  /*1970*/  IMAD.IADD R3, R3, 0x1, R5 ;  /* 0x0000000103037824 */ /* 0x000fe400078e0205 */
[----:B------:R-:W-:Y:S02]  /*1980*/  IMAD R7, R4, UR6, R7 ;  /* 0x0000000604077c24 */ /* 0x000fe4000f8e0207 */
[----:B------:R-:W-:-:S05]  /*1990*/  IMAD.WIDE.U32 R24, R0, UR6, R2 ;  /* 0x0000000600187c25 */ /* 0x000fca000f8e0002 */
[----:B------:R-:W-:-:S07]  /*19a0*/  IADD3 R25, PT, PT, R25, R7, RZ ;  /* 0x0000000719197210 */ /* 0x000fce0007ffe0ff */
.L_x_3244:
        /* <DEDUP_REMOVED lines=17> */
[----:B------:R-:W2:Y:S01]  /*1ac0*/  LDG.E R7, desc[UR8][R4.64] ;  /* 0x0000000804077981 */ /* 0x000ea2000c1e1900 */
[----:B------:R-:W-:-:S06]  /*1ad0*/  LEA.HI.X R3, R14, R5, R15, 0x2, P0 ;  /* 0x000000050e037211 */ /* 0x000fcc00000f140f */
[----:B------:R-:W3:Y:S01]  /*1ae0*/  LDG.E R3, desc[UR8][R2.64] ;  /* 0x0000000802037981 */ /* 0x000ee2000c1e1900 */
[----:B------:R-:W-:Y:S02]  /*1af0*/  USHF.L.U32 UR6, UR4, 0x3, URZ ;  /* 0x0000000304067899 */ /* 0x000fe400080006ff */
        /* <DEDUP_REMOVED lines=14> */
.L_x_3245:
        /* <DEDUP_REMOVED lines=11> */
[----:B------:R-:W-:-:S12]  /*1c90*/  USHF.L.U32 UR4, UR4, 0x3, URZ ;  /* 0x0000000304047899 */ /* 0x000fd800080006ff */
[----:B------:R-:W0:Y:S01]  /*1ca0*/  LDCU.64 UR4, c[0x0][UR4+0x5a8] ;  /* 0x0000b500040477ac */ /* 0x000e220008000a00 */
[----:B--2---:R-:W-:Y:S01]  /*1cb0*/  SHF.R.S32.HI R0, RZ, 0x1f, R5 ;  /* 0x0000001fff007819 */ /* 0x004fe20000011405 */
[C---:B0-----:R-:W-:Y:S02]  /*1cc0*/  IMAD R3, R5.reuse, UR5, RZ ;  /* 0x0000000505037c24 */ /* 0x041fe4000f8e02ff */
[----:B------:R-:W-:-:S04]  /*1cd0*/  IMAD.WIDE.U32 R24, R5, UR4, R24 ;  /* 0x0000000405187c25 */ /* 0x000fc8000f8e0018 */
[----:B------:R-:W-:-:S05]  /*1ce0*/  IMAD R3, R0, UR4, R3 ;  /* 0x0000000400037c24 */ /* 0x000fca000f8e0203 */
[----:B------:R-:W-:-:S07]  /*1cf0*/  IADD3 R25, PT, PT, R25, R3, RZ ;  /* 0x0000000319197210 */ /* 0x000fce0007ffe0ff */
.L_x_3243:
[----:B------:R-:W0:Y:S02]  /*1d00*/  LDC.64 R2, c[0x0][0x580] ;  /* 0x00016000ff027b82 */ /* 0x000e240000000a00 */
[----:B0-----:R-:W-:Y:S01]  /*1d10*/  STG.E.64 desc[UR8][R2.64], R24 ;  /* 0x0000001802007986 */ /* 0x001fe2000c101b08 */
[----:B------:R-:W-:Y:S05]  /*1d20*/  EXIT ;  /* 0x000000000000794d */ /* 0x000fea0003800000 */
.L_x_3233:
[----:B------:R-:W0:Y:S02]  /*1d30*/  LDCU UR4, c[0x0][0x380] ;  /* 0x00007000ff0477ac */ /* 0x000e240008000800 */
[----:B0-----:R-:W-:-:S13]  /*1d40*/  ISETP.GE.AND P0, PT, R3, UR4, PT ;  /* 0x0000000403007c0c */ /* 0x001fda000bf06270 */
[----:B------:R-:W-:Y:S05]  /*1d50*/  @P0 EXIT ;  /* 0x000000000000094d */ /* 0x000fea0003800000 */
[----:B------:R-:W0:Y:S02]  /*1d60*/  LDC.64 R2, c[0x0][0x580] ;  /* 0x00016000ff027b82 */ /* 0x000e240000000a00 */
[----:B0-----:R-:W-:Y:S01]  /*1d70*/  STG.E.64 desc[UR8][R2.64], RZ ;  /* 0x000000ff02007986 */ /* 0x001fe2000c101b08 */
[----:B------:R-:W-:Y:S05]  /*1d80*/  EXIT ;  /* 0x000000000000794d */ /* 0x000fea0003800000 */
.L_x_3232:
        /* <DEDUP_REMOVED lines=313> */
.L_x_3249:
[----:B------:R-:W0:Y:S01]  /*3120*/  LDCU.64 UR4, c[0x0][0x588] ;  /* 0x0000b100ff0477ac */ /* 0x000e220008000a00 */
[----:B------:R-:W1:Y:S01]  /*3130*/  LDCU.64 UR6, c[0x0][0x598] ;  /* 0x0000b300ff0677ac */ /* 0x000e620008000a00 */
[----:B0-----:R-:W-:Y:S02]  /*3140*/  IADD3 R8, P0, PT, R4, UR4, RZ ;  /* 0x0000000404087c10 */ /* 0x001fe4000ff1e0ff */
[----:B------:R-:W0:Y:S03]  /*3150*/  LDC.64 R4, c[0x0][0x5e8] ;  /* 0x00017a00ff047b82 */ /* 0x000e260000000a00 */
[----:B------:R-:W-:-:S05]  /*3160*/  IMAD.X R9, RZ, RZ, UR5, P0 ;  /* 0x00000005ff097e24 */ /* 0x000fca00080e06ff */
        /* <DEDUP_REMOVED lines=26> */
.L_x_3251:
[----:B------:R-:W2:Y:S01]  /*3310*/  LDG.E R29, desc[UR8][R20.64] ;  /* 0x00000008141d7981 */ /* 0x000ea2000c1e1900 */
[----:B------:R-:W-:-:S05]  /*3320*/  IADD3 R12, P0, PT, R20, R10, RZ ;  /* 0x0000000a140c7210 */ /* 0x000fca0007f1e0ff */
[----:B------:R-:W-:Y:S01]  /*3330*/  IMAD.X R13, R21, 0x1, R18, P0 ;  /* 0x00000001150d7824 */ /* 0x000fe200000e0612 */
[----:B------:R-:W-:-:S04]  /*3340*/  IADD3 R14, P0, PT, R12, R10, RZ ;  /* 0x0000000a0c0e7210 */ /* 0x000fc80007f1e0ff */
[----:B------:R0:W3:Y:S01]  /*3350*/  LDG.E R27, desc[UR8][R12.64] ;  /* 0x000000080c1b7981 */ /* 0x0000e2000c1e1900 */
[----:B------:R-:W-:-:S05]  /*3360*/  IADD3.X R15, PT, PT, R13, R18, RZ, P0, !PT ;  /* 0x000000120d0f7210 */ /* 0x000fca00007fe4ff */
[----:B------:R1:W4:Y:S01]  /*3370*/  LDG.E R26, desc[UR8][R14.64] ;  /* 0x000000080e1a7981 */ /* 0x000322000c1e1900 */
[----:B------:R-:W-:-:S04]  /*3380*/  IADD3 R32, P0, PT, R14, R10, RZ ;  /* 0x0000000a0e207210 */ /* 0x000fc80007f1e0ff */
[----:B------:R-:W-:Y:S02]  /*3390*/  IADD3.X R33, PT, PT, R15, R18, RZ, P0, !PT ;  /* 0x000000120f217210 */ /* 0x000fe400007fe4ff */
[----:B------:R-:W-:-:S03]  /*33a0*/  IADD3 R30, P0, PT, R32, R10, RZ ;  /* 0x0000000a201e7210 */ /* 0x000fc60007f1e0ff */
[----:B------:R-:W5:Y:S01]  /*33b0*/  LDG.E R25, desc[UR8][R32.64] ;  /* 0x0000000820197981 */ /* 0x000f62000c1e1900 */
        /* <DEDUP_REMOVED lines=8> */
[----:B------:R0:W5:Y:S01]  /*3440*/  LDG.E R28, desc[UR8][R12.64] ;  /* 0x000000080c1c7981 */ /* 0x000162000c1e1900 */
[----:B------:R-:W-:-:S05]  /*3450*/  IADD3.X R15, PT, PT, R13, R18, RZ, P0, !PT ;  /* 0x000000120d0f7210 */ /* 0x000fca00007fe4ff */
[----:B------:R1:W5:Y:S01]  /*3460*/  LDG.E R14, desc[UR8][R14.64] ;  /* 0x000000080e0e7981 */ /* 0x000362000c1e1900 */
[----:B------:R-:W1:Y:S01]  /*3470*/  LDCU.64 UR18, c[0x0][UR17+0x348] ;  /* 0x00006900111277ac */ /* 0x000e620008000a00 */
[----:B------:R-:W-:Y:S02]  /*3480*/  LEA R20, P0, R4, R20, 0x5 ;  /* 0x0000001404147211 */ /* 0x000fe400078028ff */
[----:B0-----:R-:W-:Y:S01]  /*3490*/  MOV R12, R34 ;  /* 0x00000022000c7202 */ /* 0x001fe20000000f00 */
[----:B------:R-:W0:Y:S01]  /*34a0*/  LDCU.64 UR20, c[0x0][UR17+0x350] ;  /* 0x00006a00111477ac */ /* 0x000e220008000a00 */
[----:B------:R-:W-:Y:S01]  /*34b0*/  IMAD.MOV.U32 R13, RZ, RZ, R35 ;  /* 0x000000ffff0d7224 */ /* 0x000fe200078e0023 */
[----:B------:R-:W-:Y:S01]  /*34c0*/  IADD3.X R21, PT, PT, R21, R22, RZ, P0, !PT ;  /* 0x0000001615157210 */ /* 0x000fe200007fe4ff */
[----:B------:R-:W5:Y:S01]  /*34d0*/  LDCU.64 UR22, c[0x0][UR17+0x380] ;  /* 0x00007000111677ac */ /* 0x000f620008000a00 */
[----:B------:R-:W-:-:S04]  /*34e0*/  UIADD3 UR6, UP1, UPT, UR6, -0x8, URZ ;  /* 0xfffffff806067890 */ /* 0x000fc8000ff3e0ff */
[----:B------:R-:W-:Y:S02]  /*34f0*/  UIADD3.X UR7, UPT, UPT, UR7, -0x1, URZ, UP1, !UPT ;  /* 0xffffffff07077890 */ /* 0x000fe40008ffe4ff */
[----:B------:R-:W-:-:S04]  /*3500*/  UISETP.NE.U32.AND UP1, UPT, UR6, URZ, UPT ;  /* 0x000000ff0600728c */ /* 0x000fc8000bf25070 */
[----:B------:R-:W-:Y:S01]  /*3510*/  UISETP.NE.AND.EX UP1, UPT, UR7, URZ, UPT, UP1 ;  /* 0x000000ff0700728c */ /* 0x000fe2000bf25310 */
[----:B--2---:R-:W-:Y:S01]  /*3520*/  SHF.R.S32.HI R30, RZ, 0x1f, R29 ;  /* 0x0000001fff1e7819 */ /* 0x004fe2000001141d */
[C---:B-1----:R-:W-:Y:S02]  /*3530*/  IMAD R31, R29.reuse, UR19, RZ ;  /* 0x000000131d1f7c24 */ /* 0x042fe4000f8e02ff */
[----:B------:R-:W-:-:S04]  /*3540*/  IMAD.WIDE.U32 R16, R29, UR18, R12 ;  /* 0x000000121d107c25 */ /* 0x000fc8000f8e000c */
[----:B------:R-:W-:Y:S01]  /*3550*/  IMAD R31, R30, UR18, R31 ;  /* 0x000000121e1f7c24 */ /* 0x000fe2000f8e021f */
[----:B------:R-:W1:Y:S01]  /*3560*/  LDCU.64 UR18, c[0x0][UR17+0x358] ;  /* 0x00006b00111277ac */ /* 0x000e620008000a00 */
[----:B---3--:R-:W-:Y:S01]  /*3570*/  SHF.R.S32.HI R12, RZ, 0x1f, R27 ;  /* 0x0000001fff0c7819 */ /* 0x008fe2000001141b */
[----:B0-----:R-:W-:Y:S02]  /*3580*/  IMAD R13, R27, UR21, RZ ;  /* 0x000000151b0d7c24 */ /* 0x001fe4000f8e02ff */
[----:B------:R-:W-:Y:S02]  /*3590*/  IADD3 R17, PT, PT, R17, R31, RZ ;  /* 0x0000001f11117210 */ /* 0x000fe40007ffe0ff */
[----:B------:R-:W-:Y:S01]  /*35a0*/  IMAD R13, R12, UR20, R13 ;  /* 0x000000140c0d7c24 */ /* 0x000fe2000f8e020d */
[----:B----4-:R-:W-:Y:S01]  /*35b0*/  SHF.R.S32.HI R12, RZ, 0x1f, R26 ;  /* 0x0000001fff0c7819 */ /* 0x010fe2000001141a */
[----:B------:R-:W-:Y:S01]  /*35c0*/  IMAD.WIDE.U32 R16, R27, UR20, R16 ;  /* 0x000000141b107c25 */ /* 0x000fe2000f8e0010 */
[----:B------:R-:W5:Y:S04]  /*35d0*/  LDCU.64 UR20, c[0x0][UR17+0x360] ;  /* 0x00006c00111477ac */ /* 0x000f680008000a00 */
[----:B------:R-:W-:Y:S01]  /*35e0*/  IADD3 R17, PT, PT, R17, R13, RZ ;  /* 0x0000000d11117210 */ /* 0x000fe20007ffe0ff */
[----:B-1----:R-:W-:-:S04]  /*35f0*/  IMAD R13, R26, UR19, RZ ;  /* 0x000000131a0d7c24 */ /* 0x002fc8000f8e02ff */
[----:B------:R-:W-:Y:S02]  /*3600*/  IMAD R15, R12, UR18, R13 ;  /* 0x000000120c0f7c24 */ /* 0x000fe4000f8e020d */
[----:B------:R-:W-:Y:S01]  /*3610*/  IMAD.WIDE.U32 R12, R26, UR18, R16 ;  /* 0x000000121a0c7c25 */ /* 0x000fe2000f8e0010 */
[----:B------:R-:W0:Y:S04]  /*3620*/  LDCU.64 UR18, c[0x0][UR17+0x368] ;  /* 0x00006d00111277ac */ /* 0x000e280008000a00 */
[----:B------:R-:W-:Y:S01]  /*3630*/  IADD3 R13, PT, PT, R13, R15, RZ ;  /* 0x0000000f0d0d7210 */ /* 0x000fe20007ffe0ff */
[C---:B-----5:R-:W-:Y:S01]  /*3640*/  IMAD R16, R25.reuse, UR21, RZ ;  /* 0x0000001519107c24 */ /* 0x060fe2000f8e02ff */
[----:B------:R-:W-:Y:S01]  /*3650*/  SHF.R.S32.HI R15, RZ, 0x1f, R25 ;  /* 0x0000001fff0f7819 */ /* 0x000fe20000011419 */
[----:B------:R-:W-:-:S04]  /*3660*/  IMAD.WIDE.U32 R12, R25, UR20, R12 ;  /* 0x00000014190c7c25 */ /* 0x000fc8000f8e000c */
[----:B------:R-:W-:Y:S01]  /*3670*/  IMAD R15, R15, UR20, R16 ;  /* 0x000000140f0f7c24 */ /* 0x000fe2000f8e0210 */
[----:B------:R-:W1:Y:S03]  /*3680*/  LDCU.64 UR20, c[0x0][UR17+0x370] ;  /* 0x00006e00111477ac */ /* 0x000e660008000a00 */
[----:B------:R-:W-:Y:S01]  /*3690*/  IMAD.IADD R13, R13, 0x1, R15 ;  /* 0x000000010d0d7824 */ /* 0x000fe200078e020f */
[----:B------:R-:W-:Y:S01]  /*36a0*/  SHF.R.S32.HI R15, RZ, 0x1f, R24 ;  /* 0x0000001fff0f7819 */ /* 0x000fe20000011418 */
[C---:B0-----:R-:W-:Y:S02]  /*36b0*/  IMAD R16, R24.reuse, UR19, RZ ;  /* 0x0000001318107c24 */ /* 0x041fe4000f8e02ff */
[----:B------:R-:W-:-:S04]  /*36c0*/  IMAD.WIDE.U32 R12, R24, UR18, R12 ;  /* 0x00000012180c7c25 */ /* 0x000fc8000f8e000c */
[----:B------:R-:W-:Y:S01]  /*36d0*/  IMAD R15, R15, UR18, R16 ;  /* 0x000000120f0f7c24 */ /* 0x000fe2000f8e0210 */
[----:B------:R-:W0:Y:S04]  /*36e0*/  LDCU.64 UR18, c[0x0][UR17+0x378] ;  /* 0x00006f00111277ac */ /* 0x000e280008000a00 */
[----:B------:R-:W-:Y:S01]  /*36f0*/  IADD3 R13, PT, PT, R13, R15, RZ ;  /* 0x0000000f0d0d7210 */ /* 0x000fe20007ffe0ff */
[----:B------:R-:W-:Y:S01]  /*3700*/  UIADD3 UR17, UPT, UPT, UR17, 0x40, URZ ;  /* 0x0000004011117890 */ /* 0x000fe2000fffe0ff */
[----:B------:R-:W-:Y:S01]  /*3710*/  SHF.R.S32.HI R15, RZ, 0x1f, R23 ;  /* 0x0000001fff0f7819 */ /* 0x000fe20000011417 */
[C---:B-1----:R-:W-:Y:S02]  /*3720*/  IMAD R16, R23.reuse, UR21, RZ ;  /* 0x0000001517107c24 */ /* 0x042fe4000f8e02ff */
[----:B------:R-:W-:-:S04]  /*3730*/  IMAD.WIDE.U32 R12, R23, UR20, R12 ;  /* 0x00000014170c7c25 */ /* 0x000fc8000f8e000c */
[----:B------:R-:W-:-:S05]  /*3740*/  IMAD R15, R15, UR20, R16 ;  /* 0x000000140f0f7c24 */ /* 0x000fca000f8e0210 */
[----:B------:R-:W-:Y:S01]  /*3750*/  IADD3 R13, PT, PT, R13, R15, RZ ;  /* 0x0000000f0d0d7210 */ /* 0x000fe20007ffe0ff */
[C---:B0-----:R-:W-:Y:S01]  /*3760*/  IMAD R16, R28.reuse, UR19, RZ ;  /* 0x000000131c107c24 */ /* 0x041fe2000f8e02ff */
[----:B------:R-:W-:Y:S01]  /*3770*/  SHF.R.S32.HI R15, RZ, 0x1f, R28 ;  /* 0x0000001fff0f7819 */ /* 0x000fe2000001141c */
[----:B------:R-:W-:Y:S01]  /*3780*/  IMAD.WIDE.U32 R28, R28, UR18, R12 ;  /* 0x000000121c1c7c25 */ /* 0x000fe2000f8e000c */
[----:B------:R-:W-:-:S03]  /*3790*/  SHF.R.S32.HI R12, RZ, 0x1f, R14 ;  /* 0x0000001fff0c7819 */ /* 0x000fc6000001140e */
[----:B------:R-:W-:Y:S02]  /*37a0*/  IMAD R15, R15, UR18, R16 ;  /* 0x000000120f0f7c24 */ /* 0x000fe4000f8e0210 */
[----:B------:R-:W-:-:S03]  /*37b0*/  IMAD R13, R14, UR23, RZ ;  /* 0x000000170e0d7c24 */ /* 0x000fc6000f8e02ff */
[----:B------:R-:W-:Y:S01]  /*37c0*/  IADD3 R29, PT, PT, R29, R15, RZ ;  /* 0x0000000f1d1d7210 */ /* 0x000fe20007ffe0ff */
[----:B------:R-:W-:Y:S02]  /*37d0*/  IMAD R13, R12, UR22, R13 ;  /* 0x000000160c0d7c24 */ /* 0x000fe4000f8e020d */
[----:B------:R-:W-:-:S04]  /*37e0*/  IMAD.WIDE.U32 R34, R14, UR22, R28 ;  /* 0x000000160e227c25 */ /* 0x000fc8000f8e001c */
[----:B------:R-:W-:Y:S01]  /*37f0*/  IMAD.IADD R35, R35, 0x1, R13 ;  /* 0x0000000123237824 */ /* 0x000fe200078e020d */
[----:B------:R-:W-:Y:S06]  /*3800*/  BRA.U UP1, `(.L_x_3251) ;  /* 0xfffffff901c07547 */ /* 0x000fec000b83ffff */
.L_x_3250:
        /* <DEDUP_REMOVED lines=12> */
[----:B0-----:R-:W-:-:S04]  /*38d0*/  LEA R12, P0, R10, UR6, 0x2 ;  /* 0x000000060a0c7c11 */ /* 0x001fc8000f8010ff */
[----:B------:R-:W-:Y:S01]  /*38e0*/  LEA.HI.X R13, R10, UR7, R11, 0x2, P0 ;  /* 0x000000070a0d7c11 */ /* 0x000fe200080f140b */
[----:B------:R-:W-:-:S04]  /*38f0*/  IMAD.SHL.U32 R11, R4, 0x4, RZ ;  /* 0x00000004040b7824 */ /* 0x000fc800078e00ff */
        /* <DEDUP_REMOVED lines=20> */
[----:B------:R-:W0:Y:S03]  /*3a40*/  LDCU.64 UR18, c[0x0][UR6+0x5b8] ;  /* 0x0000b700061277ac */ /* 0x000e260008000a00 */
[----:B------:R-:W-:Y:S01]  /*3a50*/  IMAD.IADD R13, R13, 0x1, R15 ;  /* 0x000000010d0d7824 */ /* 0x000fe200078e020f */
[----:B---3--:R-:W-:Y:S01]  /*3a60*/  SHF.R.S32.HI R14, RZ, 0x1f, R25 ;  /* 0x0000001fff0e7819 */ /* 0x008fe20000011419 */
[C---:B-1----:R-:W-:Y:S01]  /*3a70*/  IMAD R15, R25.reuse, UR21, RZ ;  /* 0x00000015190f7c24 */ /* 0x042fe2000f8e02ff */
[----:B------:R-:W1:Y:S01]  /*3a80*/  LDCU.64 UR6, c[0x0][UR6+0x5c0] ;  /* 0x0000b800060677ac */ /* 0x000e620008000a00 */
[----:B------:R-:W-:-:S04]  /*3a90*/  IMAD.WIDE.U32 R12, R25, UR20, R12 ;  /* 0x00000014190c7c25 */ /* 0x000fc8000f8e000c */
[----:B------:R-:W-:Y:S01]  /*3aa0*/  IMAD R15, R14, UR20, R15 ;  /* 0x000000140e0f7c24 */ /* 0x000fe2000f8e020f */
[----:B----4-:R-:W-:-:S04]  /*3ab0*/  SHF.R.S32.HI R14, RZ, 0x1f, R11 ;  /* 0x0000001fff0e7819 */ /* 0x010fc8000001140b */
[----:B------:R-:W-:Y:S01]  /*3ac0*/  IADD3 R13, PT, PT, R13, R15, RZ ;  /* 0x0000000f0d0d7210 */ /* 0x000fe20007ffe0ff */
[C---:B0-----:R-:W-:Y:S02]  /*3ad0*/  IMAD R15, R11.reuse, UR19, RZ ;  /* 0x000000130b0f7c24 */ /* 0x041fe4000f8e02ff */
[----:B------:R-:W-:Y:S01]  /*3ae0*/  IMAD.WIDE.U32 R12, R11, UR18, R12 ;  /* 0x000000120b0c7c25 */ /* 0x000fe2000f8e000c */
[----:B-----5:R-:W-:-:S03]  /*3af0*/  SHF.R.S32.HI R11, RZ, 0x1f, R10 ;  /* 0x0000001fff0b7819 */ /* 0x020fc6000001140a */
[----:B------:R-:W-:Y:S02]  /*3b00*/  IMAD R15, R14, UR18, R15 ;  /* 0x000000120e0f7c24 */ /* 0x000fe4000f8e020f */
[----:B-1----:R-:W-:-:S03]  /*3b10*/  IMAD R14, R10, UR7, RZ ;  /* 0x000000070a0e7c24 */ /* 0x002fc6000f8e02ff */
[----:B------:R-:W-:Y:S01]  /*3b20*/  IADD3 R13, PT, PT, R13, R15, RZ ;  /* 0x0000000f0d0d7210 */ /* 0x000fe20007ffe0ff */
[----:B------:R-:W-:Y:S02]  /*3b30*/  IMAD R11, R11, UR6, R14 ;  /* 0x000000060b0b7c24 */ /* 0x000fe4000f8e020e */
[----:B------:R-:W-:-:S05]  /*3b40*/  IMAD.WIDE.U32 R34, R10, UR6, R12 ;  /* 0x000000060a227c25 */ /* 0x000fca000f8e000c */
[----:B------:R-:W-:-:S07]  /*3b50*/  IADD3 R35, PT, PT, R35, R11, RZ ;  /* 0x0000000b23237210 */ /* 0x000fce0007ffe0ff */
.L_x_3253:
        /* <DEDUP_REMOVED lines=33> */
[----:B------:R-:W-:-:S04]  /*3d70*/  IMAD.WIDE.U32 R34, R11, UR6, R34 ;  /* 0x000000060b227c25 */ /* 0x000fc8000f8e0022 */
[----:B------:R-:W-:-:S07]  /*3d80*/  IMAD.IADD R35, R35, 0x1, R13 ;  /* 0x0000000123237824 */ /* 0x000fce00078e020d */
.L_x_3254:
        /* <DEDUP_REMOVED lines=17> */
.L_x_3252:
[----:B------:R-:W0:Y:S01]  /*3ea0*/  LDCU.64 UR4, c[0x0][0x580] ;  /* 0x0000b000ff0477ac */ /* 0x000e220008000a00 */
[----:B------:R-:W-:Y:S02]  /*3eb0*/  IADD3 R3, PT, PT, R3, 0x80, RZ ;  /* 0x0000008003037810 */ /* 0x000fe40007ffe0ff */
[----:B0-----:R-:W-:-:S05]  /*3ec0*/  IADD3 R4, P0, PT, R19, UR4, RZ ;  /* 0x0000000413047c10 */ /* 0x001fca000ff1e0ff */
[----:B------:R-:W-:-:S05]  /*3ed0*/  IMAD.X R5, RZ, RZ, UR5, P0 ;  /* 0x00000005ff057e24 */ /* 0x000fca00080e06ff */
[----:B------:R0:W-:Y:S03]  /*3ee0*/  STG.E.64 desc[UR8][R4.64], R34 ;  /* 0x0000002204007986 */ /* 0x0001e6000c101b08 */
.L_x_3248:
[----:B------:R-:W-:Y:S05]  /*3ef0*/  BSYNC.RECONVERGENT B0 ;  /* 0x0000000000007941 */ /* 0x000fea0003800200 */
.L_x_3247:
[----:B------:R-:W-:-:S13]  /*3f00*/  ISETP.GE.AND P0, PT, R3, UR16, PT ;  /* 0x0000001003007c0c */ /* 0x000fda000bf06270 */
[----:B------:R-:W-:Y:S05]  /*3f10*/  @P0 EXIT ;  /* 0x000000000000094d */ /* 0x000fea0003800000 */
[----:B------:R-:W1:Y:S01]  /*3f20*/  LDCU.64 UR4, c[0x0][0x390] ;  /* 0x00007200ff0477ac */ /* 0x000e620008000a00 */
[----:B0-----:R-:W-:Y:S01]  /*3f30*/  HFMA2 R4, -RZ, RZ, 0, 0 ;  /* 0x00000000ff047431 */ /* 0x001fe200000001ff */
[----:B------:R-:W-:Y:S01]  /*3f40*/  MOV R5, R3 ;  /* 0x0000000300057202 */ /* 0x000fe20000000f00 */
[----:B------:R-:W0:Y:S01]  /*3f50*/  LDCU UR6, c[0x0][0x38c] ;  /* 0x00007180ff0677ac */ /* 0x000e220008000800 */
[----:B------:R-:W-:Y:S01]  /*3f60*/  ISETP.NE.AND P0, PT, R0, RZ, PT ;  /* 0x000000ff0000720c */ /* 0x000fe20003f05270 */
[----:B------:R-:W2:Y:S01]  /*3f70*/  LDCU.64 UR16, c[0x0][0x4b8] ;  /* 0x00009700ff1077ac */ /* 0x000ea20008000a00 */
[----:B-1----:R-:W-:-:S05]  /*3f80*/  IMAD.HI.U32 R6, R3, UR4, R4 ;  /* 0x0000000403067c27 */ /* 0x002fca000f8e0004 */
[----:B------:R-:W-:-:S05]  /*3f90*/  SHF.R.U32.HI R7, RZ, UR5, R6 ;  /* 0x00000005ff077c19 */ /* 0x000fca0008011606 */
[----:B------:R-:W-:-:S04]  /*3fa0*/  IMAD.MOV R4, RZ, RZ, -R7 ;  /* 0x000000ffff047224 */ /* 0x000fc800078e0a07 */
[----:B0-----:R-:W-:-:S04]  /*3fb0*/  IMAD R0, R4, UR6, R3 ;  /* 0x0000000604007c24 */ /* 0x001fc8000f8e0203 */
        /* <DEDUP_REMOVED lines=288> */
.L_x_3255:
[----:B------:R-:W0:Y:S01]  /*51c0*/  LDCU.128 UR16, c[0x0][0x580] ;  /* 0x0000b000ff1077ac */ /* 0x000e220008000c00 */
[----:B------:R-:W1:Y:S01]  /*51d0*/  LDC.64 R6, c[0x0][0x5e8] ;  /* 0x00017a00ff067b82 */ /* 0x000e620000000a00 */
[----:B------:R-:W2:Y:S01]  /*51e0*/  LDCU.64 UR6, c[0x0][0x598] ;  /* 0x0000b300ff0677ac */ /* 0x000ea20008000a00 */
[----:B0-----:R-:W-:-:S05]  /*51f0*/  IADD3 R8, P0, PT, R0, UR18, RZ ;  /* 0x0000001200087c10 */ /* 0x001fca000ff1e0ff */
[----:B------:R-:W-:-:S05]  /*5200*/  IMAD.X R9, RZ, RZ, UR19, P0 ;  /* 0x00000013ff097e24 */ /* 0x000fca00080e06ff */
        /* <DEDUP_REMOVED lines=27> */
.L_x_3257:
[----:B------:R-:W2:Y:S01]  /*53c0*/  LDG.E R26, desc[UR8][R16.64] ;  /* 0x00000008101a7981 */ /* 0x000ea2000c1e1900 */
[----:B------:R-:W-:-:S04]  /*53d0*/  IADD3 R12, P1, PT, R16, R10, RZ ;  /* 0x0000000a100c7210 */ /* 0x000fc80007f3e0ff */
[----:B------:R-:W-:Y:S02]  /*53e0*/  IADD3.X R13, PT, PT, R17, R0, RZ, P1, !PT ;  /* 0x00000000110d7210 */ /* 0x000fe40000ffe4ff */
[----:B------:R-:W-:-:S03]  /*53f0*/  IADD3 R14, P1, PT, R12, R10, RZ ;  /* 0x0000000a0c0e7210 */ /* 0x000fc60007f3e0ff */
[----:B------:R0:W3:Y:S02]  /*5400*/  LDG.E R23, desc[UR8][R12.64] ;  /* 0x000000080c177981 */ /* 0x0000e4000c1e1900 */
[----:B------:R-:W-:Y:S01]  /*5410*/  IMAD.X R15, R13, 0x1, R0, P1 ;  /* 0x000000010d0f7824 */ /* 0x000fe200008e0600 */
[----:B------:R-:W-:-:S04]  /*5420*/  IADD3 R28, P1, PT, R14, R10, RZ ;  /* 0x0000000a0e1c7210 */ /* 0x000fc80007f3e0ff */
[----:B------:R1:W4:Y:S01]  /*5430*/  LDG.E R22, desc[UR8][R14.64] ;  /* 0x000000080e167981 */ /* 0x000322000c1e1900 */
[----:B------:R-:W-:Y:S02]  /*5440*/  IADD3.X R29, PT, PT, R15, R0, RZ, P1, !PT ;  /* 0x000000000f1d7210 */ /* 0x000fe40000ffe4ff */
[----:B------:R-:W-:-:S03]  /*5450*/  IADD3 R30, P1, PT, R28, R10, RZ ;  /* 0x0000000a1c1e7210 */ /* 0x000fc60007f3e0ff */
[----:B------:R5:W4:Y:S01]  /*5460*/  LDG.E R21, desc[UR8][R28.64] ;  /* 0x000000081c157981 */ /* 0x000b22000c1e1900 */
[----:B------:R-:W-:Y:S02]  /*5470*/  IADD3.X R31, PT, PT, R29, R0, RZ, P1, !PT ;  /* 0x000000001d1f7210 */ /* 0x000fe40000ffe4ff */
[----:B------:R-:W-:-:S03]  /*5480*/  IADD3 R32, P1, PT, R30, R10, RZ ;  /* 0x0000000a1e207210 */ /* 0x000fc60007f3e0ff */
[----:B------:R-:W4:Y:S01]  /*5490*/  LDG.E R20, desc[UR8][R30.64] ;  /* 0x000000081e147981 */ /* 0x000f22000c1e1900 */
[----:B------:R-:W-:Y:S02]  /*54a0*/  IADD3.X R33, PT, PT, R31, R0, RZ, P1, !PT ;  /* 0x000000001f217210 */ /* 0x000fe40000ffe4ff */
[----:B0-----:R-:W-:-:S03]  /*54b0*/  IADD3 R12, P1, PT, R32, R10, RZ ;  /* 0x0000000a200c7210 */ /* 0x001fc60007f3e0ff */
[----:B------:R-:W4:Y:S01]  /*54c0*/  LDG.E R19, desc[UR8][R32.64] ;  /* 0x0000000820137981 */ /* 0x000f22000c1e1900 */
[----:B------:R-:W-:Y:S02]  /*54d0*/  IADD3.X R13, PT, PT, R33, R0, RZ, P1, !PT ;  /* 0x00000000210d7210 */ /* 0x000fe40000ffe4ff */
[----:B-1----:R-:W-:-:S03]  /*54e0*/  IADD3 R14, P1, PT, R12, R10, RZ ;  /* 0x0000000a0c0e7210 */ /* 0x002fc60007f3e0ff */
[----:B------:R3:W4:Y:S02]  /*54f0*/  LDG.E R12, desc[UR8][R12.64] ;  /* 0x000000080c0c7981 */ /* 0x000724000c1e1900 */
[----:B------:R-:W-:-:S05]  /*5500*/  IMAD.X R15, R13, 0x1, R0, P1 ;  /* 0x000000010d0f7824 */ /* 0x000fca00008e0600 */
[----:B------:R-:W4:Y:S01]  /*5510*/  LDG.E R14, desc[UR8][R14.64] ;  /* 0x000000080e0e7981 */ /* 0x000f22000c1e1900 */
[----:B------:R-:W5:Y:S01]  /*5520*/  LDCU.64 UR18, c[0x0][UR11+0x348] ;  /* 0x000069000b1277ac */ /* 0x000f620008000a00 */
[----:B------:R-:W-:Y:S01]  /*5530*/  LEA R16, P1, R6, R16, 0x5 ;  /* 0x0000001006107211 */ /* 0x000fe200078228ff */
[----:B------:R-:W0:Y:S03]  /*5540*/  LDCU.64 UR20, c[0x0][UR11+0x350] ;  /* 0x00006a000b1477ac */ /* 0x000e260008000a00 */
[----:B------:R-:W-:Y:S01]  /*5550*/  IADD3.X R17, PT, PT, R17, R18, RZ, P1, !PT ;  /* 0x0000001211117210 */ /* 0x000fe20000ffe4ff */
[----:B------:R-:W1:Y:S01]  /*5560*/  LDCU.64 UR22, c[0x0][UR11+0x380] ;  /* 0x000070000b1677ac */ /* 0x000e620008000a00 */
[----:B------:R-:W-:-:S04]  /*5570*/  UIADD3 UR6, UP1, UPT, UR6, -0x8, URZ ;  /* 0xfffffff806067890 */ /* 0x000fc8000ff3e0ff */
[----:B------:R-:W-:Y:S02]  /*5580*/  UIADD3.X UR7, UPT, UPT, UR7, -0x1, URZ, UP1, !UPT ;  /* 0xffffffff07077890 */ /* 0x000fe40008ffe4ff */
[----:B------:R-:W-:-:S04]  /*5590*/  UISETP.NE.U32.AND UP1, UPT, UR6, URZ, UPT ;  /* 0x000000ff0600728c */ /* 0x000fc8000bf25070 */
[----:B------:R-:W-:Y:S01]  /*55a0*/  UISETP.NE.AND.EX UP1, UPT, UR7, URZ, UPT, UP1 ;  /* 0x000000ff0700728c */ /* 0x000fe2000bf25310 */
[----:B--2---:R-:W-:Y:S01]  /*55b0*/  SHF.R.S32.HI R27, RZ, 0x1f, R26 ;  /* 0x0000001fff1b7819 */ /* 0x004fe2000001141a */
[C---:B-----5:R-:W-:Y:S02]  /*55c0*/  IMAD R28, R26.reuse, UR19, RZ ;  /* 0x000000131a1c7c24 */ /* 0x060fe4000f8e02ff */
[----:B------:R-:W-:-:S04]  /*55d0*/  IMAD.WIDE.U32 R24, R26, UR18, R24 ;  /* 0x000000121a187c25 */ /* 0x000fc8000f8e0018 */
[----:B------:R-:W-:Y:S01]  /*55e0*/  IMAD R27, R27, UR18, R28 ;  /* 0x000000121b1b7c24 */ /* 0x000fe2000f8e021c */
[----:B------:R-:W2:Y:S01]  /*55f0*/  LDCU.64 UR18, c[0x0][UR11+0x358] ;  /* 0x00006b000b1277ac */ /* 0x000ea20008000a00 */
[----:B---3--:R-:W-:Y:S01]  /*5600*/  SHF.R.S32.HI R13, RZ, 0x1f, R23 ;  /* 0x0000001fff0d7819 */ /* 0x008fe20000011417 */
[----:B0-----:R-:W-:Y:S02]  /*5610*/  IMAD R26, R23, UR21, RZ ;  /* 0x00000015171a7c24 */ /* 0x001fe4000f8e02ff */
[----:B------:R-:W-:Y:S02]  /*5620*/  IADD3 R25, PT, PT, R25, R27, RZ ;  /* 0x0000001b19197210 */ /* 0x000fe40007ffe0ff */
[----:B------:R-:W-:Y:S02]  /*5630*/  IMAD R13, R13, UR20, R26 ;  /* 0x000000140d0d7c24 */ /* 0x000fe4000f8e021a */
[----:B------:R-:W-:Y:S01]  /*5640*/  IMAD.WIDE.U32 R24, R23, UR20, R24 ;  /* 0x0000001417187c25 */ /* 0x000fe2000f8e0018 */
[----:B------:R-:W0:Y:S04]  /*5650*/  LDCU.64 UR20, c[0x0][UR11+0x360] ;  /* 0x00006c000b1477ac */ /* 0x000e280008000a00 */
[----:B------:R-:W-:-:S02]  /*5660*/  IADD3 R25, PT, PT, R25, R13, RZ ;  /* 0x0000000d19197210 */ /* 0x000fc40007ffe0ff */
[----:B----4-:R-:W-:Y:S01]  /*5670*/  SHF.R.S32.HI R13, RZ, 0x1f, R22 ;  /* 0x0000001fff0d7819 */ /* 0x010fe20000011416 */
[C---:B--2---:R-:W-:Y:S02]  /*5680*/  IMAD R26, R22.reuse, UR19, RZ ;  /* 0x00000013161a7c24 */ /* 0x044fe4000f8e02ff */
[----:B------:R-:W-:-:S04]  /*5690*/  IMAD.WIDE.U32 R22, R22, UR18, R24 ;  /* 0x0000001216167c25 */ /* 0x000fc8000f8e0018 */
[----:B------:R-:W-:Y:S01]  /*56a0*/  IMAD R13, R13, UR18, R26 ;  /* 0x000000120d0d7c24 */ /* 0x000fe2000f8e021a */
[----:B------:R-:W2:Y:S01]  /*56b0*/  LDCU.64 UR18, c[0x0][UR11+0x368] ;  /* 0x00006d000b1277ac */ /* 0x000ea20008000a00 */
[----:B0-----:R-:W-:-:S03]  /*56c0*/  IMAD R24, R21, UR21, RZ ;  /* 0x0000001515187c24 */ /* 0x001fc6000f8e02ff */
[----:B------:R-:W-:Y:S02]  /*56d0*/  IADD3 R23, PT, PT, R23, R13, RZ ;  /* 0x0000000d17177210 */ /* 0x000fe40007ffe0ff */
[----:B------:R-:W-:Y:S01]  /*56e0*/  SHF.R.S32.HI R13, RZ, 0x1f, R21 ;  /* 0x0000001fff0d7819 */ /* 0x000fe20000011415 */
[----:B------:R-:W-:-:S04]  /*56f0*/  IMAD.WIDE.U32 R22, R21, UR20, R22 ;  /* 0x0000001415167c25 */ /* 0x000fc8000f8e0016 */
[----:B------:R-:W-:Y:S01]  /*5700*/  IMAD R13, R13, UR20, R24 ;  /* 0x000000140d0d7c24 */ /* 0x000fe2000f8e0218 */
[----:B------:R-:W0:Y:S01]  /*5710*/  LDCU.64 UR20, c[0x0][UR11+0x370] ;  /* 0x00006e000b1477ac */ /* 0x000e220008000a00 */
[----:B------:R-:W-:-:S03]  /*5720*/  SHF.R.S32.HI R15, RZ, 0x1f, R14 ;  /* 0x0000001fff0f7819 */ /* 0x000fc6000001140e */
[----:B------:R-:W-:Y:S01]  /*5730*/  IADD3 R23, PT, PT, R23, R13, RZ ;  /* 0x0000000d17177210 */ /* 0x000fe20007ffe0ff */
[C---:B--2---:R-:W-:Y:S01]  /*5740*/  IMAD R24, R20.reuse, UR19, RZ ;  /* 0x0000001314187c24 */ /* 0x044fe2000f8e02ff */
[----:B------:R-:W-:Y:S01]  /*5750*/  SHF.R.S32.HI R13, RZ, 0x1f, R20 ;  /* 0x0000001fff0d7819 */ /* 0x000fe20000011414 */
[----:B------:R-:W-:-:S04]  /*5760*/  IMAD.WIDE.U32 R20, R20, UR18, R22 ;  /* 0x0000001214147c25 */ /* 0x000fc8000f8e0016 */
[----:B------:R-:W-:Y:S01]  /*5770*/  IMAD R13, R13, UR18, R24 ;  /* 0x000000120d0d7c24 */ /* 0x000fe2000f8e0218 */
[----:B------:R-:W2:Y:S03]  /*5780*/  LDCU.64 UR18, c[0x0][UR11+0x378] ;  /* 0x00006f000b1277ac */ /* 0x000ea60008000a00 */
[----:B------:R-:W-:Y:S01]  /*5790*/  IMAD.IADD R21, R21, 0x1, R13 ;  /* 0x0000000115157824 */ /* 0x000fe200078e020d */
[----:B------:R-:W-:Y:S01]  /*57a0*/  SHF.R.S32.HI R13, RZ, 0x1f, R19 ;  /* 0x0000001fff0d7819 */ /* 0x000fe20000011413 */
[C---:B0-----:R-:W-:Y:S01]  /*57b0*/  IMAD R22, R19.reuse, UR21, RZ ;  /* 0x0000001513167c24 */ /* 0x041fe2000f8e02ff */
[----:B------:R-:W-:Y:S01]  /*57c0*/  UIADD3 UR11, UPT, UPT, UR11, 0x40, URZ ;  /* 0x000000400b0b7890 */ /* 0x000fe2000fffe0ff */
[----:B------:R-:W-:-:S04]  /*57d0*/  IMAD.WIDE.U32 R20, R19, UR20, R20 ;  /* 0x0000001413147c25 */ /* 0x000fc8000f8e0014 */
[----:B------:R-:W-:-:S05]  /*57e0*/  IMAD R13, R13, UR20, R22 ;  /* 0x000000140d0d7c24 */ /* 0x000fca000f8e0216 */
[----:B------:R-:W-:Y:S02]  /*57f0*/  IADD3 R21, PT, PT, R21, R13, RZ ;  /* 0x0000000d15157210 */ /* 0x000fe40007ffe0ff */
[----:B------:R-:W-:Y:S01]  /*5800*/  SHF.R.S32.HI R13, RZ, 0x1f, R12 ;  /* 0x0000001fff0d7819 */ /* 0x000fe2000001140c */
[----:B--2---:R-:W-:-:S04]  /*5810*/  IMAD R22, R12, UR19, RZ ;  /* 0x000000130c167c24 */ /* 0x004fc8000f8e02ff */
[----:B------:R-:W-:Y:S02]  /*5820*/  IMAD R19, R13, UR18, R22 ;  /* 0x000000120d137c24 */ /* 0x000fe4000f8e0216 */
[----:B------:R-:W-:-:S04]  /*5830*/  IMAD.WIDE.U32 R12, R12, UR18, R20 ;  /* 0x000000120c0c7c25 */ /* 0x000fc8000f8e0014 */
[----:B-1----:R-:W-:Y:S01]  /*5840*/  IMAD R20, R14, UR23, RZ ;  /* 0x000000170e147c24 */ /* 0x002fe2000f8e02ff */
[----:B------:R-:W-:-:S03]  /*5850*/  IADD3 R13, PT, PT, R13, R19, RZ ;  /* 0x000000130d0d7210 */ /* 0x000fc60007ffe0ff */
[----:B------:R-:W-:Y:S02]  /*5860*/  IMAD R15, R15, UR22, R20 ;  /* 0x000000160f0f7c24 */ /* 0x000fe4000f8e0214 */
[----:B------:R-:W-:-:S05]  /*5870*/  IMAD.WIDE.U32 R24, R14, UR22, R12 ;  /* 0x000000160e187c25 */ /* 0x000fca000f8e000c */
[----:B------:R-:W-:Y:S01]  /*5880*/  IADD3 R25, PT, PT, R25, R15, RZ ;  /* 0x0000000f19197210 */ /* 0x000fe20007ffe0ff */
[----:B------:R-:W-:Y:S06]  /*5890*/  BRA.U UP1, `(.L_x_3257) ;  /* 0xfffffff901c87547 */ /* 0x000fec000b83ffff */
.L_x_3256:
        /* <DEDUP_REMOVED lines=10> */
[----:B------:R-:W-:-:S03]  /*5940*/  SHF.L.U32 R23, R6, 0x2, RZ ;  /* 0x0000000206177819 */ /* 0x000fc600000006ff */
[----:B------:R-:W-:-:S04]  /*5950*/  IMAD.WIDE.U32 R10, R6, UR4, R8 ;  /* 0x00000004060a7c25 */ /* 0x000fc8000f8e0008 */
[----:B------:R-:W-:-:S05]  /*5960*/  IMAD R13, R7, UR4, R0 ;  /* 0x00000004070d7c24 */ /* 0x000fca000f8e0200 */
[----:B------:R-:W-:Y:S02]  /*5970*/  IADD3 R11, PT, PT, R11, R13, RZ ;  /* 0x0000000d0b0b7210 */ /* 0x000fe40007ffe0ff */
[----:B0-----:R-:W-:-:S04]  /*5980*/  LEA R12, P0, R10, UR6, 0x2 ;  /* 0x000000060a0c7c11 */ /* 0x001fc8000f8010ff */
[----:B------:R-:W-:Y:S02]  /*5990*/  LEA.HI.X R13, R10, UR7, R11, 0x2, P0 ;  /* 0x000000070a0d7c11 */ /* 0x000fe400080f140b */
[----:B------:R-:W-:-:S03]  /*59a0*/  SHF.L.U64.HI R17, R6, 0x2, R7 ;  /* 0x0000000206117819 */ /* 0x000fc60000010207 */
        /* <DEDUP_REMOVED lines=19> */
[----:B------:R-:W0:Y:S01]  /*5ae0*/  LDCU.64 UR16, c[0x0][UR6+0x5b8] ;  /* 0x0000b700061077ac */ /* 0x000e220008000a00 */
[----:B---3--:R-:W-:Y:S01]  /*5af0*/  SHF.R.S32.HI R11, RZ, 0x1f, R21 ;  /* 0x0000001fff0b7819 */ /* 0x008fe20000011415 */
[----:B-1----:R-:W-:Y:S02]  /*5b00*/  IMAD R14, R21, UR19, RZ ;  /* 0x00000013150e7c24 */ /* 0x002fe4000f8e02ff */
[----:B------:R-:W-:Y:S01]  /*5b10*/  IADD3 R13, PT, PT, R13, R15, RZ ;  /* 0x0000000f0d0d7210 */ /* 0x000fe20007ffe0ff */
[----:B------:R-:W1:Y:S01]  /*5b20*/  LDCU.64 UR6, c[0x0][UR6+0x5c0] ;  /* 0x0000b800060677ac */ /* 0x000e620008000a00 */
[----:B------:R-:W-:Y:S02]  /*5b30*/  IMAD R11, R11, UR18, R14 ;  /* 0x000000120b0b7c24 */ /* 0x000fe4000f8e020e */
[----:B------:R-:W-:-:S05]  /*5b40*/  IMAD.WIDE.U32 R12, R21, UR18, R12 ;  /* 0x00000012150c7c25 */ /* 0x000fca000f8e000c */
[----:B------:R-:W-:Y:S02]  /*5b50*/  IADD3 R13, PT, PT, R13, R11, RZ ;  /* 0x0000000b0d0d7210 */ /* 0x000fe40007ffe0ff */
[----:B----4-:R-:W-:Y:S01]  /*5b60*/  SHF.R.S32.HI R11, RZ, 0x1f, R10 ;  /* 0x0000001fff0b7819 */ /* 0x010fe2000001140a */
[----:B0-----:R-:W-:-:S04]  /*5b70*/  IMAD R14, R10, UR17, RZ ;  /* 0x000000110a0e7c24 */ /* 0x001fc8000f8e02ff */
[----:B------:R-:W-:Y:S02]  /*5b80*/  IMAD R15, R11, UR16, R14 ;  /* 0x000000100b0f7c24 */ /* 0x000fe4000f8e020e */
[----:B------:R-:W-:Y:S01]  /*5b90*/  IMAD.WIDE.U32 R10, R10, UR16, R12 ;  /* 0x000000100a0a7c25 */ /* 0x000fe2000f8e000c */
[----:B-----5:R-:W-:-:S03]  /*5ba0*/  SHF.R.S32.HI R12, RZ, 0x1f, R0 ;  /* 0x0000001fff0c7819 */ /* 0x020fc60000011400 */
[----:B-1----:R-:W-:Y:S01]  /*5bb0*/  IMAD R13, R0, UR7, RZ ;  /* 0x00000007000d7c24 */ /* 0x002fe2000f8e02ff */
[----:B------:R-:W-:-:S03]  /*5bc0*/  IADD3 R11, PT, PT, R11, R15, RZ ;  /* 0x0000000f0b0b7210 */ /* 0x000fc60007ffe0ff */
[----:B------:R-:W-:Y:S02]  /*5bd0*/  IMAD R13, R12, UR6, R13 ;  /* 0x000000060c0d7c24 */ /* 0x000fe4000f8e020d */
[----:B------:R-:W-:-:S04]  /*5be0*/  IMAD.WIDE.U32 R24, R0, UR6, R10 ;  /* 0x0000000600187c25 */ /* 0x000fc8000f8e000a */
[----:B------:R-:W-:-:S07]  /*5bf0*/  IMAD.IADD R25, R25, 0x1, R13 ;  /* 0x0000000119197824 */ /* 0x000fce00078e020d */
.L_x_3259:
        /* <DEDUP_REMOVED lines=35> */
.L_x_3260:
        /* <DEDUP_REMOVED lines=17> */
.L_x_3258:
[----:B------:R-:W-:Y:S01]  /*5f40*/  STG.E.64 desc[UR8][R4.64], R24 ;  /* 0x0000001804007986 */ /* 0x000fe2000c101b08 */
[----:B------:R-:W-:Y:S05]  /*5f50*/  EXIT ;  /* 0x000000000000794d */ /* 0x000fea0003800000 */
.L_x_3246:
[----:B------:R-:W0:Y:S01]  /*5f60*/  LDCU UR4, c[0x0][0x380] ;  /* 0x00007000ff0477ac */ /* 0x000e220008000800 */
[----:B------:R-:W-:Y:S01]  /*5f70*/  VIMNMX.U32 R2, PT, PT, R0, 0x18, PT ;  /* 0x0000001800027848 */ /* 0x000fe20003fe0000 */
[----:B------:R-:W-:Y:S03]  /*5f80*/  BSSY.RECONVERGENT B0, `(.L_x_3261) ;  /* 0x000011b000007945 */ /* 0x000fe60003800200 */
[----:B------:R-:W-:Y:S02]  /*5f90*/  IADD3 R2, PT, PT, R2, 0x1, RZ ;  /* 0x0000000102027810 */ /* 0x000fe40007ffe0ff */
[----:B0-----:R-:W-:-:S13]  /*5fa0*/  ISETP.GE.AND P0, PT, R3, UR4, PT ;  /* 0x0000000403007c0c */ /* 0x001fda000bf06270 */
[----:B------:R-:W-:Y:S05]  /*5fb0*/  @P0 BRA `(.L_x_3262) ;  /* 0x00000010005c0947 */ /* 0x000fea0003800000 */
[----:B------:R-:W0:Y:S01]  /*5fc0*/  LDCU.64 UR6, c[0x0][0x390] ;  /* 0x00007200ff0677ac */ /* 0x000e220008000a00 */
[----:B------:R-:W-:Y:S01]  /*5fd0*/  MOV R5, R3 ;  /* 0x0000000300057202 */ /* 0x000fe20000000f00 */
[----:B------:R-:W-:Y:S01]  /*5fe0*/  IMAD.MOV.U32 R4, RZ, RZ, RZ ;  /* 0x000000ffff047224 */ /* 0x000fe200078e00ff */
        /* <DEDUP_REMOVED lines=267> */
[----:B------:R-:W-:-:S05]  /*70a0*/  SHF.R.U32.HI R5, RZ, UR7, R5 ;  /* 0x00000007ff057c19 */ /* 0x000fca0008011605 */
[----:B------:R-:W-:-:S04]  /*70b0*/  IMAD.MOV R5, RZ, RZ, -R5 ;  /* 0x000000ffff057224 */ /* 0x000fc800078e0a05 */
[----:B-1----:R-:W-:-:S04]  /*70c0*/  IMAD R9, R5, UR5, R9 ;  /* 0x0000000505097c24 */ /* 0x002fc8000f8e0209 */
[----:B--2---:R-:W-:-:S07]  /*70d0*/  IMAD R4, R9, UR10, R4 ;  /* 0x0000000a09047c24 */ /* 0x004fce000f8e0204 */
.L_x_3263:
[----:B------:R-:W0:Y:S01]  /*70e0*/  LDCU.64 UR6, c[0x0][0x580] ;  /* 0x0000b000ff0677ac */ /* 0x000e220008000a00 */
[----:B------:R-:W-:Y:S02]  /*70f0*/  IADD3 R3, PT, PT, R3, 0x80, RZ ;  /* 0x0000008003037810 */ /* 0x000fe40007ffe0ff */
[----:B0-----:R-:W-:-:S04]  /*7100*/  IADD3 R4, P0, PT, R4, UR6, RZ ;  /* 0x0000000604047c10 */ /* 0x001fc8000ff1e0ff */
[----:B------:R-:W-:-:S05]  /*7110*/  IADD3.X R5, PT, PT, RZ, UR7, RZ, P0, !PT ;  /* 0x00000007ff057c10 */ /* 0x000fca00087fe4ff */
[----:B------:R0:W-:Y:S04]  /*7120*/  STG.E.64 desc[UR8][R4.64], RZ ;  /* 0x000000ff04007986 */ /* 0x0001e8000c101b08 */
.L_x_3262:
[----:B------:R-:W-:Y:S05]  /*7130*/  BSYNC.RECONVERGENT B0 ;  /* 0x0000000000007941 */ /* 0x000fea0003800200 */
.L_x_3261:
        /* <DEDUP_REMOVED lines=9> */
[----:B------:R-:W-:-:S05]  /*71d0*/  SHF.R.U32.HI R5, RZ, UR5, R4 ;  /* 0x00000005ff057c19 */ /* 0x000fca0008011604 */
[----:B------:R-:W-:-:S04]  /*71e0*/  IMAD.MOV R6, RZ, RZ, -R5 ;  /* 0x000000ffff067224 */ /* 0x000fc800078e0a05 */
        /* <DEDUP_REMOVED lines=265> */
.L_x_3264:
[----:B------:R-:W0:Y:S02]  /*8280*/  LDCU.64 UR4, c[0x0][0x580] ;  /* 0x0000b000ff0477ac */ /* 0x000e240008000a00 */
[----:B0-----:R-:W-:-:S04]  /*8290*/  IADD3 R2, P0, PT, R0, UR4, RZ ;  /* 0x0000000400027c10 */ /* 0x001fc8000ff1e0ff */
[----:B------:R-:W-:-:S05]  /*82a0*/  IADD3.X R3, PT, PT, RZ, UR5, RZ, P0, !PT ;  /* 0x00000005ff037c10 */ /* 0x000fca00087fe4ff */
[----:B------:R-:W-:Y:S01]  /*82b0*/  STG.E.64 desc[UR8][R2.64], RZ ;  /* 0x000000ff02007986 */ /* 0x000fe2000c101b08 */
[----:B------:R-:W-:Y:S05]  /*82c0*/  EXIT ;  /* 0x000000000000794d */ /* 0x000fea0003800000 */
.L_x_3265:
        /* <DEDUP_REMOVED lines=11> */
.L_x_3515:


//--------------------- .text._ZN2at6native27unrolled_elementwise_kernelIZZNS0_61_GLOBAL__N__ae8afa13_23_FlattenIndicesKernel_cu_7dd49032_311421_flatten_indices_implINS2_18CUDAKernelLauncherEiLl8EEENS_6TensorERKS5_N3c108ArrayRefIlEEENKUlvE0_clEvEUllE_St5arrayIPcLm2EELi4E23TrivialOffsetCalculatorILi1EjESH_NS0_6memory15LoadWithoutCastENSI_16StoreWithoutCastEEEviT_T0_T2_T3_T4_T5_ --------------------------
	.section	.text._ZN2at6native27unrolled_elementwise_kernelIZZNS0_61_GLOBAL__N__ae8afa13_23_FlattenIndicesKernel_cu_7dd49032_311421_flatten_indices_implINS2_18CUDAKernelLauncherEiLl8EEENS_6TensorERKS5_N3c108ArrayRefIlEEENKUlvE0_clEvEUllE_St5arrayIPcLm2EELi4E23TrivialOffsetCalculatorILi1EjESH_NS0_6memory15LoadWithoutCastENSI_16StoreWithoutCastEEEviT_T0_T2_T3_T4_T5_,"ax",@progbits
	.align	128
        .global         _ZN2at6native27unrolled_elementwise_kernelIZZNS0_61_GLOBAL__N__ae8afa13_23_FlattenIndicesKernel_cu_7dd49032_311421_flatten_indices_implINS2_18CUDAKernelLauncherEiLl8EEENS_6TensorERKS5_N3c108ArrayRefIlEEENKUlvE0_clEvEUllE_St5arrayIPcLm2EELi4E23TrivialOffsetCalculatorILi1EjESH_NS0_6memory15LoadWithoutCastENSI_16StoreWithoutCastEEEviT_T0_T2_T3_T4_T5_
        .type           _ZN2at6native27unrolled_elementwise_kernelIZZNS0_61_GLOBAL__N__ae8afa13_23_FlattenIndicesKernel_cu_7dd49032_311421_flatten_indices_implINS2_18CUDAKernelLauncherEiLl8EEENS_6TensorERKS5_N3c108ArrayRefIlEEENKUlvE0_clEvEUllE_St5arrayIPcLm2EELi4E23TrivialOffsetCalculatorILi1EjESH_NS0_6memory15LoadWithoutCastENSI_16StoreWithoutCastEEEviT_T0_T2_T3_T4_T5_,@function
        .size           _ZN2at6native27unrolled_elementwise_kernelIZZNS0_61_GLOBAL__N__ae8afa13_23_FlattenIndicesKernel_cu_7dd49032_311421_flatten_indices_implINS2_18CUDAKernelLauncherEiLl8EEENS_6TensorERKS5_N3c108ArrayRefIlEEENKUlvE0_clEvEUllE_St5arrayIPcLm2EELi4E23TrivialOffsetCalculatorILi1EjESH_NS0_6memory15LoadWithoutCastENSI_16StoreWithoutCastEEEviT_T0_T2_T3_T4_T5_,(.L_x_3516 - _ZN2at6native27unrolled_elementwise_kernelIZZNS0_61_GLOBAL__N__ae8afa13_23_FlattenIndicesKernel_cu_7dd49032_311421_flatten_indices_implINS2_18CUDAKernelLauncherEiLl8EEENS_6TensorERKS5_N3c108ArrayRefIlEEENKUlvE0_clEvEUllE_St5arrayIPcLm2EELi4E23TrivialOffsetCalculatorILi1EjESH_NS0_6memory15LoadWithoutCastENSI_16StoreWithoutCastEEEviT_T0_T2_T3_T4_T5_)
        .other          _ZN2at6native27unrolled_elementwise_kernelIZZNS0_61_GLOBAL__N__ae8afa13_23_FlattenIndicesKernel_cu_7dd49032_311421_flatten_indices_implINS2_18CUDAKernelLauncherEiLl8EEENS_6TensorERKS5_N3c108ArrayRefIlEEENKUlvE0_clEvEUllE_St5arrayIPcLm2EELi4E23TrivialOffsetCalculatorILi1EjESH_NS0_6memory15LoadWithoutCastENSI_16StoreWithoutCastEEEviT_T0_T2_T3_T4_T5_,@"STO_CUDA_ENTRY STV_DEFAULT"
_ZN2at6native27unrolled_elementwise_kernelIZZNS0_61_GLOBAL__N__ae8afa13_23_FlattenIndicesKernel_cu_7dd49032_311421_flatten_indices_implINS2_18CUDAKernelLauncherEiLl8EEENS_6TensorERKS5_N3c108ArrayRefIlEEENKUlvE0_clEvEUllE_St5arrayIPcLm2EELi4E23TrivialOffsetCalculatorILi1EjESH_NS0_6memory15LoadWithoutCastENSI_16StoreWithoutCastEEEviT_T0_T2_T3_T4_T5_:
.text._ZN2at6native27unrolled_elementwise_kernelIZZNS0_61_GLOBAL__N__ae8afa13_23_FlattenIndicesKernel_cu_7dd49032_311421_flatten_indices_implINS2_18CUDAKernelLauncherEiLl8EEENS_6TensorERKS5_N3c108ArrayRefIlEEENKUlvE0_clEvEUllE_St5arrayIPcLm2EELi4E23TrivialOffsetCalculatorILi1EjESH_NS0_6memory15LoadWithoutCastENSI_16StoreWithoutCastEEEviT_T0_T2_T3_T4_T5_:
[----:B------:R-:W0:Y:S01]  /*0000*/  LDC R1, c[0x0][0x37c] ;  /* 0x0000df00ff017b82 */ /* 0x000e220000000800 */
[----:B------:R-:W1:Y:S07]  /*0010*/  S2R R0, SR_TID.X ;  /* 0x0000000000007919 */ /* 0x000e6e0000002100 */
[----:B------:R-:W2:Y:S01]  /*0020*/  S2UR UR12, SR_CTAID.X ;  /* 0x00000000000c79c3 */ /* 0x000ea20000002500 */
[----:B------:R-:W2:Y:S01]  /*0030*/  LDCU UR6, c[0x0][0x380] ;  /* 0x00007000ff0677ac */ /* 0x000ea20008000800 */
[----:B------:R-:W-:-:S02]  /*0040*/  CS2R R24, SRZ ;  /* 0x0000000000187805 */ /* 0x000fc4000001ff00 */
[----:B------:R-:W-:Y:S02]  /*0050*/  CS2R R10, SRZ ;  /* 0x00000000000a7805 */ /* 0x000fe4000001ff00 */
[----:B0-----:R-:W-:Y:S01]  /*0060*/  IADD3 R1, PT, PT, R1, -0x68, RZ ;  /* 0xffffff9801017810 */ /* 0x001fe20007ffe0ff */
[----:B------:R-:W0:Y:S01]  /*0070*/  LDCU.64 UR10, c[0x0][0x358] ;  /* 0x00006b00ff0a77ac */ /* 0x000e220008000a00 */
[----:B------:R-:W3:Y:S01]  /*0080*/  LDC.64 R12, c[0x0][0x3a8] ;  /* 0x0000ea00ff0c7b82 */ /* 0x000ee20000000a00 */
[----:B------:R-:W4:Y:S07]  /*0090*/  LDCU UR13, c[0x0][0x398] ;  /* 0x00007300ff0d77ac */ /* 0x000f2e0008000800 */
[----:B------:R-:W4:Y:S01]  /*00a0*/  LDC.64 R14, c[0x0][0x3b0] ;  /* 0x0000ec00ff0e7b82 */ /* 0x000f220000000a00 */
[----:B--2---:R-:W-:-:S02]  /*00b0*/  UIMAD UR6, UR12, -0x200, UR6 ;  /* 0xfffffe000c0678a4 */ /* 0x004fc4000f8e0206 */
[----:B------:R-:W-:Y:S01]  /*00c0*/  IMAD.U32 R9, RZ, RZ, UR12 ;  /* 0x0000000cff097e24 */ /* 0x000fe2000f8e00ff */
[----:B------:R-:W-:Y:S01]  /*00d0*/  MOV R23, UR12 ;  /* 0x0000000c00177c02 */ /* 0x000fe20008000f00 */
[----:B------:R-:W-:Y:S01]  /*00e0*/  IMAD.U32 R3, RZ, RZ, UR12 ;  /* 0x0000000cff037e24 */ /* 0x000fe2000f8e00ff */
[----:B------:R-:W-:Y:S02]  /*00f0*/  MOV R27, UR12 ;  /* 0x0000000c001b7c02 */ /* 0x000fe40008000f00 */
[----:B------:R-:W2:Y:S01]  /*0100*/  LDC.64 R16, c[0x0][0x3b8] ;  /* 0x0000ee00ff107b82 */ /* 0x000ea20000000a00 */
[----:B-1----:R-:W-:Y:S01]  /*0110*/  ISETP.GE.AND P0, PT, R0, UR6, PT ;  /* 0x0000000600007c0c */ /* 0x002fe2000bf06270 */
[----:B------:R-:W-:-:S06]  /*0120*/  IMAD.MOV.U32 R2, RZ, RZ, R0 ;  /* 0x000000ffff027224 */ /* 0x000fcc00078e0000 */
[----:B------:R-:W1:Y:S06]  /*0130*/  LDC.64 R28, c[0x0][0x3e0] ;  /* 0x0000f800ff1c7b82 */ /* 0x000e6c0000000a00 */
[----:B------:R-:W-:Y:S02]  /*0140*/  @!P0 IADD3 R0, PT, PT, R2, 0x80, RZ ;  /* 0x0000008002008810 */ /* 0x000fe40007ffe0ff */
[----:B------:R-:W0:Y:S01]  /*0150*/  @!P0 LDC.64 R18, c[0x0][0x3f8] ;  /* 0x0000fe00ff128b82 */ /* 0x000e220000000a00 */
[----:B------:R-:W-:Y:S01]  /*0160*/  @!P0 IMAD R3, R3, 0x200, R2 ;  /* 0x0000020003038824 */ /* 0x000fe200078e0202 */
[----:B------:R-:W-:-:S13]  /*0170*/  ISETP.GE.AND P1, PT, R0, UR6, PT ;  /* 0x0000000600007c0c */ /* 0x000fda000bf26270 */
[----:B------:R-:W-:Y:S01]  /*0180*/  @!P1 LEA R9, R9, R0, 0x9 ;  /* 0x0000000009099211 */ /* 0x000fe200078e48ff */
[----:B------:R-:W-:Y:S01]  /*0190*/  @!P1 VIADD R0, R0, 0x80 ;  /* 0x0000008000009836 */ /* 0x000fe20000000000 */
[----:B------:R-:W3:Y:S04]  /*01a0*/  @!P1 LDC.64 R20, c[0x0][0x3f8] ;  /* 0x0000fe00ff149b82 */ /* 0x000ee80000000a00 */
[----:B------:R-:W-:Y:S01]  /*01b0*/  ISETP.GE.AND P3, PT, R0, UR6, PT ;  /* 0x0000000600007c0c */ /* 0x000fe2000bf66270 */
[----:B0-----:R-:W-:-:S05]  /*01c0*/  @!P0 IMAD.WIDE.U32 R18, R3, 0x8, R18 ;  /* 0x0000000803128825 */ /* 0x001fca00078e0012 */
[----:B------:R0:W5:Y:S07]  /*01d0*/  @!P0 LDG.E.64 R24, desc[UR10][R18.64] ;  /* 0x0000000a12188981 */ /* 0x00016e000c1e1b00 */
[----:B------:R-:W-:Y:S01]  /*01e0*/  @!P3 IMAD R23, R23, 0x200, R0 ;  /* 0x000002001717b824 */ /* 0x000fe200078e0200 */
[----:B------:R-:W-:Y:S01]  /*01f0*/  @!P3 IADD3 R0, PT, PT, R0, 0x80, RZ ;  /* 0x000000800000b810 */ /* 0x000fe20007ffe0ff */
[----:B------:R-:W4:Y:S03]  /*0200*/  @!P3 LDC.64 R6, c[0x0][0x3f8] ;  /* 0x0000fe00ff06bb82 */ /* 0x000f260000000a00 */
[----:B------:R-:W-:Y:S01]  /*0210*/  ISETP.GE.AND P2, PT, R0, UR6, PT ;  /* 0x0000000600007c0c */ /* 0x000fe2000bf46270 */
[----:B---3--:R-:W-:Y:S01]  /*0220*/  @!P1 IMAD.WIDE.U32 R20, R9, 0x8, R20 ;  /* 0x0000000809149825 */ /* 0x008fe200078e0014 */
[----:B------:R-:W-:-:S03]  /*0230*/  CS2R R8, SRZ ;  /* 0x0000000000087805 */ /* 0x000fc6000001ff00 */
[----:B0-----:R-:W0:Y:S08]  /*0240*/  LDC.64 R18, c[0x0][0x3c0] ;  /* 0x0000f000ff127b82 */ /* 0x001e300000000a00 */
[----:B------:R-:W3:Y:S01]  /*0250*/  @!P2 LDC.64 R4, c[0x0][0x3f8] ;  /* 0x0000fe00ff04ab82 */ /* 0x000ee20000000a00 */
[----:B------:R-:W-:Y:S01]  /*0260*/  @!P2 LEA R27, R27, R0, 0x9 ;  /* 0x000000001b1ba211 */ /* 0x000fe200078e48ff */
[----:B----4-:R-:W-:Y:S01]  /*0270*/  @!P3 IMAD.WIDE.U32 R22, R23, 0x8, R6 ;  /* 0x000000081716b825 */ /* 0x010fe200078e0006 */
[----:B------:R-:W-:-:S04]  /*0280*/  CS2R R6, SRZ ;  /* 0x0000000000067805 */ /* 0x000fc8000001ff00 */
[----:B------:R4:W5:Y:S04]  /*0290*/  @!P3 LDG.E.64 R8, desc[UR10][R22.64] ;  /* 0x0000000a1608b981 */ /* 0x000968000c1e1b00 */
[----:B------:R2:W5:Y:S01]  /*02a0*/  @!P1 LDG.E.64 R6, desc[UR10][R20.64] ;  /* 0x0000000a14069981 */ /* 0x000562000c1e1b00 */
[----:B----4-:R-:W4:Y:S01]  /*02b0*/  LDC.64 R22, c[0x0][0x3d0] ;  /* 0x0000f400ff167b82 */ /* 0x010f220000000a00 */
[----:B---3--:R-:W-:-:S05]  /*02c0*/  @!P2 IMAD.WIDE.U32 R26, R27, 0x8, R4 ;  /* 0x000000081b1aa825 */ /* 0x008fca00078e0004 */
[----:B------:R3:W5:Y:S02]  /*02d0*/  @!P2 LDG.E.64 R10, desc[UR10][R26.64] ;  /* 0x0000000a1a0aa981 */ /* 0x000764000c1e1b00 */
[----:B------:R-:W1:Y:S08]  /*02e0*/  LDC.64 R4, c[0x0][0x3a0] ;  /* 0x0000e800ff047b82 */ /* 0x000e700000000a00 */
[----:B--2---:R-:W2:Y:S08]  /*02f0*/  LDC.64 R20, c[0x0][0x3c8] ;  /* 0x0000f200ff147b82 */ /* 0x004eb00000000a00 */
[----:B---3--:R-:W3:Y:S01]  /*0300*/  LDC.64 R26, c[0x0][0x3d8] ;  /* 0x0000f600ff1a7b82 */ /* 0x008ee20000000a00 */
[----:B-1----:R1:W-:Y:S07]  /*0310*/  STL.64 [R1+0x18], R4 ;  /* 0x0000180401007387 */ /* 0x0023ee0000100a00 */
[----:B-1----:R-:W1:Y:S01]  /*0320*/  LDC.64 R4, c[0x0][0x3e8] ;  /* 0x0000fa00ff047b82 */ /* 0x002e620000000a00 */
[----:B------:R0:W-:Y:S04]  /*0330*/  STL.64 [R1+0x20], R12 ;  /* 0x0000200c01007387 */ /* 0x0001e80000100a00 */
[----:B------:R1:W-:Y:S04]  /*0340*/  STL.64 [R1+0x28], R14 ;  /* 0x0000280e01007387 */ /* 0x0003e80000100a00 */
[----:B------:R1:W-:Y:S04]  /*0350*/  STL.64 [R1+0x30], R16 ;  /* 0x0000301001007387 */ /* 0x0003e80000100a00 */
[----:B0-----:R0:W-:Y:S04]  /*0360*/  STL.64 [R1+0x38], R18 ;  /* 0x0000381201007387 */ /* 0x0011e80000100a00 */
[----:B--2---:R0:W-:Y:S04]  /*0370*/  STL.64 [R1+0x40], R20 ;  /* 0x0000401401007387 */ /* 0x0041e80000100a00 */
[----:B----4-:R0:W-:Y:S04]  /*0380*/  STL.64 [R1+0x48], R22 ;  /* 0x0000481601007387 */ /* 0x0101e80000100a00 */
[----:B---3--:R0:W-:Y:S04]  /*0390*/  STL.64 [R1+0x50], R26 ;  /* 0x0000501a01007387 */ /* 0x0081e80000100a00 */
        /* <DEDUP_REMOVED lines=8> */
[----:B------:R-:W-:-:S03]  /*0420*/  VIADD R0, R1, 0x28 ;  /* 0x0000002801007836 */ /* 0x000fc60000000000 */
[----:B0-----:R-:W-:Y:S08]  /*0430*/  @P0 BRA `(.L_x_3267) ;  /* 0x0000000c00780947 */ /* 0x001ff00003800000 */
        /* <DEDUP_REMOVED lines=21> */
[----:B------:R-:W-:Y:S01]  /*0590*/  CS2R R20, SRZ ;  /* 0x0000000000147805 */ /* 0x000fe2000001ff00 */
[----:B------:R-:W-:Y:S01]  /*05a0*/  IMAD.MOV.U32 R3, RZ, RZ, R0 ;  /* 0x000000ffff037224 */ /* 0x000fe200078e0000 */
        /* <DEDUP_REMOVED lines=9> */
.L_x_3269:
[----:B------:R-:W2:Y:S04]  /*0640*/  LDL.64 R18, [R3+-0x10] ;  /* 0xfffff00003127983 */ /* 0x000ea80000100a00 */
[----:B------:R-:W2:Y:S01]  /*0650*/  LDG.E R23, desc[UR10][R4.64] ;  /* 0x0000000a04177981 */ /* 0x000ea2000c1e1900 */
[----:B------:R-:W-:-:S05]  /*0660*/  IADD3 R24, P0, PT, R4, R17, RZ ;  /* 0x0000001104187210 */ /* 0x000fca0007f1e0ff */
[----:B------:R-:W-:Y:S02]  /*0670*/  IMAD.X R25, R5, 0x1, R27, P0 ;  /* 0x0000000105197824 */ /* 0x000fe400000e061b */
[----:B--2---:R-:W-:Y:S01]  /*0680*/  IMAD.WIDE.U32 R20, R18, R23, R20 ;  /* 0x0000001712147225 */ /* 0x004fe200078e0014 */
[----:B------:R-:W-:-:S03]  /*0690*/  SHF.R.S32.HI R29, RZ, 0x1f, R23 ;  /* 0x0000001fff1d7819 */ /* 0x000fc60000011417 */
[----:B------:R-:W-:-:S04]  /*06a0*/  IMAD R23, R19, R23, RZ ;  /* 0x0000001713177224 */ /* 0x000fc800078e02ff */
[----:B------:R-:W-:Y:S02]  /*06b0*/  IMAD R29, R18, R29, R23 ;  /* 0x0000001d121d7224 */ /* 0x000fe400078e0217 */
[----:B------:R-:W2:Y:S04]  /*06c0*/  LDG.E R23, desc[UR10][R24.64] ;  /* 0x0000000a18177981 */ /* 0x000ea8000c1e1900 */
[----:B------:R-:W3:Y:S01]  /*06d0*/  LDL.64 R18, [R3+-0x8] ;  /* 0xfffff80003127983 */ /* 0x000ee20000100a00 */
[----:B------:R-:W-:Y:S02]  /*06e0*/  IADD3 R21, PT, PT, R21, R29, RZ ;  /* 0x0000001d15157210 */ /* 0x000fe40007ffe0ff */
[----:B------:R-:W-:-:S05]  /*06f0*/  IADD3 R28, P0, PT, R24, R17, RZ ;  /* 0x00000011181c7210 */ /* 0x000fca0007f1e0ff */
[----:B------:R-:W-:Y:S01]  /*0700*/  IMAD.X R29, R25, 0x1, R27, P0 ;  /* 0x00000001191d7824 */ /* 0x000fe200000e061b */
[----:B--2---:R-:W-:Y:S01]  /*0710*/  SHF.R.S32.HI R22, RZ, 0x1f, R23 ;  /* 0x0000001fff167819 */ /* 0x004fe20000011417 */
[----:B---3--:R-:W-:-:S04]  /*0720*/  IMAD.WIDE.U32 R20, R18, R23, R20 ;  /* 0x0000001712147225 */ /* 0x008fc800078e0014 */
[----:B------:R-:W-:-:S04]  /*0730*/  IMAD R23, R19, R23, RZ ;  /* 0x0000001713177224 */ /* 0x000fc800078e02ff */
[----:B------:R-:W-:Y:S02]  /*0740*/  IMAD R22, R18, R22, R23 ;  /* 0x0000001612167224 */ /* 0x000fe400078e0217 */
[----:B------:R-:W2:Y:S04]  /*0750*/  LDG.E R23, desc[UR10][R28.64] ;  /* 0x0000000a1c177981 */ /* 0x000ea8000c1e1900 */
[----:B------:R-:W3:Y:S01]  /*0760*/  LDL.64 R18, [R3] ;  /* 0x0000000003127983 */ /* 0x000ee20000100a00 */
        /* <DEDUP_REMOVED lines=8> */
[----:B------:R-:W3:Y:S01]  /*07f0*/  LDL.64 R18, [R3+0x8] ;  /* 0x0000080003127983 */ /* 0x000ee20000100a00 */
[----:B------:R-:W-:Y:S02]  /*0800*/  IADD3 R21, PT, PT, R21, R22, RZ ;  /* 0x0000001615157210 */ /* 0x000fe40007ffe0ff */
[----:B------:R-:W-:-:S05]  /*0810*/  IADD3 R28, P0, PT, R24, R17, RZ ;  /* 0x00000011181c7210 */ /* 0x000fca0007f1e0ff */
[----:B------:R-:W-:-:S05]  /*0820*/  IMAD.X R29, R25, 0x1, R27, P0 ;  /* 0x00000001191d7824 */ /* 0x000fca00000e061b */
[----:B------:R-:W4:Y:S01]  /*0830*/  LDG.E R25, desc[UR10][R28.64] ;  /* 0x0000000a1c197981 */ /* 0x000f22000c1e1900 */
[----:B--2---:R-:W-:Y:S01]  /*0840*/  SHF.R.S32.HI R22, RZ, 0x1f, R23 ;  /* 0x0000001fff167819 */ /* 0x004fe20000011417 */
[----:B---3--:R-:W-:-:S04]  /*0850*/  IMAD.WIDE.U32 R20, R18, R23, R20 ;  /* 0x0000001712147225 */ /* 0x008fc800078e0014 */
[----:B------:R-:W-:-:S04]  /*0860*/  IMAD R23, R19, R23, RZ ;  /* 0x0000001713177224 */ /* 0x000fc800078e02ff */
[----:B------:R-:W-:Y:S02]  /*0870*/  IMAD R23, R18, R22, R23 ;  /* 0x0000001612177224 */ /* 0x000fe400078e0217 */
[----:B------:R-:W2:Y:S01]  /*0880*/  LDL.64 R18, [R3+0x10] ;  /* 0x0000100003127983 */ /* 0x000ea20000100a00 */
[----:B------:R-:W-:Y:S02]  /*0890*/  IADD3 R22, P0, PT, R28, R17, RZ ;  /* 0x000000111c167210 */ /* 0x000fe40007f1e0ff */
[----:B------:R-:W-:Y:S02]  /*08a0*/  IADD3 R21, PT, PT, R21, R23, RZ ;  /* 0x0000001715157210 */ /* 0x000fe40007ffe0ff */
[----:B----4-:R-:W-:Y:S01]  /*08b0*/  SHF.R.S32.HI R24, RZ, 0x1f, R25 ;  /* 0x0000001fff187819 */ /* 0x010fe20000011419 */
[----:B------:R-:W-:-:S05]  /*08c0*/  IMAD.X R23, R29, 0x1, R27, P0 ;  /* 0x000000011d177824 */ /* 0x000fca00000e061b */
[----:B------:R-:W3:Y:S01]  /*08d0*/  LDG.E R29, desc[UR10][R22.64] ;  /* 0x0000000a161d7981 */ /* 0x000ee2000c1e1900 */
[----:B--2---:R-:W-:-:S04]  /*08e0*/  IMAD.WIDE.U32 R20, R18, R25, R20 ;  /* 0x0000001912147225 */ /* 0x004fc800078e0014 */
[----:B------:R-:W-:-:S04]  /*08f0*/  IMAD R25, R19, R25, RZ ;  /* 0x0000001913197224 */ /* 0x000fc800078e02ff */
[----:B------:R-:W-:Y:S02]  /*0900*/  IMAD R25, R18, R24, R25 ;  /* 0x0000001812197224 */ /* 0x000fe400078e0219 */
[----:B------:R-:W2:Y:S01]  /*0910*/  LDL.64 R18, [R3+0x18] ;  /* 0x0000180003127983 */ /* 0x000ea20000100a00 */
[----:B------:R-:W-:Y:S02]  /*0920*/  IADD3 R24, P0, PT, R22, R17, RZ ;  /* 0x0000001116187210 */ /* 0x000fe40007f1e0ff */
[----:B------:R-:W-:Y:S02]  /*0930*/  IADD3 R21, PT, PT, R21, R25, RZ ;  /* 0x0000001915157210 */ /* 0x000fe40007ffe0ff */
[----:B---3--:R-:W-:Y:S01]  /*0940*/  SHF.R.S32.HI R28, RZ, 0x1f, R29 ;  /* 0x0000001fff1c7819 */ /* 0x008fe2000001141d */
[----:B------:R-:W-:Y:S01]  /*0950*/  IMAD.X R25, R23, 0x1, R27, P0 ;  /* 0x0000000117197824 */ /* 0x000fe200000e061b */
[----:B------:R-:W-:-:S04]  /*0960*/  IADD3 R22, P0, PT, R24, R17, RZ ;  /* 0x0000001118167210 */ /* 0x000fc80007f1e0ff */
[----:B------:R-:W-:Y:S01]  /*0970*/  IADD3.X R23, PT, PT, R25, R27, RZ, P0, !PT ;  /* 0x0000001b19177210 */ /* 0x000fe200007fe4ff */
[----:B--2---:R-:W-:-:S04]  /*0980*/  IMAD.WIDE.U32 R20, R18, R29, R20 ;  /* 0x0000001d12147225 */ /* 0x004fc800078e0014 */
[----:B------:R-:W-:-:S04]  /*0990*/  IMAD R29, R19, R29, RZ ;  /* 0x0000001d131d7224 */ /* 0x000fc800078e02ff */
[----:B------:R-:W-:Y:S02]  /*09a0*/  IMAD R28, R18, R28, R29 ;  /* 0x0000001c121c7224 */ /* 0x000fe400078e021d */
[----:B------:R-:W2:Y:S04]  /*09b0*/  LDG.E R29, desc[UR10][R24.64] ;  /* 0x0000000a181d7981 */ /* 0x000ea8000c1e1900 */
[----:B------:R-:W3:Y:S01]  /*09c0*/  LDL.64 R18, [R3+0x20] ;  /* 0x0000200003127983 */ /* 0x000ee20000100a00 */
[----:B------:R-:W-:-:S03]  /*09d0*/  IMAD.IADD R21, R21, 0x1, R28 ;  /* 0x0000000115157824 */ /* 0x000fc600078e021c */
[----:B------:R-:W4:Y:S04]  /*09e0*/  LDG.E R28, desc[UR10][R22.64] ;  /* 0x0000000a161c7981 */ /* 0x000f28000c1e1900 */
[----:B------:R0:W5:Y:S01]  /*09f0*/  LDL.64 R22, [R3+0x28] ;  /* 0x0000280003167983 */ /* 0x0001620000100a00 */
[----:B------:R-:W-:-:S04]  /*0a00*/  UIADD3 UR7, UP1, UPT, UR7, -0x8, URZ ;  /* 0xfffffff807077890 */ /* 0x000fc8000ff3e0ff */
[----:B------:R-:W-:Y:S02]  /*0a10*/  UIADD3.X UR8, UPT, UPT, UR8, -0x1, URZ, UP1, !UPT ;  /* 0xffffffff08087890 */ /* 0x000fe40008ffe4ff */
[----:B------:R-:W-:-:S04]  /*0a20*/  UISETP.NE.U32.AND UP1, UPT, UR7, URZ, UPT ;  /* 0x000000ff0700728c */ /* 0x000fc8000bf25070 */
[----:B------:R-:W-:Y:S01]  /*0a30*/  UISETP.NE.AND.EX UP1, UPT, UR8, URZ, UPT, UP1 ;  /* 0x000000ff0800728c */ /* 0x000fe2000bf25310 */
[----:B------:R-:W-:Y:S02]  /*0a40*/  LEA R4, P0, R16, R4, 0x5 ;  /* 0x0000000410047211 */ /* 0x000fe400078028ff */
[----:B0-----:R-:W-:-:S03]  /*0a50*/  IADD3 R3, PT, PT, R3, 0x40, RZ ;  /* 0x0000004003037810 */ /* 0x001fc60007ffe0ff */
[----:B------:R-:W-:Y:S01]  /*0a60*/  IMAD.X R5, R5, 0x1, R26, P0 ;  /* 0x0000000105057824 */ /* 0x000fe200000e061a */
[----:B--2---:R-:W-:Y:S01]  /*0a70*/  SHF.R.S32.HI R25, RZ, 0x1f, R29 ;  /* 0x0000001fff197819 */ /* 0x004fe2000001141d */
[-C--:B---3--:R-:W-:Y:S02]  /*0a80*/  IMAD R19, R19, R29.reuse, RZ ;  /* 0x0000001d13137224 */ /* 0x088fe400078e02ff */
        /* <DEDUP_REMOVED lines=8> */
[----:B------:R-:W-:Y:S06]  /*0b10*/  BRA.U UP1, `(.L_x_3269) ;  /* 0xfffffff901c87547 */ /* 0x000fec000b83ffff */
.L_x_3268:
        /* <DEDUP_REMOVED lines=10> */
[----:B0-----:R-:W-:-:S04]  /*0bc0*/  IMAD R4, R16, UR5, RZ ;  /* 0x0000000510047c24 */ /* 0x001fc8000f8e02ff */
[----:B------:R-:W-:-:S04]  /*0bd0*/  IMAD.WIDE.U32 R18, R16, UR4, R14 ;  /* 0x0000000410127c25 */ /* 0x000fc8000f8e000e */
[----:B------:R-:W-:Y:S01]  /*0be0*/  IMAD R3, R17, UR4, R4 ;  /* 0x0000000411037c24 */ /* 0x000fe2000f8e0204 */
[----:B------:R-:W-:-:S03]  /*0bf0*/  MOV R4, UR4 ;  /* 0x0000000400047c02 */ /* 0x000fc60008000f00 */
[----:B------:R-:W-:Y:S02]  /*0c00*/  IMAD.IADD R3, R19, 0x1, R3 ;  /* 0x0000000113037824 */ /* 0x000fe400078e0203 */
[----:B------:R-:W-:Y:S01]  /*0c10*/  IMAD.U32 R4, R4, 0x8, R1 ;  /* 0x0000000804047824 */ /* 0x000fe200078e0001 */
[----:B-1----:R-:W-:-:S04]  /*0c20*/  LEA R28, P0, R18, UR8, 0x2 ;  /* 0x00000008121c7c11 */ /* 0x002fc8000f8010ff */
[----:B------:R-:W2:Y:S01]  /*0c30*/  LDL.64 R24, [R4+0x18] ;  /* 0x0000180004187983 */ /* 0x000ea20000100a00 */
[----:B------:R-:W-:-:S05]  /*0c40*/  LEA.HI.X R29, R18, UR9, R3, 0x2, P0 ;  /* 0x00000009121d7c11 */ /* 0x000fca00080f1403 */
[----:B------:R0:W3:Y:S01]  /*0c50*/  LDG.E R27, desc[UR10][R28.64] ;  /* 0x0000000a1c1b7981 */ /* 0x0000e2000c1e1900 */
[----:B------:R-:W-:Y:S01]  /*0c60*/  SHF.L.U32 R3, R17, 0x2, RZ ;  /* 0x0000000211037819 */ /* 0x000fe200000006ff */
[----:B------:R-:W-:-:S04]  /*0c70*/  IMAD.WIDE.U32 R18, R16, 0x4, RZ ;  /* 0x0000000410127825 */ /* 0x000fc800078e00ff */
[----:B------:R-:W-:Y:S01]  /*0c80*/  IMAD.IADD R3, R19, 0x1, R3 ;  /* 0x0000000113037824 */ /* 0x000fe200078e0203 */
[----:B------:R-:W-:-:S04]  /*0c90*/  IADD3 R22, P0, PT, R28, R18, RZ ;  /* 0x000000121c167210 */ /* 0x000fc80007f1e0ff */
[----:B------:R-:W-:Y:S02]  /*0ca0*/  IADD3.X R23, PT, PT, R3, R29, RZ, P0, !PT ;  /* 0x0000001d03177210 */ /* 0x000fe400007fe4ff */
[----:B------:R-:W-:-:S04]  /*0cb0*/  IADD3 R26, P0, PT, R22, R18, RZ ;  /* 0x00000012161a7210 */ /* 0x000fc80007f1e0ff */
[----:B0-----:R-:W-:Y:S02]  /*0cc0*/  IADD3 R28, P1, PT, R26, R18, RZ ;  /* 0x000000121a1c7210 */ /* 0x001fe40007f3e0ff */
[----:B---3--:R-:W-:Y:S01]  /*0cd0*/  SHF.R.S32.HI R5, RZ, 0x1f, R27 ;  /* 0x0000001fff057819 */ /* 0x008fe2000001141b */
[-C--:B--2---:R-:W-:Y:S02]  /*0ce0*/  IMAD R19, R25, R27.reuse, RZ ;  /* 0x0000001b19137224 */ /* 0x084fe400078e02ff */
[----:B------:R-:W-:-:S04]  /*0cf0*/  IMAD.WIDE.U32 R20, R24, R27, R20 ;  /* 0x0000001b18147225 */ /* 0x000fc800078e0014 */
[----:B------:R-:W-:Y:S02]  /*0d00*/  IMAD R19, R24, R5, R19 ;  /* 0x0000000518137224 */ /* 0x000fe400078e0213 */
[----:B------:R-:W2:Y:S01]  /*0d10*/  LDG.E R5, desc[UR10][R22.64] ;  /* 0x0000000a16057981 */ /* 0x000ea2000c1e1900 */
[----:B------:R-:W-:-:S03]  /*0d20*/  IMAD.X R27, R23, 0x1, R3, P0 ;  /* 0x00000001171b7824 */ /* 0x000fc600000e0603 */
[----:B------:R-:W3:Y:S02]  /*0d30*/  LDL.64 R24, [R4+0x20] ;  /* 0x0000200004187983 */ /* 0x000ee40000100a00 */
[----:B------:R-:W-:Y:S02]  /*0d40*/  IADD3.X R29, PT, PT, R27, R3, RZ, P1, !PT ;  /* 0x000000031b1d7210 */ /* 0x000fe40000ffe4ff */
[----:B------:R-:W4:Y:S04]  /*0d50*/  LDG.E R3, desc[UR10][R26.64] ;  /* 0x0000000a1a037981 */ /* 0x000f28000c1e1900 */
[----:B------:R-:W5:Y:S04]  /*0d60*/  LDL.64 R22, [R4+0x28] ;  /* 0x0000280004167983 */ /* 0x000f680000100a00 */
[----:B------:R-:W5:Y:S04]  /*0d70*/  LDG.E R29, desc[UR10][R28.64] ;  /* 0x0000000a1c1d7981 */ /* 0x000f68000c1e1900 */
[----:B------:R-:W5:Y:S01]  /*0d80*/  LDL.64 R26, [R4+0x30] ;  /* 0x00003000041a7983 */ /* 0x000f620000100a00 */
[----:B------:R-:W-:Y:S01]  /*0d90*/  IMAD.IADD R21, R21, 0x1, R19 ;  /* 0x0000000115157824 */ /* 0x000fe200078e0213 */
        /* <DEDUP_REMOVED lines=17> */
.L_x_3270:
        /* <DEDUP_REMOVED lines=14> */
[----:B------:R-:W-:-:S04]  /*0f90*/  IMAD.WIDE.U32 R22, R16, UR4, R22 ;  /* 0x0000000410167c25 */ /* 0x000fc8000f8e0016 */
        /* <DEDUP_REMOVED lines=8> */
[----:B------:R-:W-:-:S05]  /*1020*/  LEA.HI.X R25, R16, R19, R17, 0x2, P0 ;  /* 0x0000001310197211 */ /* 0x000fca00000f1411 */
[----:B------:R-:W5:Y:S01]  /*1030*/  LDG.E R3, desc[UR10][R24.64] ;  /* 0x0000000a18037981 */ /* 0x000f62000c1e1900 */
        /* <DEDUP_REMOVED lines=12> */
.L_x_3271:
[----:B------:R-:W-:Y:S05]  /*1100*/  BRA.U UP0, `(.L_x_3267) ;  /* 0x0000000100447547 */ /* 0x000fea000b800000 */
[----:B------:R-:W1:Y:S01]  /*1110*/  LDCU.64 UR8, c[0x0][0x388] ;  /* 0x00007100ff0877ac */ /* 0x000e620008000a00 */
[----:B------:R-:W-:Y:S01]  /*1120*/  MOV R13, R15 ;  /* 0x0000000f000d7202 */ /* 0x000fe20000000f00 */
[C---:B0-----:R-:W-:Y:S02]  /*1130*/  IMAD R4, R16.reuse, UR5, RZ ;  /* 0x0000000510047c24 */ /* 0x041fe4000f8e02ff */
[----:B------:R-:W-:-:S04]  /*1140*/  IMAD.WIDE.U32 R12, R16, UR4, R12 ;  /* 0x00000004100c7c25 */ /* 0x000fc8000f8e000c */
[----:B------:R-:W-:Y:S01]  /*1150*/  IMAD R3, R17, UR4, R4 ;  /* 0x0000000411037c24 */ /* 0x000fe2000f8e0204 */
[----:B------:R-:W-:-:S03]  /*1160*/  MOV R4, UR4 ;  /* 0x0000000400047c02 */ /* 0x000fc60008000f00 */
[----:B------:R-:W-:Y:S02]  /*1170*/  IMAD.IADD R3, R13, 0x1, R3 ;  /* 0x000000010d037824 */ /* 0x000fe400078e0203 */
[----:B------:R-:W-:Y:S01]  /*1180*/  IMAD.U32 R4, R4, 0x8, R1 ;  /* 0x0000000804047824 */ /* 0x000fe200078e0001 */
[----:B-1----:R-:W-:-:S04]  /*1190*/  LEA R14, P0, R12, UR8, 0x2 ;  /* 0x000000080c0e7c11 */ /* 0x002fc8000f8010ff */
[----:B------:R-:W-:Y:S01]  /*11a0*/  LEA.HI.X R15, R12, UR9, R3, 0x2, P0 ;  /* 0x000000090c0f7c11 */ /* 0x000fe200080f1403 */
[----:B------:R-:W2:Y:S05]  /*11b0*/  LDL.64 R4, [R4+0x18] ;  /* 0x0000180004047983 */ /* 0x000eaa0000100a00 */
[----:B------:R-:W3:Y:S02]  /*11c0*/  LDG.E R15, desc[UR10][R14.64] ;  /* 0x0000000a0e0f7981 */ /* 0x000ee4000c1e1900 */
[----:B---3--:R-:W-:Y:S01]  /*11d0*/  SHF.R.S32.HI R3, RZ, 0x1f, R15 ;  /* 0x0000001fff037819 */ /* 0x008fe2000001140f */
[-C--:B--2---:R-:W-:Y:S02]  /*11e0*/  IMAD R5, R5, R15.reuse, RZ ;  /* 0x0000000f05057224 */ /* 0x084fe400078e02ff */
[----:B------:R-:W-:-:S04]  /*11f0*/  IMAD.WIDE.U32 R20, R4, R15, R20 ;  /* 0x0000000f04147225 */ /* 0x000fc800078e0014 */
[----:B------:R-:W-:-:S05]  /*1200*/  IMAD R5, R4, R3, R5 ;  /* 0x0000000304057224 */ /* 0x000fca00078e0205 */
[----:B------:R-:W-:-:S07]  /*1210*/  IADD3 R21, PT, PT, R21, R5, RZ ;  /* 0x0000000515157210 */ /* 0x000fce0007ffe0ff */
.L_x_3267:
[----:B------:R-:W-:Y:S05]  /*1220*/  BSYNC.RECONVERGENT B0 ;  /* 0x0000000000007941 */ /* 0x000fea0003800200 */
.L_x_3266:
[----:B------:R-:W-:Y:S01]  /*1230*/  VIADD R3, R2, 0x80 ;  /* 0x0000008002037836 */ /* 0x000fe20000000000 */
[----:B------:R-:W-:Y:S01]  /*1240*/  BSSY.RECONVERGENT B0, `(.L_x_3272) ;  /* 0x00000e9000007945 */ /* 0x000fe20003800200 */
[----:B------:R-:W-:Y:S01]  /*1250*/  MOV R4, R20 ;  /* 0x0000001400047202 */ /* 0x000fe20000000f00 */
[----:B------:R-:W-:Y:S02]  /*1260*/  IMAD.MOV.U32 R5, RZ, RZ, R21 ;  /* 0x000000ffff057224 */ /* 0x000fe400078e0015 */
[----:B------:R-:W-:-:S13]  /*1270*/  ISETP.GE.AND P0, PT, R3, UR6, PT ;  /* 0x0000000603007c0c */ /* 0x000fda000bf06270 */
[----:B------:R-:W-:Y:S05]  /*1280*/  @P0 BRA `(.L_x_3273) ;  /* 0x0000000c00900947 */ /* 0x000fea0003800000 */
[----:B------:R-:W1:Y:S01]  /*1290*/  LDCU UR7, c[0x0][0x39c] ;  /* 0x00007380ff0777ac */ /* 0x000e620008000800 */
[----:B------:R-:W-:Y:S01]  /*12a0*/  CS2R R20, SRZ ;  /* 0x0000000000147805 */ /* 0x000fe2000001ff00 */
[----:B------:R-:W2:Y:S01]  /*12b0*/  LDCU.64 UR4, c[0x0][0x390] ;  /* 0x00007200ff0477ac */ /* 0x000ea20008000a00 */
[----:B------:R-:W-:-:S04]  /*12c0*/  UISETP.GE.U32.AND UP0, UPT, UR13, 0x1, UPT ;  /* 0x000000010d00788c */ /* 0x000fc8000bf06070 */
[----:B-1----:R-:W-:Y:S01]  /*12d0*/  UISETP.GE.AND.EX UP0, UPT, UR7, URZ, UPT, UP0 ;  /* 0x000000ff0700728c */ /* 0x002fe2000bf06300 */
[----:B--2--5:R-:W-:Y:S02]  /*12e0*/  IMAD R7, R7, UR4, RZ ;  /* 0x0000000407077c24 */ /* 0x024fe4000f8e02ff */
[----:B------:R-:W-:-:S04]  /*12f0*/  IMAD.WIDE.U32 R14, R6, UR4, RZ ;  /* 0x00000004060e7c25 */ /* 0x000fc8000f8e00ff */
[----:B------:R-:W-:Y:S02]  /*1300*/  IMAD R7, R6, UR5, R7 ;  /* 0x0000000506077c24 */ /* 0x000fe4000f8e0207 */
[----:B------:R-:W-:Y:S05]  /*1310*/  BRA.U !UP0, `(.L_x_3273) ;  /* 0x0000000d086c7547 */ /* 0x000fea000b800000 */
[----:B------:R-:W-:Y:S01]  /*1320*/  UISETP.GE.U32.AND UP1, UPT, UR13, 0x8, UPT ;  /* 0x000000080d00788c */ /* 0x000fe2000bf26070 */
[----:B0-----:R-:W-:Y:S01]  /*1330*/  IADD3 R17, PT, PT, R15, R7, RZ ;  /* 0x000000070f117210 */ /* 0x001fe20007ffe0ff */
        /* <DEDUP_REMOVED lines=21> */
.L_x_3275:
[----:B------:R-:W2:Y:S01]  /*1490*/  LDL.64 R24, [R6+-0x10] ;  /* 0xfffff00006187983 */ /* 0x000ea20000100a00 */
[----:B------:R-:W-:-:S03]  /*14a0*/  IADD3 R18, P0, PT, R12, UR21, RZ ;  /* 0x000000150c127c10 */ /* 0x000fc6000ff1e0ff */
[----:B------:R-:W2:Y:S01]  /*14b0*/  LDG.E R7, desc[UR10][R12.64] ;  /* 0x0000000a0c077981 */ /* 0x000ea2000c1e1900 */
[----:B------:R-:W-:-:S03]  /*14c0*/  IADD3.X R19, PT, PT, R13, UR20, RZ, P0, !PT ;  /* 0x000000140d137c10 */ /* 0x000fc600087fe4ff */
[----:B------:R-:W3:Y:S04]  /*14d0*/  LDL.64 R22, [R6+-0x8] ;  /* 0xfffff80006167983 */ /* 0x000ee80000100a00 */
[----:B------:R-:W3:Y:S01]  /*14e0*/  LDG.E R29, desc[UR10][R18.64] ;  /* 0x0000000a121d7981 */ /* 0x000ee2000c1e1900 */
[----:B--2---:R-:W-:Y:S01]  /*14f0*/  IMAD.WIDE.U32 R20, R24, R7, R20 ;  /* 0x0000000718147225 */ /* 0x004fe200078e0014 */
[----:B------:R-:W-:-:S03]  /*1500*/  SHF.R.S32.HI R27, RZ, 0x1f, R7 ;  /* 0x0000001fff1b7819 */ /* 0x000fc60000011407 */
[----:B------:R-:W-:-:S04]  /*1510*/  IMAD R7, R25, R7, RZ ;  /* 0x0000000719077224 */ /* 0x000fc800078e02ff */
[----:B------:R-:W-:Y:S01]  /*1520*/  IMAD R7, R24, R27, R7 ;  /* 0x0000001b18077224 */ /* 0x000fe200078e0207 */
[----:B------:R-:W-:Y:S01]  /*1530*/  IADD3 R24, P0, PT, R18, UR21, RZ ;  /* 0x0000001512187c10 */ /* 0x000fe2000ff1e0ff */
[----:B---3--:R-:W-:-:S03]  /*1540*/  IMAD R23, R23, R29, RZ ;  /* 0x0000001d17177224 */ /* 0x008fc600078e02ff */
[----:B------:R-:W-:Y:S02]  /*1550*/  IADD3.X R25, PT, PT, R19, UR20, RZ, P0, !PT ;  /* 0x0000001413197c10 */ /* 0x000fe400087fe4ff */
[----:B------:R-:W-:Y:S02]  /*1560*/  SHF.R.S32.HI R19, RZ, 0x1f, R29 ;  /* 0x0000001fff137819 */ /* 0x000fe4000001141d */
[----:B------:R-:W-:Y:S02]  /*1570*/  IADD3 R21, PT, PT, R21, R7, RZ ;  /* 0x0000000715157210 */ /* 0x000fe40007ffe0ff */
[----:B------:R-:W2:Y:S01]  /*1580*/  LDG.E R7, desc[UR10][R24.64] ;  /* 0x0000000a18077981 */ /* 0x000ea2000c1e1900 */
[----:B------:R-:W-:Y:S01]  /*1590*/  IMAD R23, R22, R19, R23 ;  /* 0x0000001316177224 */ /* 0x000fe200078e0217 */
[----:B------:R-:W-:Y:S02]  /*15a0*/  IADD3 R26, P0, PT, R24, UR21, RZ ;  /* 0x00000015181a7c10 */ /* 0x000fe4000ff1e0ff */
[----:B------:R-:W3:Y:S02]  /*15b0*/  LDL.64 R18, [R6] ;  /* 0x0000000006127983 */ /* 0x000ee40000100a00 */
[----:B------:R-:W-:Y:S01]  /*15c0*/  IADD3.X R27, PT, PT, R25, UR20, RZ, P0, !PT ;  /* 0x00000014191b7c10 */ /* 0x000fe200087fe4ff */
[----:B------:R-:W-:-:S02]  /*15d0*/  IMAD.WIDE.U32 R20, R22, R29, R20 ;  /* 0x0000001d16147225 */ /* 0x000fc400078e0014 */
[----:B------:R-:W4:Y:S04]  /*15e0*/  LDL.64 R28, [R6+0x8] ;  /* 0x00000800061c7983 */ /* 0x000f280000100a00 */
[----:B------:R-:W5:Y:S01]  /*15f0*/  LDG.E R22, desc[UR10][R26.64] ;  /* 0x0000000a1a167981 */ /* 0x000f62000c1e1900 */
[----:B------:R-:W-:Y:S01]  /*1600*/  IMAD.IADD R21, R21, 0x1, R23 ;  /* 0x0000000115157824 */ /* 0x000fe200078e0217 */
[----:B--2---:R-:W-:Y:S01]  /*1610*/  SHF.R.S32.HI R23, RZ, 0x1f, R7 ;  /* 0x0000001fff177819 */ /* 0x004fe20000011407 */
[----:B---3--:R-:W-:-:S04]  /*1620*/  IMAD R19, R19, R7, RZ ;  /* 0x0000000713137224 */ /* 0x008fc800078e02ff */
[C---:B------:R-:W-:Y:S02]  /*1630*/  IMAD R23, R18.reuse, R23, R19 ;  /* 0x0000001712177224 */ /* 0x040fe400078e0213 */
[----:B------:R-:W-:Y:S01]  /*1640*/  IMAD.WIDE.U32 R18, R18, R7, R20 ;  /* 0x0000000712127225 */ /* 0x000fe200078e0014 */
[----:B------:R-:W-:Y:S02]  /*1650*/  IADD3 R20, P0, PT, R26, UR21, RZ ;  /* 0x000000151a147c10 */ /* 0x000fe4000ff1e0ff */
[----:B-----5:R-:W-:Y:S01]  /*1660*/  SHF.R.S32.HI R7, RZ, 0x1f, R22 ;  /* 0x0000001fff077819 */ /* 0x020fe20000011416 */
[----:B----4-:R-:W-:Y:S01]  /*1670*/  IMAD R24, R29, R22, RZ ;  /* 0x000000161d187224 */ /* 0x010fe200078e02ff */
[----:B------:R-:W-:Y:S02]  /*1680*/  IADD3.X R21, PT, PT, R27, UR20, RZ, P0, !PT ;  /* 0x000000141b157c10 */ /* 0x000fe400087fe4ff */
[----:B------:R-:W-:Y:S01]  /*1690*/  IADD3 R19, PT, PT, R19, R23, RZ ;  /* 0x0000001713137210 */ /* 0x000fe20007ffe0ff */
[----:B------:R-:W-:-:S02]  /*16a0*/  IMAD R7, R28, R7, R24 ;  /* 0x000000071c077224 */ /* 0x000fc400078e0218 */
[----:B------:R-:W2:Y:S01]  /*16b0*/  LDG.E R23, desc[UR10][R20.64] ;  /* 0x0000000a14177981 */ /* 0x000ea2000c1e1900 */
[----:B------:R-:W-:-:S03]  /*16c0*/  IADD3 R26, P0, PT, R20, UR21, RZ ;  /* 0x00000015141a7c10 */ /* 0x000fc6000ff1e0ff */
[----:B------:R-:W3:Y:S01]  /*16d0*/  LDL.64 R24, [R6+0x10] ;  /* 0x0000100006187983 */ /* 0x000ee20000100a00 */
[----:B------:R-:W-:Y:S01]  /*16e0*/  IADD3.X R27, PT, PT, R21, UR20, RZ, P0, !PT ;  /* 0x00000014151b7c10 */ /* 0x000fe200087fe4ff */
[----:B------:R-:W-:Y:S02]  /*16f0*/  IMAD.WIDE.U32 R18, R28, R22, R18 ;  /* 0x000000161c127225 */ /* 0x000fe400078e0012 */
[----:B------:R-:W4:Y:S04]  /*1700*/  LDL.64 R28, [R6+0x18] ;  /* 0x00001800061c7983 */ /* 0x000f280000100a00 */
[----:B------:R-:W4:Y:S01]  /*1710*/  LDG.E R22, desc[UR10][R26.64] ;  /* 0x0000000a1a167981 */ /* 0x000f22000c1e1900 */
[----:B------:R-:W-:Y:S01]  /*1720*/  IMAD.IADD R19, R19, 0x1, R7 ;  /* 0x0000000113137824 */ /* 0x000fe200078e0207 */
[----:B--2---:R-:W-:Y:S01]  /*1730*/  SHF.R.S32.HI R7, RZ, 0x1f, R23 ;  /* 0x0000001fff077819 */ /* 0x004fe20000011417 */
[----:B---3--:R-:W-:-:S04]  /*1740*/  IMAD R20, R25, R23, RZ ;  /* 0x0000001719147224 */ /* 0x008fc800078e02ff */
[----:B------:R-:W-:Y:S01]  /*1750*/  IMAD R7, R24, R7, R20 ;  /* 0x0000000718077224 */ /* 0x000fe200078e0214 */
[----:B------:R-:W-:Y:S01]  /*1760*/  IADD3 R20, P0, PT, R26, UR21, RZ ;  /* 0x000000151a147c10 */ /* 0x000fe2000ff1e0ff */
[----:B------:R-:W-:-:S03]  /*1770*/  IMAD.WIDE.U32 R18, R24, R23, R18 ;  /* 0x0000001718127225 */ /* 0x000fc600078e0012 */
[----:B------:R-:W-:Y:S01]  /*1780*/  IADD3.X R21, PT, PT, R27, UR20, RZ, P0, !PT ;  /* 0x000000141b157c10 */ /* 0x000fe200087fe4ff */
[-C--:B----4-:R-:W-:Y:S01]  /*1790*/  IMAD R25, R29, R22.reuse, RZ ;  /* 0x000000161d197224 */ /* 0x090fe200078e02ff */
[----:B------:R-:W-:Y:S01]  /*17a0*/  SHF.R.S32.HI R23, RZ, 0x1f, R22 ;  /* 0x0000001fff177819 */ /* 0x000fe20000011416 */
[----:B------:R-:W2:Y:S01]  /*17b0*/  LDL.64 R26, [R6+0x20] ;  /* 0x00002000061a7983 */ /* 0x000ea20000100a00 */
[----:B------:R-:W-:Y:S02]  /*17c0*/  IADD3 R19, PT, PT, R19, R7, RZ ;  /* 0x0000000713137210 */ /* 0x000fe40007ffe0ff */
[----:B------:R-:W-:Y:S01]  /*17d0*/  IADD3 R24, P0, PT, R20, UR21, RZ ;  /* 0x0000001514187c10 */ /* 0x000fe2000ff1e0ff */
[----:B------:R-:W3:Y:S01]  /*17e0*/  LDG.E R7, desc[UR10][R20.64] ;  /* 0x0000000a14077981 */ /* 0x000ee2000c1e1900 */
[C---:B------:R-:W-:Y:S02]  /*17f0*/  IMAD R23, R28.reuse, R23, R25 ;  /* 0x000000171c177224 */ /* 0x040fe400078e0219 */
[----:B------:R-:W-:Y:S01]  /*1800*/  IADD3.X R25, PT, PT, R21, UR20, RZ, P0, !PT ;  /* 0x0000001415197c10 */ /* 0x000fe200087fe4ff */
[----:B------:R-:W-:-:S02]  /*1810*/  IMAD.WIDE.U32 R18, R28, R22, R18 ;  /* 0x000000161c127225 */ /* 0x000fc400078e0012 */
[----:B------:R0:W4:Y:S04]  /*1820*/  LDL.64 R28, [R6+0x28] ;  /* 0x00002800061c7983 */ /* 0x0001280000100a00 */
[----:B------:R-:W5:Y:S01]  /*1830*/  LDG.E R25, desc[UR10][R24.64] ;  /* 0x0000000a18197981 */ /* 0x000f62000c1e1900 */
[----:B------:R-:W-:Y:S01]  /*1840*/  IMAD.IADD R19, R19, 0x1, R23 ;  /* 0x0000000113137824 */ /* 0x000fe200078e0217 */
[----:B------:R-:W-:-:S04]  /*1850*/  UIADD3 UR7, UP1, UPT, UR7, -0x8, URZ ;  /* 0xfffffff807077890 */ /* 0x000fc8000ff3e0ff */
[----:B------:R-:W-:Y:S02]  /*1860*/  UIADD3.X UR8, UPT, UPT, UR8, -0x1, URZ, UP1, !UPT ;  /* 0xffffffff08087890 */ /* 0x000fe40008ffe4ff */
[----:B------:R-:W-:-:S04]  /*1870*/  UISETP.NE.U32.AND UP1, UPT, UR7, URZ, UPT ;  /* 0x000000ff0700728c */ /* 0x000fc8000bf25070 */
[----:B------:R-:W-:Y:S01]  /*1880*/  UISETP.NE.AND.EX UP1, UPT, UR8, URZ, UPT, UP1 ;  /* 0x000000ff0800728c */ /* 0x000fe2000bf25310 */
[----:B0-----:R-:W-:Y:S01]  /*1890*/  VIADD R6, R6, 0x40 ;  /* 0x0000004006067836 */ /* 0x001fe20000000000 */
[----:B---3--:R-:W-:Y:S01]  /*18a0*/  SHF.R.S32.HI R23, RZ, 0x1f, R7 ;  /* 0x0000001fff177819 */ /* 0x008fe20000011407 */
[-C--:B--2---:R-:W-:Y:S02]  /*18b0*/  IMAD R22, R27, R7.reuse, RZ ;  /* 0x000000071b167224 */ /* 0x084fe400078e02ff */
[----:B------:R-:W-:-:S04]  /*18c0*/  IMAD.WIDE.U32 R18, R26, R7, R18 ;  /* 0x000000071a127225 */ /* 0x000fc800078e0012 */
[----:B------:R-:W-:Y:S01]  /*18d0*/  IMAD R23, R26, R23, R22 ;  /* 0x000000171a177224 */ /* 0x000fe200078e0216 */
[----:B-----5:R-:W-:Y:S01]  /*18e0*/  SHF.R.S32.HI R7, RZ, 0x1f, R25 ;  /* 0x0000001fff077819 */ /* 0x020fe20000011419 */
[----:B----4-:R-:W-:-:S03]  /*18f0*/  IMAD R20, R29, R25, RZ ;  /* 0x000000191d147224 */ /* 0x010fc600078e02ff */
        /* <DEDUP_REMOVED lines=8> */
.L_x_3274:
        /* <DEDUP_REMOVED lines=17> */
[----:B-1----:R-:W-:-:S04]  /*1a90*/  LEA R24, P0, R6, UR18, 0x2 ;  /* 0x0000001206187c11 */ /* 0x002fc8000f8010ff */
[----:B------:R-:W-:Y:S01]  /*1aa0*/  LEA.HI.X R25, R6, UR19, R7, 0x2, P0 ;  /* 0x0000001306197c11 */ /* 0x000fe200080f1407 */
[----:B------:R-:W-:Y:S01]  /*1ab0*/  UIMAD.WIDE.U32 UR18, UR16, 0x4, URZ ;  /* 0x00000004101278a5 */ /* 0x000fe2000f8e00ff */
[----:B------:R-:W3:Y:S04]  /*1ac0*/  LDL.64 R6, [UR9+0x20] ;  /* 0x00002009ff067983 */ /* 0x000ee80008100a00 */
[----:B------:R0:W4:Y:S01]  /*1ad0*/  LDG.E R29, desc[UR10][R24.64] ;  /* 0x0000000a181d7981 */ /* 0x000122000c1e1900 */
[----:B------:R-:W-:Y:S01]  /*1ae0*/  USHF.L.U32 UR7, UR17, 0x2, URZ ;  /* 0x0000000211077899 */ /* 0x000fe200080006ff */
[----:B------:R-:W-:-:S03]  /*1af0*/  IADD3 R22, P0, PT, R24, UR18, RZ ;  /* 0x0000001218167c10 */ /* 0x000fc6000ff1e0ff */
[----:B------:R-:W-:-:S06]  /*1b00*/  UIADD3 UR7, UPT, UPT, UR19, UR7, URZ ;  /* 0x0000000713077290 */ /* 0x000fcc000fffe0ff */
[----:B------:R-:W-:Y:S02]  /*1b10*/  IADD3.X R23, PT, PT, R25, UR7, RZ, P0, !PT ;  /* 0x0000000719177c10 */ /* 0x000fe400087fe4ff */
[----:B------:R-:W-:-:S03]  /*1b20*/  IADD3 R18, P0, PT, R22, UR18, RZ ;  /* 0x0000001216127c10 */ /* 0x000fc6000ff1e0ff */
[----:B------:R1:W5:Y:S01]  /*1b30*/  LDG.E R27, desc[UR10][R22.64] ;  /* 0x0000000a161b7981 */ /* 0x000362000c1e1900 */
[----:B------:R-:W-:Y:S02]  /*1b40*/  IADD3.X R19, PT, PT, R23, UR7, RZ, P0, !PT ;  /* 0x0000000717137c10 */ /* 0x000fe400087fe4ff */
[----:B0-----:R-:W-:-:S03]  /*1b50*/  IADD3 R24, P0, PT, R18, UR18, RZ ;  /* 0x0000001212187c10 */ /* 0x001fc6000ff1e0ff */
[----:B------:R5:W3:Y:S01]  /*1b60*/  LDG.E R18, desc[UR10][R18.64] ;  /* 0x0000000a12127981 */ /* 0x000ae2000c1e1900 */
[----:B------:R-:W-:-:S06]  /*1b70*/  IADD3.X R25, PT, PT, R19, UR7, RZ, P0, !PT ;  /* 0x0000000713197c10 */ /* 0x000fcc00087fe4ff */
[----:B------:R-:W3:Y:S01]  /*1b80*/  LDG.E R25, desc[UR10][R24.64] ;  /* 0x0000000a18197981 */ /* 0x000ee2000c1e1900 */
[----:B----4-:R-:W-:Y:S01]  /*1b90*/  SHF.R.S32.HI R26, RZ, 0x1f, R29 ;  /* 0x0000001fff1a7819 */ /* 0x010fe2000001141d */
[----:B--2---:R-:W-:-:S04]  /*1ba0*/  IMAD.WIDE.U32 R20, R12, R29, R20 ;  /* 0x0000001d0c147225 */ /* 0x004fc800078e0014 */
[----:B------:R-:W-:Y:S02]  /*1bb0*/  IMAD R13, R13, R29, RZ ;  /* 0x0000001d0d0d7224 */ /* 0x000fe400078e02ff */
[----:B------:R-:W2:Y:S02]  /*1bc0*/  LDL.64 R28, [UR9+0x28] ;  /* 0x00002809ff1c7983 */ /* 0x000ea40008100a00 */
[----:B-1----:R-:W-:Y:S02]  /*1bd0*/  IMAD R23, R12, R26, R13 ;  /* 0x0000001a0c177224 */ /* 0x002fe400078e020d */
[----:B------:R-:W4:Y:S02]  /*1be0*/  LDL.64 R12, [UR9+0x30] ;  /* 0x00003009ff0c7983 */ /* 0x000f240008100a00 */
[----:B------:R-:W-:Y:S01]  /*1bf0*/  IMAD.IADD R21, R21, 0x1, R23 ;  /* 0x0000000115157824 */ /* 0x000fe200078e0217 */
[----:B-----5:R-:W-:Y:S01]  /*1c00*/  SHF.R.S32.HI R19, RZ, 0x1f, R27 ;  /* 0x0000001fff137819 */ /* 0x020fe2000001141b */
[----:B---3--:R-:W-:-:S04]  /*1c10*/  IMAD R7, R7, R27, RZ ;  /* 0x0000001b07077224 */ /* 0x008fc800078e02ff */
[C---:B------:R-:W-:Y:S02]  /*1c20*/  IMAD R19, R6.reuse, R19, R7 ;  /* 0x0000001306137224 */ /* 0x040fe400078e0207 */
[----:B------:R-:W-:-:S05]  /*1c30*/  IMAD.WIDE.U32 R6, R6, R27, R20 ;  /* 0x0000001b06067225 */ /* 0x000fca00078e0014 */
[----:B------:R-:W-:Y:S02]  /*1c40*/  IADD3 R7, PT, PT, R7, R19, RZ ;  /* 0x0000001307077210 */ /* 0x000fe40007ffe0ff */
[----:B------:R-:W-:Y:S01]  /*1c50*/  SHF.R.S32.HI R19, RZ, 0x1f, R18 ;  /* 0x0000001fff137819 */ /* 0x000fe20000011412 */
[----:B------:R-:W-:-:S04]  /*1c60*/  UIADD3 UR4, UP0, UPT, UR4, 0x4, URZ ;  /* 0x0000000404047890 */ /* 0x000fc8000ff1e0ff */
[----:B------:R-:W-:Y:S01]  /*1c70*/  UIADD3.X UR5, UPT, UPT, URZ, UR5, URZ, UP0, !UPT ;  /* 0x00000005ff057290 */ /* 0x000fe200087fe4ff */
[-C--:B--2---:R-:W-:Y:S02]  /*1c80*/  IMAD R20, R29, R18.reuse, RZ ;  /* 0x000000121d147224 */ /* 0x084fe400078e02ff */
[----:B------:R-:W-:-:S04]  /*1c90*/  IMAD.WIDE.U32 R6, R28, R18, R6 ;  /* 0x000000121c067225 */ /* 0x000fc800078e0006 */
[----:B------:R-:W-:Y:S01]  /*1ca0*/  IMAD R21, R28, R19, R20 ;  /* 0x000000131c157224 */ /* 0x000fe200078e0214 */
[----:B------:R-:W-:Y:S01]  /*1cb0*/  SHF.R.S32.HI R19, RZ, 0x1f, R25 ;  /* 0x0000001fff137819 */ /* 0x000fe20000011419 */
[----:B----4-:R-:W-:Y:S02]  /*1cc0*/  IMAD R13, R13, R25, RZ ;  /* 0x000000190d0d7224 */ /* 0x010fe400078e02ff */
[----:B------:R-:W-:Y:S02]  /*1cd0*/  IMAD.IADD R7, R7, 0x1, R21 ;  /* 0x0000000107077824 */ /* 0x000fe400078e0215 */
[C---:B------:R-:W-:Y:S02]  /*1ce0*/  IMAD R13, R12.reuse, R19, R13 ;  /* 0x000000130c0d7224 */ /* 0x040fe400078e020d */
[----:B------:R-:W-:-:S05]  /*1cf0*/  IMAD.WIDE.U32 R20, R12, R25, R6 ;  /* 0x000000190c147225 */ /* 0x000fca00078e0006 */
[----:B------:R-:W-:-:S07]  /*1d00*/  IADD3 R21, PT, PT, R21, R13, RZ ;  /* 0x0000000d15157210 */ /* 0x000fce0007ffe0ff */
.L_x_3276:
        /* <DEDUP_REMOVED lines=10> */
[----:B------:R-:W-:Y:S01]  /*1db0*/  IMAD.U32 R13, RZ, RZ, UR4 ;  /* 0x00000004ff0d7e24 */ /* 0x000fe2000f8e00ff */
[----:B0-----:R-:W-:Y:S01]  /*1dc0*/  UIMAD UR7, UR5, UR16, URZ ;  /* 0x00000010050772a4 */ /* 0x001fe2000f8e02ff */
[----:B------:R-:W-:Y:S02]  /*1dd0*/  IMAD.MOV.U32 R7, RZ, RZ, R17 ;  /* 0x000000ffff077224 */ /* 0x000fe400078e0011 */
[----:B------:R-:W-:Y:S01]  /*1de0*/  IMAD.U32 R23, RZ, RZ, UR16 ;  /* 0x00000010ff177e24 */ /* 0x000fe2000f8e00ff */
[----:B------:R-:W-:Y:S01]  /*1df0*/  UIMAD UR7, UR4, UR17, UR7 ;  /* 0x00000011040772a4 */ /* 0x000fe2000f8e0207 */
[----:B------:R-:W-:Y:S01]  /*1e00*/  IMAD.WIDE.U32 R6, R13, UR16, R6 ;  /* 0x000000100d067c25 */ /* 0x000fe2000f8e0006 */
[----:B------:R-:W-:-:S03]  /*1e10*/  MOV R13, UR16 ;  /* 0x00000010000d7c02 */ /* 0x000fc60008000f00 */
[----:B------:R-:W-:Y:S01]  /*1e20*/  IMAD.U32 R12, RZ, RZ, UR17 ;  /* 0x00000011ff0c7e24 */ /* 0x000fe2000f8e00ff */
[----:B------:R-:W-:Y:S01]  /*1e30*/  IADD3 R7, PT, PT, R7, UR7, RZ ;  /* 0x0000000707077c10 */ /* 0x000fe2000fffe0ff */
[----:B------:R-:W-:Y:S01]  /*1e40*/  ULEA UR7, UR4, UR14, 0x3 ;  /* 0x0000000e04077291 */ /* 0x000fe2000f8e18ff */
[----:B-1----:R-:W-:-:S04]  /*1e50*/  LEA R18, P0, R6, UR8, 0x2 ;  /* 0x0000000806127c11 */ /* 0x002fc8000f8010ff */
[----:B------:R-:W-:Y:S02]  /*1e60*/  LEA.HI.X R19, R6, UR9, R7, 0x2, P0 ;  /* 0x0000000906137c11 */ /* 0x000fe400080f1407 */
[----:B------:R-:W-:Y:S02]  /*1e70*/  LEA R22, P0, R23, R18, 0x2 ;  /* 0x0000001217167211 */ /* 0x000fe400078010ff */
[----:B------:R-:W2:Y:S04]  /*1e80*/  LDL.64 R6, [UR7+0x18] ;  /* 0x00001807ff067983 */ /* 0x000ea80008100a00 */
[----:B------:R-:W3:Y:S01]  /*1e90*/  LDG.E R25, desc[UR10][R18.64] ;  /* 0x0000000a12197981 */ /* 0x000ee2000c1e1900 */
[----:B------:R-:W-:-:S03]  /*1ea0*/  LEA.HI.X R23, R13, R19, R12, 0x2, P0 ;  /* 0x000000130d177211 */ /* 0x000fc600000f140c */
[----:B------:R-:W4:Y:S04]  /*1eb0*/  LDL.64 R12, [UR7+0x20] ;  /* 0x00002007ff0c7983 */ /* 0x000f280008100a00 */
[----:B------:R-:W5:Y:S01]  /*1ec0*/  LDG.E R23, desc[UR10][R22.64] ;  /* 0x0000000a16177981 */ /* 0x000f62000c1e1900 */
        /* <DEDUP_REMOVED lines=12> */
.L_x_3277:
[----:B------:R-:W-:Y:S05]  /*1f90*/  BRA.U UP0, `(.L_x_3273) ;  /* 0x00000001004c7547 */ /* 0x000fea000b800000 */
[----:B------:R-:W1:Y:S01]  /*1fa0*/  LDCU.64 UR8, c[0x0][0x388] ;  /* 0x00007100ff0877ac */ /* 0x000e620008000a00 */
[----:B------:R-:W-:Y:S01]  /*1fb0*/  MOV R7, UR4 ;  /* 0x0000000400077c02 */ /* 0x000fe20008000f00 */
[----:B------:R-:W-:Y:S01]  /*1fc0*/  IMAD.MOV.U32 R12, RZ, RZ, R14 ;  /* 0x000000ffff0c7224 */ /* 0x000fe200078e000e */
[----:B------:R-:W-:Y:S01]  /*1fd0*/  MOV R13, R17 ;  /* 0x00000011000d7202 */ /* 0x000fe20000000f00 */
[----:B0-----:R-:W-:Y:S01]  /*1fe0*/  UIMAD UR5, UR5, UR16, URZ ;  /* 0x00000010050572a4 */ /* 0x001fe2000f8e02ff */
[----:B------:R-:W-:-:S03]  /*1ff0*/  MOV R6, UR4 ;  /* 0x0000000400067c02 */ /* 0x000fc60008000f00 */
[----:B------:R-:W-:Y:S01]  /*2000*/  UIMAD UR5, UR4, UR17, UR5 ;  /* 0x00000011040572a4 */ /* 0x000fe2000f8e0205 */
[----:B------:R-:W-:-:S04]  /*2010*/  IMAD.WIDE.U32 R12, R7, UR16, R12 ;  /* 0x00000010070c7c25 */ /* 0x000fc8000f8e000c */
[----:B------:R-:W-:Y:S02]  /*2020*/  IMAD.U32 R6, R6, 0x8, R1 ;  /* 0x0000000806067824 */ /* 0x000fe400078e0001 */
[----:B------:R-:W-:Y:S01]  /*2030*/  VIADD R7, R13, UR5 ;  /* 0x000000050d077c36 */ /* 0x000fe20008000000 */
[----:B-1----:R-:W-:-:S04]  /*2040*/  LEA R14, P0, R12, UR8, 0x2 ;  /* 0x000000080c0e7c11 */ /* 0x002fc8000f8010ff */
[----:B------:R-:W-:Y:S02]  /*2050*/  LEA.HI.X R15, R12, UR9, R7, 0x2, P0 ;  /* 0x000000090c0f7c11 */ /* 0x000fe400080f1407 */
[----:B------:R-:W2:Y:S04]  /*2060*/  LDL.64 R6, [R6+0x18] ;  /* 0x0000180006067983 */ /* 0x000ea80000100a00 */
[----:B------:R-:W3:Y:S02]  /*2070*/  LDG.E R15, desc[UR10][R14.64] ;  /* 0x0000000a0e0f7981 */ /* 0x000ee4000c1e1900 */
[----:B---3--:R-:W-:Y:S01]  /*2080*/  SHF.R.S32.HI R13, RZ, 0x1f, R15 ;  /* 0x0000001fff0d7819 */ /* 0x008fe2000001140f */
[-C--:B--2---:R-:W-:Y:S02]  /*2090*/  IMAD R7, R7, R15.reuse, RZ ;  /* 0x0000000f07077224 */ /* 0x084fe400078e02ff */
[----:B------:R-:W-:-:S04]  /*20a0*/  IMAD.WIDE.U32 R20, R6, R15, R20 ;  /* 0x0000000f06147225 */ /* 0x000fc800078e0014 */
[----:B------:R-:W-:-:S05]  /*20b0*/  IMAD R7, R6, R13, R7 ;  /* 0x0000000d06077224 */ /* 0x000fca00078e0207 */
[----:B------:R-:W-:-:S07]  /*20c0*/  IADD3 R21, PT, PT, R21, R7, RZ ;  /* 0x0000000715157210 */ /* 0x000fce0007ffe0ff */
.L_x_3273:
[----:B0-----:R-:W-:Y:S05]  /*20d0*/  BSYNC.RECONVERGENT B0 ;  /* 0x0000000000007941 */ /* 0x001fea0003800200 */
.L_x_3272:
[----:B-----5:R-:W-:Y:S01]  /*20e0*/  VIADD R6, R2, 0x100 ;  /* 0x0000010002067836 */ /* 0x020fe20000000000 */
[----:B------:R-:W-:Y:S01]  /*20f0*/  BSSY.RECONVERGENT B0, `(.L_x_3278) ;  /* 0x00000e9000007945 */ /* 0x000fe20003800200 */
[----:B------:R-:W-:-:S03]  /*2100*/  IMAD.MOV.U32 R7, RZ, RZ, R21 ;  /* 0x000000ffff077224 */ /* 0x000fc600078e0015 */
        /* <DEDUP_REMOVED lines=35> */
.L_x_3281:
        /* <DEDUP_REMOVED lines=79> */
.L_x_3280:
        /* <DEDUP_REMOVED lines=57> */
.L_x_3282:
        /* <DEDUP_REMOVED lines=40> */
.L_x_3283:
        /* <DEDUP_REMOVED lines=20> */
.L_x_3279:
[----:B0-----:R-:W-:Y:S05]  /*2f80*/  BSYNC.RECONVERGENT B0 ;  /* 0x0000000000007941 */ /* 0x001fea0003800200 */
.L_x_3278:
[----:B------:R-:W-:Y:S01]  /*2f90*/  VIADD R8, R2, 0x180 ;  /* 0x0000018002087836 */ /* 0x000fe20000000000 */
[----:B------:R-:W-:Y:S01]  /*2fa0*/  BSSY.RECONVERGENT B0, `(.L_x_3284) ;  /* 0x00000e8000007945 */ /* 0x000fe20003800200 */
[----:B------:R-:W-:Y:S01]  /*2fb0*/  MOV R12, R20 ;  /* 0x00000014000c7202 */ /* 0x000fe20000000f00 */
[----:B------:R-:W-:Y:S02]  /*2fc0*/  IMAD.MOV.U32 R13, RZ, RZ, R21 ;  /* 0x000000ffff0d7224 */ /* 0x000fe400078e0015 */
        /* <DEDUP_REMOVED lines=33> */
.L_x_3287:
[----:B------:R-:W2:Y:S04]  /*31e0*/  LDG.E R29, desc[UR10][R8.64] ;  /* 0x0000000a081d7981 */ /* 0x000ea8000c1e1900 */
[----:B------:R-:W3:Y:S01]  /*31f0*/  LDL.64 R16, [R0+-0x10] ;  /* 0xfffff00000107983 */ /* 0x000ee20000100a00 */
[----:B------:R-:W-:-:S03]  /*3200*/  IADD3 R24, P0, PT, R8, UR21, RZ ;  /* 0x0000001508187c10 */ /* 0x000fc6000ff1e0ff */
[----:B------:R-:W4:Y:S01]  /*3210*/  LDL.64 R18, [R0+-0x8] ;  /* 0xfffff80000127983 */ /* 0x000f220000100a00 */
[----:B------:R-:W-:-:S05]  /*3220*/  IADD3.X R25, PT, PT, R9, UR20, RZ, P0, !PT ;  /* 0x0000001409197c10 */ /* 0x000fca00087fe4ff */
[----:B------:R0:W5:Y:S01]  /*3230*/  LDG.E R27, desc[UR10][R24.64] ;  /* 0x0000000a181b7981 */ /* 0x000162000c1e1900 */
[----:B------:R-:W-:-:S04]  /*3240*/  IADD3 R20, P0, PT, R24, UR21, RZ ;  /* 0x0000001518147c10 */ /* 0x000fc8000ff1e0ff */
[----:B------:R-:W-:Y:S02]  /*3250*/  IADD3.X R21, PT, PT, R25, UR20, RZ, P0, !PT ;  /* 0x0000001419157c10 */ /* 0x000fe400087fe4ff */
[----:B0-----:R-:W-:-:S04]  /*3260*/  IADD3 R24, P0, PT, R20, UR21, RZ ;  /* 0x0000001514187c10 */ /* 0x001fc8000ff1e0ff */
[----:B------:R-:W-:Y:S02]  /*3270*/  IADD3.X R25, PT, PT, R21, UR20, RZ, P0, !PT ;  /* 0x0000001415197c10 */ /* 0x000fe400087fe4ff */
[----:B--2---:R-:W-:Y:S01]  /*3280*/  SHF.R.S32.HI R26, RZ, 0x1f, R29 ;  /* 0x0000001fff1a7819 */ /* 0x004fe2000001141d */
[-C--:B---3--:R-:W-:Y:S02]  /*3290*/  IMAD R17, R17, R29.reuse, RZ ;  /* 0x0000001d11117224 */ /* 0x088fe400078e02ff */
[C---:B------:R-:W-:Y:S02]  /*32a0*/  IMAD.WIDE.U32 R22, R16.reuse, R29, R22 ;  /* 0x0000001d10167225 */ /* 0x040fe400078e0016 */
[----:B------:R0:W2:Y:S02]  /*32b0*/  LDG.E R29, desc[UR10][R20.64] ;  /* 0x0000000a141d7981 */ /* 0x0000a4000c1e1900 */
[----:B------:R-:W-:Y:S02]  /*32c0*/  IMAD R26, R16, R26, R17 ;  /* 0x0000001a101a7224 */ /* 0x000fe400078e0211 */
[----:B------:R-:W3:Y:S02]  /*32d0*/  LDL.64 R16, [R0] ;  /* 0x0000000000107983 */ /* 0x000ee40000100a00 */
[----:B------:R-:W-:Y:S01]  /*32e0*/  IMAD.IADD R23, R23, 0x1, R26 ;  /* 0x0000000117177824 */ /* 0x000fe200078e021a */
[----:B-----5:R-:W-:Y:S01]  /*32f0*/  SHF.R.S32.HI R26, RZ, 0x1f, R27 ;  /* 0x0000001fff1a7819 */ /* 0x020fe2000001141b */
[----:B----4-:R-:W-:-:S02]  /*3300*/  IMAD R19, R19, R27, RZ ;  /* 0x0000001b13137224 */ /* 0x010fc400078e02ff */
[C---:B------:R-:W-:Y:S02]  /*3310*/  IMAD.WIDE.U32 R22, R18.reuse, R27, R22 ;  /* 0x0000001b12167225 */ /* 0x040fe400078e0016 */
[----:B------:R1:W4:Y:S02]  /*3320*/  LDG.E R27, desc[UR10][R24.64] ;  /* 0x0000000a181b7981 */ /* 0x000324000c1e1900 */
[----:B0-----:R-:W-:Y:S02]  /*3330*/  IMAD R21, R18, R26, R19 ;  /* 0x0000001a12157224 */ /* 0x001fe400078e0213 */
[----:B------:R-:W5:Y:S01]  /*3340*/  LDL.64 R18, [R0+0x8] ;  /* 0x0000080000127983 */ /* 0x000f620000100a00 */
[----:B------:R-:W-:Y:S02]  /*3350*/  IADD3 R20, P0, PT, R24, UR21, RZ ;  /* 0x0000001518147c10 */ /* 0x000fe4000ff1e0ff */
[----:B------:R-:W-:Y:S02]  /*3360*/  IADD3 R23, PT, PT, R23, R21, RZ ;  /* 0x0000001517177210 */ /* 0x000fe40007ffe0ff */
[----:B------:R-:W-:-:S02]  /*3370*/  IADD3.X R21, PT, PT, R25, UR20, RZ, P0, !PT ;  /* 0x0000001419157c10 */ /* 0x000fc400087fe4ff */
[----:B-1----:R-:W-:Y:S02]  /*3380*/  IADD3 R24, P0, PT, R20, UR21, RZ ;  /* 0x0000001514187c10 */ /* 0x002fe4000ff1e0ff */
[----:B--2---:R-:W-:Y:S01]  /*3390*/  SHF.R.S32.HI R26, RZ, 0x1f, R29 ;  /* 0x0000001fff1a7819 */ /* 0x004fe2000001141d */
[-C--:B---3--:R-:W-:Y:S02]  /*33a0*/  IMAD R17, R17, R29.reuse, RZ ;  /* 0x0000001d11117224 */ /* 0x088fe400078e02ff */
[C---:B------:R-:W-:Y:S02]  /*33b0*/  IMAD.WIDE.U32 R22, R16.reuse, R29, R22 ;  /* 0x0000001d10167225 */ /* 0x040fe400078e0016 */
[----:B------:R-:W2:Y:S02]  /*33c0*/  LDG.E R29, desc[UR10][R20.64] ;  /* 0x0000000a141d7981 */ /* 0x000ea4000c1e1900 */
[----:B------:R-:W-:Y:S02]  /*33d0*/  IMAD R25, R16, R26, R17 ;  /* 0x0000001a10197224 */ /* 0x000fe400078e0211 */
[----:B------:R-:W3:Y:S01]  /*33e0*/  LDL.64 R16, [R0+0x10] ;  /* 0x0000100000107983 */ /* 0x000ee20000100a00 */
[----:B----4-:R-:W-:Y:S01]  /*33f0*/  SHF.R.S32.HI R26, RZ, 0x1f, R27 ;  /* 0x0000001fff1a7819 */ /* 0x010fe2000001141b */
[----:B------:R-:W-:Y:S01]  /*3400*/  IMAD.IADD R23, R23, 0x1, R25 ;  /* 0x0000000117177824 */ /* 0x000fe200078e0219 */
[----:B------:R-:W-:Y:S01]  /*3410*/  IADD3.X R25, PT, PT, R21, UR20, RZ, P0, !PT ;  /* 0x0000001415197c10 */ /* 0x000fe200087fe4ff */
[----:B-----5:R-:W-:Y:S01]  /*3420*/  IMAD R19, R19, R27, RZ ;  /* 0x0000001b13137224 */ /* 0x020fe200078e02ff */
[----:B------:R-:W4:Y:S03]  /*3430*/  LDL.64 R20, [R0+0x18] ;  /* 0x0000180000147983 */ /* 0x000f260000100a00 */
[----:B------:R-:W-:-:S02]  /*3440*/  IMAD R26, R18, R26, R19 ;  /* 0x0000001a121a7224 */ /* 0x000fc400078e0213 */
[----:B------:R-:W-:Y:S02]  /*3450*/  IMAD.WIDE.U32 R18, R18, R27, R22 ;  /* 0x0000001b12127225 */ /* 0x000fe400078e0016 */
[----:B------:R-:W5:Y:S03]  /*3460*/  LDG.E R23, desc[UR10][R24.64] ;  /* 0x0000000a18177981 */ /* 0x000f66000c1e1900 */
[----:B------:R-:W-:Y:S02]  /*3470*/  IADD3 R19, PT, PT, R19, R26, RZ ;  /* 0x0000001a13137210 */ /* 0x000fe40007ffe0ff */
[----:B------:R-:W-:Y:S02]  /*3480*/  IADD3 R26, P0, PT, R24, UR21, RZ ;  /* 0x00000015181a7c10 */ /* 0x000fe4000ff1e0ff */
[----:B--2---:R-:W-:Y:S01]  /*3490*/  SHF.R.S32.HI R27, RZ, 0x1f, R29 ;  /* 0x0000001fff1b7819 */ /* 0x004fe2000001141d */
[----:B---3--:R-:W-:-:S04]  /*34a0*/  IMAD R17, R17, R29, RZ ;  /* 0x0000001d11117224 */ /* 0x008fc800078e02ff */
[C---:B------:R-:W-:Y:S01]  /*34b0*/  IMAD R17, R16.reuse, R27, R17 ;  /* 0x0000001b10117224 */ /* 0x040fe200078e0211 */
[----:B------:R-:W-:Y:S01]  /*34c0*/  IADD3.X R27, PT, PT, R25, UR20, RZ, P0, !PT ;  /* 0x00000014191b7c10 */ /* 0x000fe200087fe4ff */
[----:B------:R-:W-:Y:S01]  /*34d0*/  IMAD.WIDE.U32 R18, R16, R29, R18 ;  /* 0x0000001d10127225 */ /* 0x000fe200078e0012 */
[----:B------:R-:W-:-:S03]  /*34e0*/  IADD3 R28, P0, PT, R26, UR21, RZ ;  /* 0x000000151a1c7c10 */ /* 0x000fc6000ff1e0ff */
[----:B------:R-:W-:Y:S01]  /*34f0*/  IMAD.IADD R19, R19, 0x1, R17 ;  /* 0x0000000113137824 */ /* 0x000fe200078e0211 */
[----:B------:R-:W-:Y:S01]  /*3500*/  IADD3.X R29, PT, PT, R27, UR20, RZ, P0, !PT ;  /* 0x000000141b1d7c10 */ /* 0x000fe200087fe4ff */
[----:B------:R-:W2:Y:S04]  /*3510*/  LDL.64 R16, [R0+0x20] ;  /* 0x0000200000107983 */ /* 0x000ea80000100a00 */
[----:B------:R-:W3:Y:S01]  /*3520*/  LDG.E R27, desc[UR10][R26.64] ;  /* 0x0000000a1a1b7981 */ /* 0x000ee2000c1e1900 */
[----:B-----5:R-:W-:Y:S01]  /*3530*/  SHF.R.S32.HI R25, RZ, 0x1f, R23 ;  /* 0x0000001fff197819 */ /* 0x020fe20000011417 */
[----:B----4-:R-:W-:Y:S02]  /*3540*/  IMAD R21, R21, R23, RZ ;  /* 0x0000001715157224 */ /* 0x010fe400078e02ff */
[----:B------:R-:W4:Y:S02]  /*3550*/  LDG.E R29, desc[UR10][R28.64] ;  /* 0x0000000a1c1d7981 */ /* 0x000f24000c1e1900 */
[----:B------:R-:W-:-:S02]  /*3560*/  IMAD R21, R20, R25, R21 ;  /* 0x0000001914157224 */ /* 0x000fc400078e0215 */
[----:B------:R0:W5:Y:S01]  /*3570*/  LDL.64 R24, [R0+0x28] ;  /* 0x0000280000187983 */ /* 0x0001620000100a00 */
[----:B------:R-:W-:Y:S01]  /*3580*/  IMAD.WIDE.U32 R18, R20, R23, R18 ;  /* 0x0000001714127225 */ /* 0x000fe200078e0012 */
[----:B------:R-:W-:-:S04]  /*3590*/  UIADD3 UR7, UP1, UPT, UR7, -0x8, URZ ;  /* 0xfffffff807077890 */ /* 0x000fc8000ff3e0ff */
[----:B------:R-:W-:Y:S01]  /*35a0*/  IADD3 R19, PT, PT, R19, R21, RZ ;  /* 0x0000001513137210 */ /* 0x000fe20007ffe0ff */
[----:B------:R-:W-:Y:S02]  /*35b0*/  UIADD3.X UR8, UPT, UPT, UR8, -0x1, URZ, UP1, !UPT ;  /* 0xffffffff08087890 */ /* 0x000fe40008ffe4ff */
[----:B------:R-:W-:-:S04]  /*35c0*/  UISETP.NE.U32.AND UP1, UPT, UR7, URZ, UPT ;  /* 0x000000ff0700728c */ /* 0x000fc8000bf25070 */
[----:B------:R-:W-:Y:S01]  /*35d0*/  UISETP.NE.AND.EX UP1, UPT, UR8, URZ, UPT, UP1 ;  /* 0x000000ff0800728c */ /* 0x000fe2000bf25310 */
[----:B0-----:R-:W-:Y:S02]  /*35e0*/  IADD3 R0, PT, PT, R0, 0x40, RZ ;  /* 0x0000004000007810 */ /* 0x001fe40007ffe0ff */
[----:B---3--:R-:W-:Y:S01]  /*35f0*/  SHF.R.S32.HI R21, RZ, 0x1f, R27 ;  /* 0x0000001fff157819 */ /* 0x008fe2000001141b */
[----:B--2---:R-:W-:-:S04]  /*3600*/  IMAD R17, R17, R27, RZ ;  /* 0x0000001b11117224 */ /* 0x004fc800078e02ff */
[C---:B------:R-:W-:Y:S02]  /*3610*/  IMAD R21, R16.reuse, R21, R17 ;  /* 0x0000001510157224 */ /* 0x040fe400078e0211 */
[----:B------:R-:W-:Y:S01]  /*3620*/  IMAD.WIDE.U32 R16, R16, R27, R18 ;  /* 0x0000001b10107225 */ /* 0x000fe200078e0012 */
[----:B----4-:R-:W-:-:S03]  /*3630*/  SHF.R.S32.HI R19, RZ, 0x1f, R29 ;  /* 0x0000001fff137819 */ /* 0x010fc6000001141d */
[----:B------:R-:W-:Y:S01]  /*3640*/  IMAD.IADD R17, R17, 0x1, R21 ;  /* 0x0000000111117824 */ /* 0x000fe200078e0215 */
[----:B------:R-:W-:Y:S01]  /*3650*/  MOV R21, UR18 ;  /* 0x0000001200157c02 */ /* 0x000fe20008000f00 */
[-C--:B-----5:R-:W-:Y:S02]  /*3660*/  IMAD R18, R25, R29.reuse, RZ ;  /* 0x0000001d19127224 */ /* 0x0a0fe400078e02ff */
[----:B------:R-:W-:Y:S01]  /*3670*/  IMAD.WIDE.U32 R22, R24, R29, R16 ;  /* 0x0000001d18167225 */ /* 0x000fe200078e0010 */
[----:B------:R-:W-:-:S03]  /*3680*/  LEA R8, P0, R21, R8, 0x5 ;  /* 0x0000000815087211 */ /* 0x000fc600078028ff */
[----:B------:R-:W-:Y:S01]  /*3690*/  IMAD R19, R24, R19, R18 ;  /* 0x0000001318137224 */ /* 0x000fe200078e0212 */
[----:B------:R-:W-:-:S03]  /*36a0*/  IADD3.X R9, PT, PT, R9, UR9, RZ, P0, !PT ;  /* 0x0000000909097c10 */ /* 0x000fc600087fe4ff */
[----:B------:R-:W-:Y:S01]  /*36b0*/  IMAD.IADD R23, R23, 0x1, R19 ;  /* 0x0000000117177824 */ /* 0x000fe200078e0213 */
[----:B------:R-:W-:Y:S06]  /*36c0*/  BRA.U UP1, `(.L_x_3287) ;  /* 0xfffffff901c47547 */ /* 0x000fec000b83ffff */
.L_x_3286:
        /* <DEDUP_REMOVED lines=14> */
[----:B------:R-:W-:Y:S02]  /*37b0*/  UIMAD UR7, UR4, UR17, UR7 ;  /* 0x00000011040772a4 */ /* 0x000fe4000f8e0207 */
[----:B------:R-:W-:-:S04]  /*37c0*/  UIMAD.WIDE.U32 UR18, UR16, 0x4, URZ ;  /* 0x00000004101278a5 */ /* 0x000fc8000f8e00ff */
[----:B------:R-:W-:Y:S01]  /*37d0*/  VIADD R9, R9, UR7 ;  /* 0x0000000709097c36 */ /* 0x000fe20008000000 */
[----:B------:R-:W-:Y:S01]  /*37e0*/  USHF.L.U32 UR7, UR17, 0x2, URZ ;  /* 0x0000000211077899 */ /* 0x000fe200080006ff */
[----:B------:R-:W2:Y:S01]  /*37f0*/  LDL.64 R16, [UR9+0x20] ;  /* 0x00002009ff107983 */ /* 0x000ea20008100a00 */
[C---:B-1----:R-:W-:Y:S02]  /*3800*/  LEA R28, P0, R8.reuse, UR20, 0x2 ;  /* 0x00000014081c7c11 */ /* 0x042fe4000f8010ff */
[----:B------:R-:W-:Y:S02]  /*3810*/  UIADD3 UR7, UPT, UPT, UR19, UR7, URZ ;  /* 0x0000000713077290 */ /* 0x000fe4000fffe0ff */
[----:B------:R-:W-:Y:S02]  /*3820*/  LEA.HI.X R29, R8, UR21, R9, 0x2, P0 ;  /* 0x00000015081d7c11 */ /* 0x000fe400080f1409 */
[----:B------:R-:W3:Y:S01]  /*3830*/  LDL.64 R8, [UR9+0x18] ;  /* 0x00001809ff087983 */ /* 0x000ee20008100a00 */
[----:B------:R-:W-:-:S03]  /*3840*/  IADD3 R24, P0, PT, R28, UR18, RZ ;  /* 0x000000121c187c10 */ /* 0x000fc6000ff1e0ff */
[----:B------:R-:W3:Y:S01]  /*3850*/  LDG.E R27, desc[UR10][R28.64] ;  /* 0x0000000a1c1b7981 */ /* 0x000ee2000c1e1900 */
[----:B------:R-:W-:Y:S02]  /*3860*/  IADD3.X R25, PT, PT, R29, UR7, RZ, P0, !PT ;  /* 0x000000071d197c10 */ /* 0x000fe400087fe4ff */
[----:B------:R-:W-:-:S03]  /*3870*/  IADD3 R18, P0, PT, R24, UR18, RZ ;  /* 0x0000001218127c10 */ /* 0x000fc6000ff1e0ff */
[----:B------:R-:W4:Y:S01]  /*3880*/  LDG.E R26, desc[UR10][R24.64] ;  /* 0x0000000a181a7981 */ /* 0x000f22000c1e1900 */
[----:B------:R-:W-:Y:S02]  /*3890*/  IADD3.X R19, PT, PT, R25, UR7, RZ, P0, !PT ;  /* 0x0000000719137c10 */ /* 0x000fe400087fe4ff */
[----:B------:R-:W-:Y:S01]  /*38a0*/  IADD3 R20, P0, PT, R18, UR18, RZ ;  /* 0x0000001212147c10 */ /* 0x000fe2000ff1e0ff */
[----:B------:R-:W5:Y:S04]  /*38b0*/  LDL.64 R28, [UR9+0x30] ;  /* 0x00003009ff1c7983 */ /* 0x000f680008100a00 */
[----:B------:R0:W5:Y:S01]  /*38c0*/  LDG.E R0, desc[UR10][R18.64] ;  /* 0x0000000a12007981 */ /* 0x000162000c1e1900 */
[----:B------:R-:W-:-:S03]  /*38d0*/  IADD3.X R21, PT, PT, R19, UR7, RZ, P0, !PT ;  /* 0x0000000713157c10 */ /* 0x000fc600087fe4ff */
[----:B------:R-:W5:Y:S04]  /*38e0*/  LDL.64 R24, [UR9+0x28] ;  /* 0x00002809ff187983 */ /* 0x000f680008100a00 */
[----:B------:R-:W5:Y:S01]  /*38f0*/  LDG.E R21, desc[UR10][R20.64] ;  /* 0x0000000a14157981 */ /* 0x000f62000c1e1900 */
[----:B------:R-:W-:-:S04]  /*3900*/  UIADD3 UR4, UP0, UPT, UR4, 0x4, URZ ;  /* 0x0000000404047890 */ /* 0x000fc8000ff1e0ff */
[----:B------:R-:W-:Y:S01]  /*3910*/  UIADD3.X UR5, UPT, UPT, URZ, UR5, URZ, UP0, !UPT ;  /* 0x00000005ff057290 */ /* 0x000fe200087fe4ff */
[----:B---3--:R-:W-:Y:S01]  /*3920*/  IMAD.WIDE.U32 R22, R8, R27, R22 ;  /* 0x0000001b08167225 */ /* 0x008fe200078e0016 */
[----:B0-----:R-:W-:-:S03]  /*3930*/  SHF.R.S32.HI R19, RZ, 0x1f, R27 ;  /* 0x0000001fff137819 */ /* 0x001fc6000001141b */
[----:B------:R-:W-:-:S04]  /*3940*/  IMAD R27, R9, R27, RZ ;  /* 0x0000001b091b7224 */ /* 0x000fc800078e02ff */
[----:B------:R-:W-:Y:S01]  /*3950*/  IMAD R27, R8, R19, R27 ;  /* 0x00000013081b7224 */ /* 0x000fe200078e021b */
[----:B----4-:R-:W-:Y:S01]  /*3960*/  SHF.R.S32.HI R9, RZ, 0x1f, R26 ;  /* 0x0000001fff097819 */ /* 0x010fe2000001141a */
[----:B--2---:R-:W-:-:S03]  /*3970*/  IMAD R8, R17, R26, RZ ;  /* 0x0000001a11087224 */ /* 0x004fc600078e02ff */
[----:B------:R-:W-:Y:S01]  /*3980*/  IADD3 R23, PT, PT, R23, R27, RZ ;  /* 0x0000001b17177210 */ /* 0x000fe20007ffe0ff */
[C---:B------:R-:W-:Y:S02]  /*3990*/  IMAD R9, R16.reuse, R9, R8 ;  /* 0x0000000910097224 */ /* 0x040fe400078e0208 */
[----:B------:R-:W-:-:S04]  /*39a0*/  IMAD.WIDE.U32 R16, R16, R26, R22 ;  /* 0x0000001a10107225 */ /* 0x000fc800078e0016 */
[----:B------:R-:W-:Y:S01]  /*39b0*/  IMAD.IADD R17, R17, 0x1, R9 ;  /* 0x0000000111117824 */ /* 0x000fe200078e0209 */
[----:B-----5:R-:W-:Y:S01]  /*39c0*/  SHF.R.S32.HI R9, RZ, 0x1f, R0 ;  /* 0x0000001fff097819 */ /* 0x020fe20000011400 */
[-C--:B------:R-:W-:Y:S02]  /*39d0*/  IMAD R8, R25, R0.reuse, RZ ;  /* 0x0000000019087224 */ /* 0x080fe400078e02ff */
        /* <DEDUP_REMOVED lines=8> */
.L_x_3288:
        /* <DEDUP_REMOVED lines=11> */
[----:B------:R-:W-:Y:S01]  /*3b10*/  MOV R9, R11 ;  /* 0x0000000b00097202 */ /* 0x000fe20000000f00 */
[----:B0-----:R-:W-:Y:S02]  /*3b20*/  UIMAD UR7, UR5, UR16, URZ ;  /* 0x00000010050772a4 */ /* 0x001fe4000f8e02ff */
[----:B------:R-:W-:Y:S01]  /*3b30*/  MOV R21, UR16 ;  /* 0x0000001000157c02 */ /* 0x000fe20008000f00 */
[----:B------:R-:W-:Y:S01]  /*3b40*/  IMAD.U32 R0, RZ, RZ, UR17 ;  /* 0x00000011ff007e24 */ /* 0x000fe2000f8e00ff */
[----:B------:R-:W-:Y:S01]  /*3b50*/  UIMAD UR7, UR4, UR17, UR7 ;  /* 0x00000011040772a4 */ /* 0x000fe2000f8e0207 */
[----:B------:R-:W-:Y:S01]  /*3b60*/  IMAD.WIDE.U32 R8, R17, UR16, R8 ;  /* 0x0000001011087c25 */ /* 0x000fe2000f8e0008 */
[----:B------:R-:W-:-:S04]  /*3b70*/  MOV R17, UR16 ;  /* 0x0000001000117c02 */ /* 0x000fc80008000f00 */
[----:B------:R-:W-:Y:S01]  /*3b80*/  VIADD R9, R9, UR7 ;  /* 0x0000000709097c36 */ /* 0x000fe20008000000 */
        /* <DEDUP_REMOVED lines=21> */
.L_x_3289:
[----:B------:R-:W-:Y:S05]  /*3ce0*/  BRA.U UP0, `(.L_x_3285) ;  /* 0x00000001004c7547 */ /* 0x000fea000b800000 */
[----:B------:R-:W1:Y:S01]  /*3cf0*/  LDCU.64 UR8, c[0x0][0x388] ;  /* 0x00007100ff0877ac */ /* 0x000e620008000a00 */
[----:B------:R-:W-:Y:S01]  /*3d00*/  MOV R8, R14 ;  /* 0x0000000e00087202 */ /* 0x000fe20000000f00 */
[----:B------:R-:W-:Y:S01]  /*3d10*/  IMAD.U32 R15, RZ, RZ, UR4 ;  /* 0x00000004ff0f7e24 */ /* 0x000fe2000f8e00ff */
[----:B------:R-:W-:Y:S01]  /*3d20*/  MOV R9, R11 ;  /* 0x0000000b00097202 */ /* 0x000fe20000000f00 */
[----:B0-----:R-:W-:Y:S01]  /*3d30*/  UIMAD UR5, UR5, UR16, URZ ;  /* 0x00000010050572a4 */ /* 0x001fe2000f8e02ff */
[----:B------:R-:W-:-:S03]  /*3d40*/  MOV R0, UR4 ;  /* 0x0000000400007c02 */ /* 0x000fc60008000f00 */
[----:B------:R-:W-:Y:S01]  /*3d50*/  UIMAD UR5, UR4, UR17, UR5 ;  /* 0x00000011040572a4 */ /* 0x000fe2000f8e0205 */
[----:B------:R-:W-:Y:S01]  /*3d60*/  IMAD.WIDE.U32 R8, R15, UR16, R8 ;  /* 0x000000100f087c25 */ /* 0x000fe2000f8e0008 */
[----:B------:R-:W-:-:S04]  /*3d70*/  LEA R0, R0, R1, 0x3 ;  /* 0x0000000100007211 */ /* 0x000fc800078e18ff */
        /* <DEDUP_REMOVED lines=10> */
.L_x_3285:
[----:B0-----:R-:W-:Y:S05]  /*3e20*/  BSYNC.RECONVERGENT B0 ;  /* 0x0000000000007941 */ /* 0x001fea0003800200 */
.L_x_3284:
[----:B------:R-:W-:Y:S01]  /*3e30*/  ISETP.GE.AND P0, PT, R2, UR6, PT ;  /* 0x0000000602007c0c */ /* 0x000fe2000bf06270 */
[----:B------:R-:W-:Y:S04]  /*3e40*/  BSSY.RECONVERGENT B0, `(.L_x_3290) ;  /* 0x000001a000007945 */ /* 0x000fe80003800200 */
[----:B------:R-:W-:Y:S08]  /*3e50*/  BSSY.RELIABLE B1, `(.L_x_3291) ;  /* 0x0000011000017945 */ /* 0x000ff00003800100 */
[----:B------:R-:W-:Y:S05]  /*3e60*/  @P0 BRA `(.L_x_3292) ;  /* 0x00000000003c0947 */ /* 0x000fea0003800000 */
[----:B------:R-:W0:Y:S01]  /*3e70*/  LDC.64 R8, c[0x0][0x3f0] ;  /* 0x0000fc00ff087b82 */ /* 0x000e220000000a00 */
[----:B------:R-:W-:-:S04]  /*3e80*/  MOV R11, UR12 ;  /* 0x0000000c000b7c02 */ /* 0x000fc80008000f00 */
[----:B------:R-:W-:Y:S01]  /*3e90*/  LEA R11, R11, R2, 0x9 ;  /* 0x000000020b0b7211 */ /* 0x000fe200078e48ff */
[----:B------:R-:W-:-:S05]  /*3ea0*/  IMAD.MOV.U32 R2, RZ, RZ, R3 ;  /* 0x000000ffff027224 */ /* 0x000fca00078e0003 */
        /* <DEDUP_REMOVED lines=11> */
.L_x_3292:
[----:B------:R-:W-:Y:S05]  /*3f60*/  BSYNC.RELIABLE B1 ;  /* 0x0000000000017941 */ /* 0x000fea0003800100 */
.L_x_3291:
[----:B------:R-:W-:Y:S02]  /*3f70*/  ISETP.GE.AND P0, PT, R2, UR6, PT ;  /* 0x0000000602007c0c */ /* 0x000fe4000bf06270 */
[----:B------:R-:W-:-:S11]  /*3f80*/  MOV R3, UR12 ;  /* 0x0000000c00037c02 */ /* 0x000fd60008000f00 */
[----:B0-----:R-:W0:Y:S01]  /*3f90*/  @!P0 LDC.64 R4, c[0x0][0x3f0] ;  /* 0x0000fc00ff048b82 */ /* 0x001e220000000a00 */
[----:B------:R-:W-:Y:S01]  /*3fa0*/  @!P0 LEA R3, R3, R2, 0x9 ;  /* 0x0000000203038211 */ /* 0x000fe200078e48ff */
[----:B------:R-:W-:-:S04]  /*3fb0*/  @!P0 VIADD R2, R2, 0x80 ;  /* 0x0000008002028836 */ /* 0x000fc80000000000 */
[----:B0-----:R-:W-:-:S05]  /*3fc0*/  @!P0 IMAD.WIDE.U32 R4, R3, 0x8, R4 ;  /* 0x0000000803048825 */ /* 0x001fca00078e0004 */
[----:B------:R1:W-:Y:S02]  /*3fd0*/  @!P0 STG.E.64 desc[UR10][R4.64], R12 ;  /* 0x0000000c04008986 */ /* 0x0003e4000c101b0a */
.L_x_3293:
[----:B------:R-:W-:Y:S05]  /*3fe0*/  BSYNC.RECONVERGENT B0 ;  /* 0x0000000000007941 */ /* 0x000fea0003800200 */
.L_x_3290:
        /* <DEDUP_REMOVED lines=9> */
.L_x_3294:
        /* <DEDUP_REMOVED lines=16> */
.L_x_3516:


//--------------------- .text._ZN2at6native29vectorized_elementwise_kernelILi2EZZNS0_61_GLOBAL__N__ae8afa13_23_FlattenIndicesKernel_cu_7dd49032_311421_flatten_indices_implINS2_18CUDAKernelLauncherEiLl8EEENS_6TensorERKS5_N3c108ArrayRefIlEEENKUlvE0_clEvEUllE_St5arrayIPcLm2EEEEviT0_T1_ --------------------------
	.section	.text._ZN2at6native29vectorized_elementwise_kernelILi2EZZNS0_61_GLOBAL__N__ae8afa13_23_FlattenIndicesKernel_cu_7dd49032_311421_flatten_indices_implINS2_18CUDAKernelLauncherEiLl8EEENS_6TensorERKS5_N3c108ArrayRefIlEEENKUlvE0_clEvEUllE_St5arrayIPcLm2EEEEviT0_T1_,"ax",@progbits
	.align	128
        .global         _ZN2at6native29vectorized_elementwise_kernelILi2EZZNS0_61_GLOBAL__N__ae8afa13_23_FlattenIndicesKernel_cu_7dd49032_311421_flatten_indices_implINS2_18CUDAKernelLauncherEiLl8EEENS_6TensorERKS5_N3c108ArrayRefIlEEENKUlvE0_clEvEUllE_St5arrayIPcLm2EEEEviT0_T1_
        .type           _ZN2at6native29vectorized_elementwise_kernelILi2EZZNS0_61_GLOBAL__N__ae8afa13_23_FlattenIndicesKernel_cu_7dd49032_311421_flatten_indices_implINS2_18CUDAKernelLauncherEiLl8EEENS_6TensorERKS5_N3c108ArrayRefIlEEENKUlvE0_clEvEUllE_St5arrayIPcLm2EEEEviT0_T1_,@function
        .size           _ZN2at6native29vectorized_elementwise_kernelILi2EZZNS0_61_GLOBAL__N__ae8afa13_23_FlattenIndicesKernel_cu_7dd49032_311421_flatten_indices_implINS2_18CUDAKernelLauncherEiLl8EEENS_6TensorERKS5_N3c108ArrayRefIlEEENKUlvE0_clEvEUllE_St5arrayIPcLm2EEEEviT0_T1_,(.L_x_3517 - _ZN2at6native29vectorized_elementwise_kernelILi2EZZNS0_61_GLOBAL__N__ae8afa13_23_FlattenIndicesKernel_cu_7dd49032_311421_flatten_indices_implINS2_18CUDAKernelLauncherEiLl8EEENS_6TensorERKS5_N3c108ArrayRefIlEEENKUlvE0_clEvEUllE_St5arrayIPcLm2EEEEviT0_T1_)
        .other          _ZN2at6native29vectorized_elementwise_kernelILi2EZZNS0_61_GLOBAL__N__ae8afa13_23_FlattenIndicesKernel_cu_7dd49032_311421_flatten_indices_implINS2_18CUDAKernelLauncherEiLl8EEENS_6TensorERKS5_N3c108ArrayRefIlEEENKUlvE0_clEvEUllE_St5arrayIPcLm2EEEEviT0_T1_,@"STO_CUDA_ENTRY STV_DEFAULT"
_ZN2at6native29vectorized_elementwise_kernelILi2EZZNS0_61_GLOBAL__N__ae8afa13_23_FlattenIndicesKernel_cu_7dd49032_311421_flatten_indices_implINS2_18CUDAKernelLauncherEiLl8EEENS_6TensorERKS5_N3c108ArrayRefIlEEENKUlvE0_clEvEUllE_St5arrayIPcLm2EEEEviT0_T1_:
.text._ZN2at6native29vectorized_elementwise_kernelILi2EZZNS0_61_GLOBAL__N__ae8afa13_23_FlattenIndicesKernel_cu_7dd49032_311421_flatten_indices_implINS2_18CUDAKernelLauncherEiLl8EEENS_6TensorERKS5_N3c108ArrayRefIlEEENKUlvE0_clEvEUllE_St5arrayIPcLm2EEEEviT0_T1_:
        /* <DEDUP_REMOVED lines=16> */
[----:B0-----:R-:W-:Y:S01]  /*0100*/  ISETP.GE.U32.AND P6, PT, R0, UR4, PT ;  /* 0x0000000400007c0c */ /* 0x001fe2000bfc6070 */
[----:B------:R-:W-:-:S12]  /*0110*/  IMAD.MOV.U32 R2, RZ, RZ, R0 ;  /* 0x000000ffff027224 */ /* 0x000fd800078e0000 */
[C---:B------:R-:W-:Y:S01]  /*0120*/  @!P6 IADD3 R0, PT, PT, R2.reuse, 0x80, RZ ;  /* 0x000000800200e810 */ /* 0x040fe20007ffe0ff */
[----:B------:R-:W0:Y:S01]  /*0130*/  @!P6 LDC.64 R10, c[0x0][0x3f8] ;  /* 0x0000fe00ff0aeb82 */ /* 0x000e220000000a00 */
[----:B------:R-:W-:Y:S02]  /*0140*/  @!P6 VIADD R5, R2, UR6 ;  /* 0x000000060205ec36 */ /* 0x000fe40008000000 */
[----:B------:R-:W-:-:S13]  /*0150*/  ISETP.GE.U32.AND P5, PT, R0, UR4, PT ;  /* 0x0000000400007c0c */ /* 0x000fda000bfa6070 */
[C---:B------:R-:W-:Y:S01]  /*0160*/  @!P5 VIADD R23, R0.reuse, UR6 ;  /* 0x000000060017dc36 */ /* 0x040fe20008000000 */
[----:B------:R-:W-:Y:S01]  /*0170*/  @!P5 IADD3 R0, PT, PT, R0, 0x80, RZ ;  /* 0x000000800000d810 */ /* 0x000fe20007ffe0ff */
[----:B------:R-:W3:Y:S03]  /*0180*/  @!P5 LDC.64 R20, c[0x0][0x3f8] ;  /* 0x0000fe00ff14db82 */ /* 0x000ee60000000a00 */
[----:B------:R-:W-:Y:S01]  /*0190*/  ISETP.GE.U32.AND P4, PT, R0, UR4, PT ;  /* 0x0000000400007c0c */ /* 0x000fe2000bf86070 */
[----:B0-----:R-:W-:-:S05]  /*01a0*/  @!P6 IMAD.WIDE.U32 R10, R5, 0x8, R10 ;  /* 0x00000008050ae825 */ /* 0x001fca00078e000a */
[----:B------:R0:W5:Y:S07]  /*01b0*/  @!P6 LDG.E.64 R32, desc[UR8][R10.64] ;  /* 0x000000080a20e981 */ /* 0x00016e000c1e1b00 */
[C---:B------:R-:W-:Y:S01]  /*01c0*/  @!P4 VIADD R25, R0.reuse, UR6 ;  /* 0x000000060019cc36 */ /* 0x040fe20008000000 */
[----:B------:R-:W-:Y:S01]  /*01d0*/  @!P4 IADD3 R0, PT, PT, R0, 0x80, RZ ;  /* 0x000000800000c810 */ /* 0x000fe20007ffe0ff */
[----:B------:R-:W4:Y:S03]  /*01e0*/  @!P4 LDC.64 R12, c[0x0][0x3f8] ;  /* 0x0000fe00ff0ccb82 */ /* 0x000f260000000a00 */
[----:B------:R-:W-:-:S13]  /*01f0*/  ISETP.GE.U32.AND P3, PT, R0, UR4, PT ;  /* 0x0000000400007c0c */ /* 0x000fda000bf66070 */
[C---:B------:R-:W-:Y:S01]  /*0200*/  @!P3 VIADD R19, R0.reuse, UR6 ;  /* 0x000000060013bc36 */ /* 0x040fe20008000000 */
[----:B------:R-:W-:Y:S02]  /*0210*/  @!P3 IADD3 R0, PT, PT, R0, 0x80, RZ ;  /* 0x000000800000b810 */ /* 0x000fe40007ffe0ff */
[----:B0-----:R-:W-:Y:S01]  /*0220*/  CS2R R10, SRZ ;  /* 0x00000000000a7805 */ /* 0x001fe2000001ff00 */
[----:B---3--:R-:W-:Y:S01]  /*0230*/  @!P5 IMAD.WIDE.U32 R20, R23, 0x8, R20 ;  /* 0x000000081714d825 */ /* 0x008fe200078e0014 */
[----:B------:R-:W0:Y:S01]  /*0240*/  @!P3 LDC.64 R28, c[0x0][0x3f8] ;  /* 0x0000fe00ff1cbb82 */ /* 0x000e220000000a00 */
[----:B------:R-:W-:-:S03]  /*0250*/  ISETP.GE.U32.AND P2, PT, R0, UR4, PT ;  /* 0x0000000400007c0c */ /* 0x000fc6000bf46070 */
[----:B------:R3:W5:Y:S10]  /*0260*/  @!P5 LDG.E.64 R10, desc[UR8][R20.64] ;  /* 0x00000008140ad981 */ /* 0x000774000c1e1b00 */
[C---:B------:R-:W-:Y:S01]  /*0270*/  @!P2 VIADD R17, R0.reuse, UR6 ;  /* 0x000000060011ac36 */ /* 0x040fe20008000000 */
[----:B------:R-:W-:Y:S01]  /*0280*/  @!P2 IADD3 R0, PT, PT, R0, 0x80, RZ ;  /* 0x000000800000a810 */ /* 0x000fe20007ffe0ff */
[----:B------:R-:W2:Y:S03]  /*0290*/  @!P2 LDC.64 R30, c[0x0][0x3f8] ;  /* 0x0000fe00ff1eab82 */ /* 0x000ea60000000a00 */
[----:B------:R-:W-:-:S13]  /*02a0*/  ISETP.GE.U32.AND P1, PT, R0, UR4, PT ;  /* 0x0000000400007c0c */ /* 0x000fda000bf26070 */
[C---:B------:R-:W-:Y:S01]  /*02b0*/  @!P1 VIADD R3, R0.reuse, UR6 ;  /* 0x0000000600039c36 */ /* 0x040fe20008000000 */
[----:B------:R-:W-:Y:S01]  /*02c0*/  @!P1 IADD3 R0, PT, PT, R0, 0x80, RZ ;  /* 0x0000008000009810 */ /* 0x000fe20007ffe0ff */
[----:B------:R-:W1:Y:S03]  /*02d0*/  @!P1 LDC.64 R8, c[0x0][0x3f8] ;  /* 0x0000fe00ff089b82 */ /* 0x000e660000000a00 */
[----:B------:R-:W-:-:S13]  /*02e0*/  ISETP.GE.U32.AND P0, PT, R0, UR4, PT ;  /* 0x0000000400007c0c */ /* 0x000fda000bf06070 */
[C---:B------:R-:W-:Y:S01]  /*02f0*/  @!P0 IADD3 R15, PT, PT, R0.reuse, UR6, RZ ;  /* 0x00000006000f8c10 */ /* 0x040fe2000fffe0ff */
[----:B------:R-:W-:Y:S01]  /*0300*/  @!P0 VIADD R0, R0, 0x80 ;  /* 0x0000008000008836 */ /* 0x000fe20000000000 */
[----:B------:R-:W4:Y:S04]  /*0310*/  @!P0 LDC.64 R6, c[0x0][0x3f8] ;  /* 0x0000fe00ff068b82 */ /* 0x000f280000000a00 */
[----:B------:R-:W-:-:S13]  /*0320*/  ISETP.GE.U32.AND P6, PT, R0, UR4, PT ;  /* 0x0000000400007c0c */ /* 0x000fda000bfc6070 */
[----:B------:R-:W0:Y:S01]  /*0330*/  @!P6 LDC.64 R4, c[0x0][0x3f8] ;  /* 0x0000fe00ff04eb82 */ /* 0x000e220000000a00 */
[----:B---3--:R-:W-:Y:S02]  /*0340*/  CS2R R20, SRZ ;  /* 0x0000000000147805 */ /* 0x008fe4000001ff00 */
[----:B------:R-:W-:Y:S01]  /*0350*/  @!P6 IADD3 R35, PT, PT, R0, UR6, RZ ;  /* 0x000000060023ec10 */ /* 0x000fe2000fffe0ff */
[----:B----4-:R-:W-:-:S04]  /*0360*/  @!P0 IMAD.WIDE.U32 R6, R15, 0x8, R6 ;  /* 0x000000080f068825 */ /* 0x010fc800078e0006 */
[----:B------:R-:W-:Y:S01]  /*0370*/  @!P4 IMAD.WIDE.U32 R22, R25, 0x8, R12 ;  /* 0x000000081916c825 */ /* 0x000fe200078e000c */
[----:B------:R3:W5:Y:S01]  /*0380*/  @!P0 LDG.E.64 R20, desc[UR8][R6.64] ;  /* 0x0000000806148981 */ /* 0x000762000c1e1b00 */
[----:B------:R-:W4:Y:S02]  /*0390*/  LDC.64 R24, c[0x0][0x3a0] ;  /* 0x0000e800ff187b82 */ /* 0x000f240000000a00 */
[----:B-1----:R-:W-:-:S06]  /*03a0*/  @!P1 IMAD.WIDE.U32 R36, R3, 0x8, R8 ;  /* 0x0000000803249825 */ /* 0x002fcc00078e0008 */
[----:B------:R-:W1:Y:S01]  /*03b0*/  LDC.64 R8, c[0x0][0x398] ;  /* 0x0000e600ff087b82 */ /* 0x000e620000000a00 */
[----:B0-----:R-:W-:-:S07]  /*03c0*/  @!P6 IMAD.WIDE.U32 R34, R35, 0x8, R4 ;  /* 0x000000082322e825 */ /* 0x001fce00078e0004 */
[----:B------:R-:W0:Y:S08]  /*03d0*/  LDC.64 R4, c[0x0][0x388] ;  /* 0x0000e200ff047b82 */ /* 0x000e300000000a00 */
[----:B---3--:R-:W3:Y:S01]  /*03e0*/  LDC.64 R6, c[0x0][0x390] ;  /* 0x0000e400ff067b82 */ /* 0x008ee20000000a00 */
[----:B------:R-:W-:Y:S01]  /*03f0*/  CS2R R12, SRZ ;  /* 0x00000000000c7805 */ /* 0x000fe2000001ff00 */
[----:B------:R-:W-:Y:S01]  /*0400*/  @!P3 IMAD.WIDE.U32 R28, R19, 0x8, R28 ;  /* 0x00000008131cb825 */ /* 0x000fe200078e001c */
[----:B------:R-:W-:-:S02]  /*0410*/  CS2R R14, SRZ ;  /* 0x00000000000e7805 */ /* 0x000fc4000001ff00 */
[----:B------:R-:W-:Y:S01]  /*0420*/  CS2R R18, SRZ ;  /* 0x0000000000127805 */ /* 0x000fe2000001ff00 */
[----:B--2---:R-:W-:Y:S01]  /*0430*/  @!P2 IMAD.WIDE.U32 R30, R17, 0x8, R30 ;  /* 0x00000008111ea825 */ /* 0x004fe200078e001e */
[----:B------:R2:W5:Y:S01]  /*0440*/  @!P4 LDG.E.64 R12, desc[UR8][R22.64] ;  /* 0x00000008160cc981 */ /* 0x000562000c1e1b00 */
[----:B------:R-:W-:-:S03]  /*0450*/  CS2R R16, SRZ ;  /* 0x0000000000107805 */ /* 0x000fc6000001ff00 */
[----:B------:R4:W5:Y:S04]  /*0460*/  @!P3 LDG.E.64 R14, desc[UR8][R28.64] ;  /* 0x000000081c0eb981 */ /* 0x000968000c1e1b00 */
[----:B------:R0:W5:Y:S01]  /*0470*/  @!P2 LDG.E.64 R16, desc[UR8][R30.64] ;  /* 0x000000081e10a981 */ /* 0x000162000c1e1b00 */
[----:B--2---:R-:W-:-:S03]  /*0480*/  CS2R R22, SRZ ;  /* 0x0000000000167805 */ /* 0x004fc6000001ff00 */
[----:B------:R-:W5:Y:S01]  /*0490*/  @!P1 LDG.E.64 R18, desc[UR8][R36.64] ;  /* 0x0000000824129981 */ /* 0x000f62000c1e1b00 */
[----:B----4-:R-:W2:Y:S03]  /*04a0*/  LDC.64 R28, c[0x0][0x3b0] ;  /* 0x0000ec00ff1c7b82 */ /* 0x010ea60000000a00 */
[----:B------:R4:W5:Y:S04]  /*04b0*/  @!P6 LDG.E.64 R22, desc[UR8][R34.64] ;  /* 0x000000082216e981 */ /* 0x000968000c1e1b00 */
[----:B0-----:R0:W-:Y:S01]  /*04c0*/  STL.64 [R1], R4 ;  /* 0x0000000401007387 */ /* 0x0011e20000100a00 */
[----:B------:R-:W2:Y:S03]  /*04d0*/  LDC.64 R30, c[0x0][0x3b8] ;  /* 0x0000ee00ff1e7b82 */ /* 0x000ea60000000a00 */
[----:B---3--:R3:W-:Y:S04]  /*04e0*/  STL.64 [R1+0x8], R6 ;  /* 0x0000080601007387 */ /* 0x0087e80000100a00 */
[----:B-1----:R1:W-:Y:S01]  /*04f0*/  STL.64 [R1+0x10], R8 ;  /* 0x0000100801007387 */ /* 0x0023e20000100a00 */
[----:B----4-:R-:W4:Y:S03]  /*0500*/  LDC.64 R34, c[0x0][0x3c0] ;  /* 0x0000f000ff227b82 */ /* 0x010f260000000a00 */
[----:B------:R1:W-:Y:S05]  /*0510*/  STL.64 [R1+0x18], R24 ;  /* 0x0000181801007387 */ /* 0x0003ea0000100a00 */
[----:B------:R-:W4:Y:S08]  /*0520*/  LDC.64 R36, c[0x0][0x3c8] ;  /* 0x0000f200ff247b82 */ /* 0x000f300000000a00 */
[----:B0-----:R-:W0:Y:S08]  /*0530*/  LDC.64 R4, c[0x0][0x3d0] ;  /* 0x0000f400ff047b82 */ /* 0x001e300000000a00 */
[----:B---3--:R-:W3:Y:S08]  /*0540*/  LDC.64 R6, c[0x0][0x3d8] ;  /* 0x0000f600ff067b82 */ /* 0x008ef00000000a00 */
[----:B-1----:R-:W1:Y:S08]  /*0550*/  LDC.64 R8, c[0x0][0x3e0] ;  /* 0x0000f800ff087b82 */ /* 0x002e700000000a00 */
[----:B------:R-:W1:Y:S01]  /*0560*/  LDC.64 R24, c[0x0][0x3e8] ;  /* 0x0000fa00ff187b82 */ /* 0x000e620000000a00 */
[----:B------:R0:W-:Y:S04]  /*0570*/  STL.64 [R1+0x20], R26 ;  /* 0x0000201a01007387 */ /* 0x0001e80000100a00 */
[----:B--2---:R2:W-:Y:S04]  /*0580*/  STL.64 [R1+0x28], R28 ;  /* 0x0000281c01007387 */ /* 0x0045e80000100a00 */
[----:B------:R2:W-:Y:S04]  /*0590*/  STL.64 [R1+0x30], R30 ;  /* 0x0000301e01007387 */ /* 0x0005e80000100a00 */
[----:B----4-:R2:W-:Y:S04]  /*05a0*/  STL.64 [R1+0x38], R34 ;  /* 0x0000382201007387 */ /* 0x0105e80000100a00 */
[----:B------:R2:W-:Y:S04]  /*05b0*/  STL.64 [R1+0x40], R36 ;  /* 0x0000402401007387 */ /* 0x0005e80000100a00 */
[----:B0-----:R2:W-:Y:S04]  /*05c0*/  STL.64 [R1+0x48], R4 ;  /* 0x0000480401007387 */ /* 0x0015e80000100a00 */
[----:B---3--:R2:W-:Y:S04]  /*05d0*/  STL.64 [R1+0x50], R6 ;  /* 0x0000500601007387 */ /* 0x0085e80000100a00 */
[----:B-1----:R2:W-:Y:S04]  /*05e0*/  STL.64 [R1+0x58], R8 ;  /* 0x0000580801007387 */ /* 0x0025e80000100a00 */
[----:B------:R2:W-:Y:S01]  /*05f0*/  STL.64 [R1+0x60], R24 ;  /* 0x0000601801007387 */ /* 0x0005e20000100a00 */
[----:B------:R-:W-:Y:S01]  /*0600*/  ISETP.GE.U32.AND P0, PT, R2, UR4, PT ;  /* 0x0000000402007c0c */ /* 0x000fe2000bf06070 */
[----:B------:R-:W-:Y:S01]  /*0610*/  BSSY.RECONVERGENT B0, `(.L_x_3296) ;  /* 0x00000e2000007945 */ /* 0x000fe20003800200 */
[----:B------:R-:W-:-:S11]  /*0620*/  VIADD R0, R1, 0x28 ;  /* 0x0000002801007836 */ /* 0x000fd60000000000 */
[----:B--2---:R-:W-:Y:S05]  /*0630*/  @P0 BRA `(.L_x_3297) ;  /* 0x0000000c007c0947 */ /* 0x004fea0003800000 */
        /* <DEDUP_REMOVED lines=32> */
.L_x_3299:
[----:B------:R-:W-:Y:S01]  /*0840*/  MOV R34, R4 ;  /* 0x0000000400227202 */ /* 0x000fe20000000f00 */
[----:B------:R-:W2:Y:S04]  /*0850*/  LDL.64 R24, [R3+-0x10] ;  /* 0xfffff00003187983 */ /* 0x000ea80000100a00 */
[----:B------:R-:W3:Y:S01]  /*0860*/  LDG.E R37, desc[UR8][R34.64] ;  /* 0x0000000822257981 */ /* 0x000ee2000c1e1900 */
[----:B------:R-:W-:-:S03]  /*0870*/  IADD3 R32, P0, PT, R4, UR12, RZ ;  /* 0x0000000c04207c10 */ /* 0x000fc6000ff1e0ff */
[----:B------:R-:W4:Y:S01]  /*0880*/  LDL.64 R26, [R3+-0x8] ;  /* 0xfffff800031a7983 */ /* 0x000f220000100a00 */
[----:B------:R-:W-:-:S05]  /*0890*/  IADD3.X R33, PT, PT, R35, UR15, RZ, P0, !PT ;  /* 0x0000000f23217c10 */ /* 0x000fca00087fe4ff */
[----:B------:R0:W5:Y:S01]  /*08a0*/  LDG.E R5, desc[UR8][R32.64] ;  /* 0x0000000820057981 */ /* 0x000162000c1e1900 */
[----:B------:R-:W-:-:S04]  /*08b0*/  IADD3 R28, P0, PT, R32, UR12, RZ ;  /* 0x0000000c201c7c10 */ /* 0x000fc8000ff1e0ff */
[----:B------:R-:W-:Y:S02]  /*08c0*/  IADD3.X R29, PT, PT, R33, UR15, RZ, P0, !PT ;  /* 0x0000000f211d7c10 */ /* 0x000fe400087fe4ff */
[----:B0-----:R-:W-:Y:S02]  /*08d0*/  IADD3 R32, P0, PT, R28, UR12, RZ ;  /* 0x0000000c1c207c10 */ /* 0x001fe4000ff1e0ff */
[----:B---3--:R-:W-:Y:S01]  /*08e0*/  SHF.R.S32.HI R33, RZ, 0x1f, R37 ;  /* 0x0000001fff217819 */ /* 0x008fe20000011425 */
[-C--:B--2---:R-:W-:Y:S02]  /*08f0*/  IMAD R25, R25, R37.reuse, RZ ;  /* 0x0000002519197224 */ /* 0x084fe400078e02ff */
[C---:B------:R-:W-:Y:S02]  /*0900*/  IMAD.WIDE.U32 R30, R24.reuse, R37, R30 ;  /* 0x00000025181e7225 */ /* 0x040fe400078e001e */
[----:B------:R0:W2:Y:S02]  /*0910*/  LDG.E R37, desc[UR8][R28.64] ;  /* 0x000000081c257981 */ /* 0x0000a4000c1e1900 */
[----:B------:R-:W-:-:S02]  /*0920*/  IMAD R34, R24, R33, R25 ;  /* 0x0000002118227224 */ /* 0x000fc400078e0219 */
[----:B------:R-:W3:Y:S01]  /*0930*/  LDL.64 R24, [R3] ;  /* 0x0000000003187983 */ /* 0x000ee20000100a00 */
[----:B------:R-:W-:Y:S01]  /*0940*/  IADD3.X R33, PT, PT, R29, UR15, RZ, P0, !PT ;  /* 0x0000000f1d217c10 */ /* 0x000fe200087fe4ff */
[----:B------:R-:W-:Y:S01]  /*0950*/  IMAD.IADD R31, R31, 0x1, R34 ;  /* 0x000000011f1f7824 */ /* 0x000fe200078e0222 */
[----:B-----5:R-:W-:Y:S01]  /*0960*/  SHF.R.S32.HI R34, RZ, 0x1f, R5 ;  /* 0x0000001fff227819 */ /* 0x020fe20000011405 */
[-C--:B----4-:R-:W-:Y:S02]  /*0970*/  IMAD R27, R27, R5.reuse, RZ ;  /* 0x000000051b1b7224 */ /* 0x090fe400078e02ff */
[C---:B------:R-:W-:Y:S02]  /*0980*/  IMAD.WIDE.U32 R30, R26.reuse, R5, R30 ;  /* 0x000000051a1e7225 */ /* 0x040fe400078e001e */
[----:B------:R1:W4:Y:S02]  /*0990*/  LDG.E R5, desc[UR8][R32.64] ;  /* 0x0000000820057981 */ /* 0x000324000c1e1900 */
[----:B0-----:R-:W-:-:S02]  /*09a0*/  IMAD R29, R26, R34, R27 ;  /* 0x000000221a1d7224 */ /* 0x001fc400078e021b */
[----:B------:R-:W5:Y:S01]  /*09b0*/  LDL.64 R26, [R3+0x8] ;  /* 0x00000800031a7983 */ /* 0x000f620000100a00 */
[----:B------:R-:W-:Y:S02]  /*09c0*/  IADD3 R28, P0, PT, R32, UR12, RZ ;  /* 0x0000000c201c7c10 */ /* 0x000fe4000ff1e0ff */
[----:B------:R-:W-:Y:S02]  /*09d0*/  IADD3 R31, PT, PT, R31, R29, RZ ;  /* 0x0000001d1f1f7210 */ /* 0x000fe40007ffe0ff */
[----:B------:R-:W-:Y:S02]  /*09e0*/  IADD3.X R29, PT, PT, R33, UR15, RZ, P0, !PT ;  /* 0x0000000f211d7c10 */ /* 0x000fe400087fe4ff */
[----:B-1----:R-:W-:Y:S02]  /*09f0*/  IADD3 R32, P0, PT, R28, UR12, RZ ;  /* 0x0000000c1c207c10 */ /* 0x002fe4000ff1e0ff */
[----:B--2---:R-:W-:Y:S01]  /*0a00*/  SHF.R.S32.HI R34, RZ, 0x1f, R37 ;  /* 0x0000001fff227819 */ /* 0x004fe20000011425 */
[----:B---3--:R-:W-:-:S02]  /*0a10*/  IMAD R25, R25, R37, RZ ;  /* 0x0000002519197224 */ /* 0x008fc400078e02ff */
        /* <DEDUP_REMOVED lines=11> */
[----:B------:R-:W5:Y:S01]  /*0ad0*/  LDG.E R5, desc[UR8][R32.64] ;  /* 0x0000000820057981 */ /* 0x000f62000c1e1900 */
[----:B------:R-:W-:Y:S02]  /*0ae0*/  IADD3 R36, P0, PT, R32, UR12, RZ ;  /* 0x0000000c20247c10 */ /* 0x000fe4000ff1e0ff */
[----:B------:R-:W-:Y:S02]  /*0af0*/  IADD3 R27, PT, PT, R27, R34, RZ ;  /* 0x000000221b1b7210 */ /* 0x000fe40007ffe0ff */
[----:B--2---:R-:W-:Y:S01]  /*0b00*/  SHF.R.S32.HI R31, RZ, 0x1f, R37 ;  /* 0x0000001fff1f7819 */ /* 0x004fe20000011425 */
[----:B---3--:R-:W-:-:S04]  /*0b10*/  IMAD R25, R25, R37, RZ ;  /* 0x0000002519197224 */ /* 0x008fc800078e02ff */
[C---:B------:R-:W-:Y:S02]  /*0b20*/  IMAD R31, R24.reuse, R31, R25 ;  /* 0x0000001f181f7224 */ /* 0x040fe400078e0219 */
[----:B------:R-:W-:Y:S01]  /*0b30*/  IMAD.WIDE.U32 R24, R24, R37, R26 ;  /* 0x0000002518187225 */ /* 0x000fe200078e001a */
[----:B------:R-:W-:Y:S02]  /*0b40*/  IADD3.X R37, PT, PT, R33, UR15, RZ, P0, !PT ;  /* 0x0000000f21257c10 */ /* 0x000fe400087fe4ff */
[----:B------:R-:W-:Y:S01]  /*0b50*/  IADD3 R26, P0, PT, R36, UR12, RZ ;  /* 0x0000000c241a7c10 */ /* 0x000fe2000ff1e0ff */
[----:B------:R-:W-:Y:S02]  /*0b60*/  IMAD.IADD R25, R25, 0x1, R31 ;  /* 0x0000000119197824 */ /* 0x000fe400078e021f */
[----:B------:R-:W2:Y:S01]  /*0b70*/  LDL.64 R30, [R3+0x20] ;  /* 0x00002000031e7983 */ /* 0x000ea20000100a00 */
[----:B------:R-:W-:-:S03]  /*0b80*/  IADD3.X R27, PT, PT, R37, UR15, RZ, P0, !PT ;  /* 0x0000000f251b7c10 */ /* 0x000fc600087fe4ff */
[----:B------:R-:W3:Y:S01]  /*0b90*/  LDG.E R37, desc[UR8][R36.64] ;  /* 0x0000000824257981 */ /* 0x000ee2000c1e1900 */
[----:B-----5:R-:W-:Y:S01]  /*0ba0*/  SHF.R.S32.HI R33, RZ, 0x1f, R5 ;  /* 0x0000001fff217819 */ /* 0x020fe20000011405 */
[----:B----4-:R-:W-:Y:S02]  /*0bb0*/  IMAD R29, R29, R5, RZ ;  /* 0x000000051d1d7224 */ /* 0x010fe400078e02ff */
[----:B------:R-:W4:Y:S02]  /*0bc0*/  LDG.E R27, desc[UR8][R26.64] ;  /* 0x000000081a1b7981 */ /* 0x000f24000c1e1900 */
[C---:B------:R-:W-:Y:S02]  /*0bd0*/  IMAD R29, R28.reuse, R33, R29 ;  /* 0x000000211c1d7224 */ /* 0x040fe400078e021d */
        /* <DEDUP_REMOVED lines=9> */
[-C--:B--2---:R-:W-:Y:S02]  /*0c70*/  IMAD R26, R31, R37.reuse, RZ ;  /* 0x000000251f1a7224 */ /* 0x084fe400078e02ff */
[----:B------:R-:W-:-:S04]  /*0c80*/  IMAD.WIDE.U32 R24, R30, R37, R24 ;  /* 0x000000251e187225 */ /* 0x000fc800078e0018 */
[----:B------:R-:W-:Y:S01]  /*0c90*/  IMAD R29, R30, R5, R26 ;  /* 0x000000051e1d7224 */ /* 0x000fe200078e021a */
[----:B----4-:R-:W-:Y:S01]  /*0ca0*/  SHF.R.S32.HI R5, RZ, 0x1f, R27 ;  /* 0x0000001fff057819 */ /* 0x010fe2000001141b */
[----:B-----5:R-:W-:Y:S02]  /*0cb0*/  IMAD R26, R33, R27, RZ ;  /* 0x0000001b211a7224 */ /* 0x020fe400078e02ff */
        /* <DEDUP_REMOVED lines=8> */
.L_x_3298:
        /* <DEDUP_REMOVED lines=9> */
[----:B------:R-:W-:Y:S02]  /*0dd0*/  IMAD.MOV.U32 R8, RZ, RZ, R6 ;  /* 0x000000ffff087224 */ /* 0x000fe400078e0006 */
[C---:B0-----:R-:W-:Y:S02]  /*0de0*/  IMAD R26, R4.reuse, UR5, RZ ;  /* 0x00000005041a7c24 */ /* 0x041fe4000f8e02ff */
[----:B------:R-:W-:-:S04]  /*0df0*/  IMAD.WIDE.U32 R24, R4, UR4, R8 ;  /* 0x0000000404187c25 */ /* 0x000fc8000f8e0008 */
[----:B------:R-:W-:-:S05]  /*0e00*/  IMAD R3, R5, UR4, R26 ;  /* 0x0000000405037c24 */ /* 0x000fca000f8e021a */
[----:B------:R-:W-:Y:S02]  /*0e10*/  IADD3 R3, PT, PT, R25, R3, RZ ;  /* 0x0000000319037210 */ /* 0x000fe40007ffe0ff */
[----:B-1----:R-:W-:Y:S01]  /*0e20*/  LEA R28, P0, R24, UR10, 0x2 ;  /* 0x0000000a181c7c11 */ /* 0x002fe2000f8010ff */
[----:B------:R-:W-:-:S03]  /*0e30*/  ULEA UR10, UR4, UR13, 0x3 ;  /* 0x0000000d040a7291 */ /* 0x000fc6000f8e18ff */
[----:B------:R-:W-:-:S05]  /*0e40*/  LEA.HI.X R29, R24, UR11, R3, 0x2, P0 ;  /* 0x0000000b181d7c11 */ /* 0x000fca00080f1403 */
[----:B------:R-:W2:Y:S04]  /*0e50*/  LDG.E R35, desc[UR8][R28.64] ;  /* 0x000000081c237981 */ /* 0x000ea8000c1e1900 */
[----:B------:R-:W3:Y:S01]  /*0e60*/  LDL.64 R26, [UR10+0x18] ;  /* 0x0000180aff1a7983 */ /* 0x000ee20008100a00 */
[C---:B------:R-:W-:Y:S01]  /*0e70*/  IMAD.HI.U32 R3, R4.reuse, 0x4, RZ ;  /* 0x0000000404037827 */ /* 0x040fe200078e00ff */
[----:B------:R-:W-:-:S03]  /*0e80*/  SHF.L.U32 R33, R4, 0x2, RZ ;  /* 0x0000000204217819 */ /* 0x000fc600000006ff */
[----:B------:R-:W-:-:S04]  /*0e90*/  IMAD.SHL.U32 R24, R5, 0x4, RZ ;  /* 0x0000000405187824 */ /* 0x000fc800078e00ff */
[----:B------:R-:W-:Y:S01]  /*0ea0*/  IMAD.IADD R3, R3, 0x1, R24 ;  /* 0x0000000103037824 */ /* 0x000fe200078e0218 */
[----:B------:R-:W-:-:S04]  /*0eb0*/  IADD3 R24, P0, PT, R28, R33, RZ ;  /* 0x000000211c187210 */ /* 0x000fc80007f1e0ff */
[----:B------:R-:W-:Y:S02]  /*0ec0*/  IADD3.X R25, PT, PT, R3, R29, RZ, P0, !PT ;  /* 0x0000001d03197210 */ /* 0x000fe400007fe4ff */
[----:B--2---:R-:W-:Y:S01]  /*0ed0*/  SHF.R.S32.HI R37, RZ, 0x1f, R35 ;  /* 0x0000001fff257819 */ /* 0x004fe20000011423 */
[-C--:B---3--:R-:W-:Y:S02]  /*0ee0*/  IMAD R27, R27, R35.reuse, RZ ;  /* 0x000000231b1b7224 */ /* 0x088fe400078e02ff */
[----:B------:R-:W-:Y:S01]  /*0ef0*/  IMAD.WIDE.U32 R28, R26, R35, R30 ;  /* 0x000000231a1c7225 */ /* 0x000fe200078e001e */
[----:B------:R-:W-:Y:S01]  /*0f00*/  IADD3 R30, P0, PT, R24, R33, RZ ;  /* 0x00000021181e7210 */ /* 0x000fe20007f1e0ff */
[----:B------:R-:W2:Y:S02]  /*0f10*/  LDG.E R35, desc[UR8][R24.64] ;  /* 0x0000000818237981 */ /* 0x000ea4000c1e1900 */
[----:B------:R-:W-:Y:S02]  /*0f20*/  IMAD R37, R26, R37, R27 ;  /* 0x000000251a257224 */ /* 0x000fe400078e021b */
[----:B------:R-:W3:Y:S01]  /*0f30*/  LDL.64 R26, [UR10+0x20] ;  /* 0x0000200aff1a7983 */ /* 0x000ee20008100a00 */
[----:B------:R-:W-:Y:S01]  /*0f40*/  IMAD.X R31, R25, 0x1, R3, P0 ;  /* 0x00000001191f7824 */ /* 0x000fe200000e0603 */
[----:B------:R-:W-:-:S04]  /*0f50*/  IADD3 R32, P0, PT, R30, R33, RZ ;  /* 0x000000211e207210 */ /* 0x000fc80007f1e0ff */
[----:B------:R-:W-:Y:S01]  /*0f60*/  IADD3.X R33, PT, PT, R31, R3, RZ, P0, !PT ;  /* 0x000000031f217210 */ /* 0x000fe200007fe4ff */
[----:B------:R-:W4:Y:S04]  /*0f70*/  LDL.64 R24, [UR10+0x28] ;  /* 0x0000280aff187983 */ /* 0x000f280008100a00 */
[----:B------:R-:W5:Y:S04]  /*0f80*/  LDG.E R3, desc[UR8][R30.64] ;  /* 0x000000081e037981 */ /* 0x000f68000c1e1900 */
[----:B------:R-:W4:Y:S04]  /*0f90*/  LDG.E R33, desc[UR8][R32.64] ;  /* 0x0000000820217981 */ /* 0x000f28000c1e1900 */
[----:B------:R-:W4:Y:S01]  /*0fa0*/  LDL.64 R30, [UR10+0x30] ;  /* 0x0000300aff1e7983 */ /* 0x000f220008100a00 */
[----:B------:R-:W-:Y:S01]  /*0fb0*/  IMAD.IADD R29, R29, 0x1, R37 ;  /* 0x000000011d1d7824 */ /* 0x000fe200078e0225 */
[----:B------:R-:W-:-:S04]  /*0fc0*/  UIADD3 UR4, UP1, UPT, UR4, 0x4, URZ ;  /* 0x0000000404047890 */ /* 0x000fc8000ff3e0ff */
[----:B------:R-:W-:Y:S01]  /*0fd0*/  UIADD3.X UR5, UPT, UPT, URZ, UR5, URZ, UP1, !UPT ;  /* 0x00000005ff057290 */ /* 0x000fe20008ffe4ff */
[----:B--2---:R-:W-:Y:S01]  /*0fe0*/  SHF.R.S32.HI R37, RZ, 0x1f, R35 ;  /* 0x0000001fff257819 */ /* 0x004fe20000011423 */
[----:B---3--:R-:W-:-:S04]  /*0ff0*/  IMAD R27, R27, R35, RZ ;  /* 0x000000231b1b7224 */ /* 0x008fc800078e02ff */
[C---:B------:R-:W-:Y:S02]  /*1000*/  IMAD R37, R26.reuse, R37, R27 ;  /* 0x000000251a257224 */ /* 0x040fe400078e021b */
[----:B------:R-:W-:Y:S01]  /*1010*/  IMAD.WIDE.U32 R26, R26, R35, R28 ;  /* 0x000000231a1a7225 */ /* 0x000fe200078e001c */
[----:B-----5:R-:W-:-:S03]  /*1020*/  SHF.R.S32.HI R29, RZ, 0x1f, R3 ;  /* 0x0000001fff1d7819 */ /* 0x020fc60000011403 */
[----:B----4-:R-:W-:Y:S01]  /*1030*/  IMAD R25, R25, R3, RZ ;  /* 0x0000000319197224 */ /* 0x010fe200078e02ff */
        /* <DEDUP_REMOVED lines=9> */
.L_x_3300:
        /* <DEDUP_REMOVED lines=11> */
[C---:B0-----:R-:W-:Y:S02]  /*1180*/  IMAD R26, R4.reuse, UR5, RZ ;  /* 0x00000005041a7c24 */ /* 0x041fe4000f8e02ff */
[----:B------:R-:W-:Y:S01]  /*1190*/  IMAD.MOV.U32 R24, RZ, RZ, R6 ;  /* 0x000000ffff187224 */ /* 0x000fe200078e0006 */
        /* <DEDUP_REMOVED lines=9> */
[----:B------:R-:W4:Y:S01]  /*1230*/  LDG.E R33, desc[UR8][R28.64] ;  /* 0x000000081c217981 */ /* 0x000f22000c1e1900 */
[----:B------:R-:W-:-:S05]  /*1240*/  LEA.HI.X R35, R4, R29, R5, 0x2, P0 ;  /* 0x0000001d04237211 */ /* 0x000fca00000f1405 */
[----:B------:R-:W5:Y:S01]  /*1250*/  LDG.E R3, desc[UR8][R34.64] ;  /* 0x0000000822037981 */ /* 0x000f62000c1e1900 */
[----:B------:R-:W-:-:S04]  /*1260*/  UIADD3 UR4, UP1, UPT, UR4, 0x2, URZ ;  /* 0x0000000204047890 */ /* 0x000fc8000ff3e0ff */
[----:B------:R-:W-:Y:S01]  /*1270*/  UIADD3.X UR5, UPT, UPT, URZ, UR5, URZ, UP1, !UPT ;  /* 0x00000005ff057290 */ /* 0x000fe20008ffe4ff */
[----:B----4-:R-:W-:Y:S01]  /*1280*/  SHF.R.S32.HI R37, RZ, 0x1f, R33 ;  /* 0x0000001fff257819 */ /* 0x010fe20000011421 */
[-C--:B---3--:R-:W-:Y:S02]  /*1290*/  IMAD R25, R25, R33.reuse, RZ ;  /* 0x0000002119197224 */ /* 0x088fe400078e02ff */
[----:B------:R-:W-:-:S04]  /*12a0*/  IMAD.WIDE.U32 R30, R24, R33, R30 ;  /* 0x00000021181e7225 */ /* 0x000fc800078e001e */
[----:B------:R-:W-:Y:S01]  /*12b0*/  IMAD R37, R24, R37, R25 ;  /* 0x0000002518257224 */ /* 0x000fe200078e0219 */
[----:B-----5:R-:W-:Y:S01]  /*12c0*/  SHF.R.S32.HI R25, RZ, 0x1f, R3 ;  /* 0x0000001fff197819 */ /* 0x020fe20000011403 */
[----:B--2---:R-:W-:-:S03]  /*12d0*/  IMAD R24, R27, R3, RZ ;  /* 0x000000031b187224 */ /* 0x004fc600078e02ff */
[----:B------:R-:W-:Y:S01]  /*12e0*/  IADD3 R31, PT, PT, R31, R37, RZ ;  /* 0x000000251f1f7210 */ /* 0x000fe20007ffe0ff */
[C---:B------:R-:W-:Y:S02]  /*12f0*/  IMAD R25, R26.reuse, R25, R24 ;  /* 0x000000191a197224 */ /* 0x040fe400078e0218 */
[----:B------:R-:W-:-:S04]  /*1300*/  IMAD.WIDE.U32 R30, R26, R3, R30 ;  /* 0x000000031a1e7225 */ /* 0x000fc800078e001e */
[----:B------:R-:W-:-:S07]  /*1310*/  IMAD.IADD R31, R31, 0x1, R25 ;  /* 0x000000011f1f7824 */ /* 0x000fce00078e0219 */
.L_x_3301:
[----:B------:R-:W-:Y:S05]  /*1320*/  BRA.U UP0, `(.L_x_3297) ;  /* 0x0000000100407547 */ /* 0x000fea000b800000 */
[----:B------:R-:W1:Y:S01]  /*1330*/  LDCU.64 UR10, c[0x0][0x388] ;  /* 0x00007100ff0a77ac */ /* 0x000e620008000a00 */
[----:B------:R-:W-:Y:S01]  /*1340*/  MOV R7, R9 ;  /* 0x0000000900077202 */ /* 0x000fe20000000f00 */
[C---:B0-----:R-:W-:Y:S02]  /*1350*/  IMAD R8, R4.reuse, UR5, RZ ;  /* 0x0000000504087c24 */ /* 0x041fe4000f8e02ff */
[----:B------:R-:W-:-:S04]  /*1360*/  IMAD.WIDE.U32 R6, R4, UR4, R6 ;  /* 0x0000000404067c25 */ /* 0x000fc8000f8e0006 */
[----:B------:R-:W-:Y:S01]  /*1370*/  IMAD R3, R5, UR4, R8 ;  /* 0x0000000405037c24 */ /* 0x000fe2000f8e0208 */
[----:B------:R-:W-:-:S03]  /*1380*/  ULEA UR4, UR4, UR13, 0x3 ;  /* 0x0000000d04047291 */ /* 0x000fc6000f8e18ff */
[----:B------:R-:W-:Y:S01]  /*1390*/  IMAD.IADD R3, R7, 0x1, R3 ;  /* 0x0000000107037824 */ /* 0x000fe200078e0203 */
[----:B-1----:R-:W-:-:S05]  /*13a0*/  LEA R8, P0, R6, UR10, 0x2 ;  /* 0x0000000a06087c11 */ /* 0x002fca000f8010ff */
[----:B------:R-:W2:Y:S01]  /*13b0*/  LDL.64 R4, [UR4+0x18] ;  /* 0x00001804ff047983 */ /* 0x000ea20008100a00 */
[----:B------:R-:W-:-:S06]  /*13c0*/  LEA.HI.X R9, R6, UR11, R3, 0x2, P0 ;  /* 0x0000000b06097c11 */ /* 0x000fcc00080f1403 */
[----:B------:R-:W3:Y:S02]  /*13d0*/  LDG.E R9, desc[UR8][R8.64] ;  /* 0x0000000808097981 */ /* 0x000ee4000c1e1900 */
[----:B---3--:R-:W-:Y:S01]  /*13e0*/  SHF.R.S32.HI R3, RZ, 0x1f, R9 ;  /* 0x0000001fff037819 */ /* 0x008fe20000011409 */
[-C--:B--2---:R-:W-:Y:S02]  /*13f0*/  IMAD R5, R5, R9.reuse, RZ ;  /* 0x0000000905057224 */ /* 0x084fe400078e02ff */
[----:B------:R-:W-:-:S04]  /*1400*/  IMAD.WIDE.U32 R30, R4, R9, R30 ;  /* 0x00000009041e7225 */ /* 0x000fc800078e001e */
[----:B------:R-:W-:-:S05]  /*1410*/  IMAD R5, R4, R3, R5 ;  /* 0x0000000304057224 */ /* 0x000fca00078e0205 */
[----:B------:R-:W-:-:S07]  /*1420*/  IADD3 R31, PT, PT, R31, R5, RZ ;  /* 0x000000051f1f7210 */ /* 0x000fce0007ffe0ff */
.L_x_3297:
[----:B------:R-:W-:Y:S05]  /*1430*/  BSYNC.RECONVERGENT B0 ;  /* 0x0000000000007941 */ /* 0x000fea0003800200 */
.L_x_3296:
[----:B------:R-:W1:Y:S01]  /*1440*/  LDCU UR4, c[0x0][0x380] ;  /* 0x00007000ff0477ac */ /* 0x000e620008000800 */
[----:B0-----:R-:W-:Y:S01]  /*1450*/  VIADD R4, R2, 0x80 ;  /* 0x0000008002047836 */ /* 0x001fe20000000000 */
[----:B------:R-:W-:Y:S01]  /*1460*/  BSSY.RECONVERGENT B0, `(.L_x_3302) ;  /* 0x00000e4000007945 */ /* 0x000fe20003800200 */
[----:B------:R-:W-:Y:S01]  /*1470*/  MOV R6, R30 ;  /* 0x0000001e00067202 */ /* 0x000fe20000000f00 */
[----:B------:R-:W-:Y:S01]  /*1480*/  IMAD.MOV.U32 R7, RZ, RZ, R31 ;  /* 0x000000ffff077224 */ /* 0x000fe200078e001f */
[----:B-1----:R-:W-:-:S06]  /*1490*/  UIADD3 UR4, UPT, UPT, -UR6, UR4, URZ ;  /* 0x0000000406047290 */ /* 0x002fcc000fffe1ff */
[----:B------:R-:W-:-:S13]  /*14a0*/  ISETP.GE.U32.AND P0, PT, R4, UR4, PT ;  /* 0x0000000404007c0c */ /* 0x000fda000bf06070 */
[----:B------:R-:W-:Y:S05]  /*14b0*/  @P0 BRA `(.L_x_3303) ;  /* 0x0000000c00780947 */ /* 0x000fea0003800000 */
[----:B------:R-:W0:Y:S01]  /*14c0*/  LDCU UR7, c[0x0][0x39c] ;  /* 0x00007380ff0777ac */ /* 0x000e220008000800 */
[----:B-----5:R-:W-:Y:S01]  /*14d0*/  CS2R R32, SRZ ;  /* 0x0000000000207805 */ /* 0x020fe2000001ff00 */
        /* <DEDUP_REMOVED lines=30> */
.L_x_3305:
        /* <DEDUP_REMOVED lines=11> */
[----:B---3--:R-:W-:Y:S01]  /*1770*/  IMAD R26, R29, R5, RZ ;  /* 0x000000051d1a7224 */ /* 0x008fe200078e02ff */
[----:B------:R-:W-:Y:S02]  /*1780*/  SHF.R.S32.HI R37, RZ, 0x1f, R5 ;  /* 0x0000001fff257819 */ /* 0x000fe40000011405 */
[----:B------:R-:W-:Y:S02]  /*1790*/  IADD3.X R25, PT, PT, R27, UR12, RZ, P0, !PT ;  /* 0x0000000c1b197c10 */ /* 0x000fe400087fe4ff */
[----:B------:R-:W-:Y:S01]  /*17a0*/  IADD3 R33, PT, PT, R33, R35, RZ ;  /* 0x0000002321217210 */ /* 0x000fe20007ffe0ff */
[C---:B------:R-:W-:Y:S02]  /*17b0*/  IMAD R37, R28.reuse, R37, R26 ;  /* 0x000000251c257224 */ /* 0x040fe400078e021a */
[----:B------:R-:W2:Y:S01]  /*17c0*/  LDG.E R35, desc[UR8][R24.64] ;  /* 0x0000000818237981 */ /* 0x000ea2000c1e1900 */
[----:B------:R-:W-:Y:S01]  /*17d0*/  IMAD.WIDE.U32 R28, R28, R5, R32 ;  /* 0x000000051c1c7225 */ /* 0x000fe200078e0020 */
[----:B------:R-:W-:-:S02]  /*17e0*/  IADD3 R32, P0, PT, R24, UR15, RZ ;  /* 0x0000000f18207c10 */ /* 0x000fc4000ff1e0ff */
[----:B------:R-:W3:Y:S02]  /*17f0*/  LDL.64 R26, [R3] ;  /* 0x00000000031a7983 */ /* 0x000ee40000100a00 */
[----:B------:R-:W-:Y:S02]  /*1800*/  IADD3.X R33, PT, PT, R25, UR12, RZ, P0, !PT ;  /* 0x0000000c19217c10 */ /* 0x000fe400087fe4ff */
        /* <DEDUP_REMOVED lines=12> */
[C---:B------:R-:W-:Y:S01]  /*18d0*/  IMAD R35, R24.reuse, R35, R25 ;  /* 0x0000002318237224 */ /* 0x040fe200078e0219 */
[----:B------:R-:W2:Y:S01]  /*18e0*/  LDL.64 R32, [R3+0x10] ;  /* 0x0000100003207983 */ /* 0x000ea20000100a00 */
[----:B------:R-:W-:-:S03]  /*18f0*/  IMAD.WIDE.U32 R24, R24, R5, R26 ;  /* 0x0000000518187225 */ /* 0x000fc600078e001a */
[----:B------:R-:W3:Y:S01]  /*1900*/  LDG.E R37, desc[UR8][R28.64] ;  /* 0x000000081c257981 */ /* 0x000ee2000c1e1900 */
[----:B------:R-:W-:-:S04]  /*1910*/  IADD3 R26, P0, PT, R28, UR15, RZ ;  /* 0x0000000f1c1a7c10 */ /* 0x000fc8000ff1e0ff */
[----:B------:R-:W-:-:S05]  /*1920*/  IADD3.X R27, PT, PT, R29, UR12, RZ, P0, !PT ;  /* 0x0000000c1d1b7c10 */ /* 0x000fca00087fe4ff */
[----:B------:R-:W4:Y:S04]  /*1930*/  LDG.E R5, desc[UR8][R26.64] ;  /* 0x000000081a057981 */ /* 0x000f28000c1e1900 */
[----:B------:R-:W5:Y:S01]  /*1940*/  LDL.64 R28, [R3+0x18] ;  /* 0x00001800031c7983 */ /* 0x000f620000100a00 */
[----:B------:R-:W-:Y:S01]  /*1950*/  IMAD.IADD R25, R25, 0x1, R35 ;  /* 0x0000000119197824 */ /* 0x000fe200078e0223 */
[----:B---3--:R-:W-:Y:S01]  /*1960*/  SHF.R.S32.HI R35, RZ, 0x1f, R37 ;  /* 0x0000001fff237819 */ /* 0x008fe20000011425 */
[-C--:B--2---:R-:W-:Y:S02]  /*1970*/  IMAD R33, R33, R37.reuse, RZ ;  /* 0x0000002521217224 */ /* 0x084fe400078e02ff */
[C---:B------:R-:W-:Y:S02]  /*1980*/  IMAD.WIDE.U32 R24, R32.reuse, R37, R24 ;  /* 0x0000002520187225 */ /* 0x040fe400078e0018 */
[----:B------:R-:W2:Y:S02]  /*1990*/  LDL.64 R36, [R3+0x28] ;  /* 0x0000280003247983 */ /* 0x000ea40000100a00 */
[----:B------:R-:W-:Y:S01]  /*19a0*/  IMAD R33, R32, R35, R33 ;  /* 0x0000002320217224 */ /* 0x000fe200078e0221 */
[----:B------:R-:W-:-:S02]  /*19b0*/  IADD3 R32, P0, PT, R26, UR15, RZ ;  /* 0x0000000f1a207c10 */ /* 0x000fc4000ff1e0ff */
[----:B----4-:R-:W-:Y:S02]  /*19c0*/  SHF.R.S32.HI R35, RZ, 0x1f, R5 ;  /* 0x0000001fff237819 */ /* 0x010fe40000011405 */
[----:B------:R-:W-:Y:S02]  /*19d0*/  IADD3 R25, PT, PT, R25, R33, RZ ;  /* 0x0000002119197210 */ /* 0x000fe40007ffe0ff */
[----:B------:R-:W-:Y:S01]  /*19e0*/  IADD3.X R33, PT, PT, R27, UR12, RZ, P0, !PT ;  /* 0x0000000c1b217c10 */ /* 0x000fe200087fe4ff */
[-C--:B-----5:R-:W-:Y:S01]  /*19f0*/  IMAD R29, R29, R5.reuse, RZ ;  /* 0x000000051d1d7224 */ /* 0x0a0fe200078e02ff */
[----:B------:R-:W-:Y:S01]  /*1a00*/  IADD3 R26, P0, PT, R32, UR15, RZ ;  /* 0x0000000f201a7c10 */ /* 0x000fe2000ff1e0ff */
[C---:B------:R-:W-:Y:S02]  /*1a10*/  IMAD.WIDE.U32 R24, R28.reuse, R5, R24 ;  /* 0x000000051c187225 */ /* 0x040fe400078e0018 */
[----:B------:R-:W3:Y:S02]  /*1a20*/  LDG.E R5, desc[UR8][R32.64] ;  /* 0x0000000820057981 */ /* 0x000ee4000c1e1900 */
[----:B------:R-:W-:-:S02]  /*1a30*/  IMAD R29, R28, R35, R29 ;  /* 0x000000231c1d7224 */ /* 0x000fc400078e021d */
[----:B------:R0:W4:Y:S01]  /*1a40*/  LDL.64 R34, [R3+0x20] ;  /* 0x0000200003227983 */ /* 0x0001220000100a00 */
[----:B------:R-:W-:-:S06]  /*1a50*/  IADD3.X R27, PT, PT, R33, UR12, RZ, P0, !PT ;  /* 0x0000000c211b7c10 */ /* 0x000fcc00087fe4ff */
        /* <DEDUP_REMOVED lines=8> */
[-C--:B----4-:R-:W-:Y:S02]  /*1ae0*/  IMAD R28, R35, R5.reuse, RZ ;  /* 0x00000005231c7224 */ /* 0x090fe400078e02ff */
[----:B------:R-:W-:-:S04]  /*1af0*/  IMAD.WIDE.U32 R24, R34, R5, R24 ;  /* 0x0000000522187225 */ /* 0x000fc800078e0018 */
[----:B------:R-:W-:Y:S01]  /*1b00*/  IMAD R29, R34, R29, R28 ;  /* 0x0000001d221d7224 */ /* 0x000fe200078e021c */
[----:B-----5:R-:W-:Y:S01]  /*1b10*/  SHF.R.S32.HI R5, RZ, 0x1f, R27 ;  /* 0x0000001fff057819 */ /* 0x020fe2000001141b */
[----:B--2---:R-:W-:-:S03]  /*1b20*/  IMAD R28, R37, R27, RZ ;  /* 0x0000001b251c7224 */ /* 0x004fc600078e02ff */
        /* <DEDUP_REMOVED lines=8> */
.L_x_3304:
        /* <DEDUP_REMOVED lines=10> */
[----:B0-----:R-:W-:Y:S01]  /*1c50*/  IMAD R26, R24, UR5, RZ ;  /* 0x00000005181a7c24 */ /* 0x001fe2000f8e02ff */
[----:B------:R-:W-:-:S03]  /*1c60*/  ULEA UR10, UR4, UR13, 0x3 ;  /* 0x0000000d040a7291 */ /* 0x000fc6000f8e18ff */
[----:B------:R-:W-:-:S04]  /*1c70*/  IMAD.WIDE.U32 R28, R24, UR4, R10 ;  /* 0x00000004181c7c25 */ /* 0x000fc8000f8e000a */
[----:B------:R-:W-:Y:S02]  /*1c80*/  IMAD R3, R25, UR4, R26 ;  /* 0x0000000419037c24 */ /* 0x000fe4000f8e021a */
[----:B------:R-:W2:Y:S02]  /*1c90*/  LDL.64 R30, [UR10+0x18] ;  /* 0x0000180aff1e7983 */ /* 0x000ea40008100a00 */
[----:B------:R-:W-:Y:S01]  /*1ca0*/  IMAD.IADD R3, R29, 0x1, R3 ;  /* 0x000000011d037824 */ /* 0x000fe200078e0203 */
[----:B-1----:R-:W-:-:S04]  /*1cb0*/  LEA R26, P0, R28, UR16, 0x2 ;  /* 0x000000101c1a7c11 */ /* 0x002fc8000f8010ff */
[----:B------:R-:W-:-:S05]  /*1cc0*/  LEA.HI.X R27, R28, UR17, R3, 0x2, P0 ;  /* 0x000000111c1b7c11 */ /* 0x000fca00080f1403 */
[----:B------:R-:W2:Y:S01]  /*1cd0*/  LDG.E R3, desc[UR8][R26.64] ;  /* 0x000000081a037981 */ /* 0x000ea2000c1e1900 */
[----:B------:R-:W-:Y:S01]  /*1ce0*/  IMAD.HI.U32 R35, R24, 0x4, RZ ;  /* 0x0000000418237827 */ /* 0x000fe200078e00ff */
[----:B------:R-:W-:-:S03]  /*1cf0*/  SHF.L.U32 R28, R25, 0x2, RZ ;  /* 0x00000002191c7819 */ /* 0x000fc600000006ff */
[----:B------:R-:W-:Y:S01]  /*1d00*/  IMAD.SHL.U32 R5, R24, 0x4, RZ ;  /* 0x0000000418057824 */ /* 0x000fe200078e00ff */
[----:B------:R-:W-:-:S04]  /*1d10*/  IADD3 R35, PT, PT, R35, R28, RZ ;  /* 0x0000001c23237210 */ /* 0x000fc80007ffe0ff */
[----:B------:R-:W-:-:S05]  /*1d20*/  IADD3 R28, P0, PT, R26, R5, RZ ;  /* 0x000000051a1c7210 */ /* 0x000fca0007f1e0ff */
[----:B------:R-:W-:Y:S02]  /*1d30*/  IMAD.X R29, R27, 0x1, R35, P0 ;  /* 0x000000011b1d7824 */ /* 0x000fe400000e0623 */
[----:B------:R-:W3:Y:S04]  /*1d40*/  LDL.64 R26, [UR10+0x20] ;  /* 0x0000200aff1a7983 */ /* 0x000ee80008100a00 */
[----:B------:R-:W4:Y:S01]  /*1d50*/  LDG.E R37, desc[UR8][R28.64] ;  /* 0x000000081c257981 */ /* 0x000f22000c1e1900 */
[----:B--2---:R-:W-:Y:S01]  /*1d60*/  IMAD.WIDE.U32 R32, R30, R3, R32 ;  /* 0x000000031e207225 */ /* 0x004fe200078e0020 */
[----:B------:R-:W-:-:S03]  /*1d70*/  SHF.R.S32.HI R34, RZ, 0x1f, R3 ;  /* 0x0000001fff227819 */ /* 0x000fc60000011403 */
[----:B------:R-:W-:-:S04]  /*1d80*/  IMAD R3, R31, R3, RZ ;  /* 0x000000031f037224 */ /* 0x000fc800078e02ff */
[----:B------:R-:W-:Y:S01]  /*1d90*/  IMAD R3, R30, R34, R3 ;  /* 0x000000221e037224 */ /* 0x000fe200078e0203 */
[----:B------:R-:W-:-:S04]  /*1da0*/  IADD3 R30, P0, PT, R28, R5, RZ ;  /* 0x000000051c1e7210 */ /* 0x000fc80007f1e0ff */
[----:B------:R-:W-:Y:S02]  /*1db0*/  IADD3.X R31, PT, PT, R29, R35, RZ, P0, !PT ;  /* 0x000000231d1f7210 */ /* 0x000fe400007fe4ff */
[----:B------:R-:W-:Y:S01]  /*1dc0*/  IADD3 R34, P0, PT, R30, R5, RZ ;  /* 0x000000051e227210 */ /* 0x000fe20007f1e0ff */
[----:B------:R-:W2:Y:S04]  /*1dd0*/  LDL.64 R28, [UR10+0x28] ;  /* 0x0000280aff1c7983 */ /* 0x000ea80008100a00 */
[----:B------:R-:W-:Y:S02]  /*1de0*/  IMAD.X R35, R31, 0x1, R35, P0 ;  /* 0x000000011f237824 */ /* 0x000fe400000e0623 */
[----:B------:R-:W5:Y:S01]  /*1df0*/  LDG.E R31, desc[UR8][R30.64] ;  /* 0x000000081e1f7981 */ /* 0x000f62000c1e1900 */
[----:B------:R-:W-:-:S03]  /*1e00*/  IADD3 R33, PT, PT, R33, R3, RZ ;  /* 0x0000000321217210 */ /* 0x000fc60007ffe0ff */
[----:B------:R-:W2:Y:S04]  /*1e10*/  LDG.E R3, desc[UR8][R34.64] ;  /* 0x0000000822037981 */ /* 0x000ea8000c1e1900 */
[----:B------:R-:W2:Y:S01]  /*1e20*/  LDL.64 R34, [UR10+0x30] ;  /* 0x0000300aff227983 */ /* 0x000ea20008100a00 */
[----:B----4-:R-:W-:Y:S01]  /*1e30*/  SHF.R.S32.HI R5, RZ, 0x1f, R37 ;  /* 0x0000001fff057819 */ /* 0x010fe20000011425 */
[----:B---3--:R-:W-:-:S04]  /*1e40*/  IMAD R27, R27, R37, RZ ;  /* 0x000000251b1b7224 */ /* 0x008fc800078e02ff */
[C---:B------:R-:W-:Y:S02]  /*1e50*/  IMAD R5, R26.reuse, R5, R27 ;  /* 0x000000051a057224 */ /* 0x040fe400078e021b */
[----:B------:R-:W-:-:S04]  /*1e60*/  IMAD.WIDE.U32 R26, R26, R37, R32 ;  /* 0x000000251a1a7225 */ /* 0x000fc800078e0020 */
[----:B------:R-:W-:Y:S01]  /*1e70*/  IMAD.IADD R27, R27, 0x1, R5 ;  /* 0x000000011b1b7824 */ /* 0x000fe200078e0205 */
[----:B------:R-:W-:-:S04]  /*1e80*/  UIADD3 UR4, UP1, UPT, UR4, 0x4, URZ ;  /* 0x0000000404047890 */ /* 0x000fc8000ff3e0ff */
[----:B------:R-:W-:Y:S01]  /*1e90*/  UIADD3.X UR5, UPT, UPT, URZ, UR5, URZ, UP1, !UPT ;  /* 0x00000005ff057290 */ /* 0x000fe20008ffe4ff */
[----:B-----5:R-:W-:Y:S01]  /*1ea0*/  SHF.R.S32.HI R5, RZ, 0x1f, R31 ;  /* 0x0000001fff057819 */ /* 0x020fe2000001141f */
[-C--:B--2---:R-:W-:Y:S02]  /*1eb0*/  IMAD R29, R29, R31.reuse, RZ ;  /* 0x0000001f1d1d7224 */ /* 0x084fe400078e02ff */
[----:B------:R-:W-:-:S04]  /*1ec0*/  IMAD.WIDE.U32 R26, R28, R31, R26 ;  /* 0x0000001f1c1a7225 */ /* 0x000fc800078e001a */
[----:B------:R-:W-:Y:S01]  /*1ed0*/  IMAD R29, R28, R5, R29 ;  /* 0x000000051c1d7224 */ /* 0x000fe200078e021d */
[----:B------:R-:W-:-:S04]  /*1ee0*/  SHF.R.S32.HI R5, RZ, 0x1f, R3 ;  /* 0x0000001fff057819 */ /* 0x000fc80000011403 */
[----:B------:R-:W-:Y:S01]  /*1ef0*/  IADD3 R27, PT, PT, R27, R29, RZ ;  /* 0x0000001d1b1b7210 */ /* 0x000fe20007ffe0ff */
[-C--:B------:R-:W-:Y:S02]  /*1f00*/  IMAD R28, R35, R3.reuse, RZ ;  /* 0x00000003231c7224 */ /* 0x080fe400078e02ff */
[----:B------:R-:W-:-:S04]  /*1f10*/  IMAD.WIDE.U32 R32, R34, R3, R26 ;  /* 0x0000000322207225 */ /* 0x000fc800078e001a */
[----:B------:R-:W-:-:S04]  /*1f20*/  IMAD R5, R34, R5, R28 ;  /* 0x0000000522057224 */ /* 0x000fc800078e021c */
[----:B------:R-:W-:-:S07]  /*1f30*/  IMAD.IADD R33, R33, 0x1, R5 ;  /* 0x0000000121217824 */ /* 0x000fce00078e0205 */
.L_x_3306:
        /* <DEDUP_REMOVED lines=22> */
[----:B------:R-:W4:Y:S01]  /*20a0*/  LDG.E R3, desc[UR8][R30.64] ;  /* 0x000000081e037981 */ /* 0x000f22000c1e1900 */
[----:B------:R-:W-:-:S06]  /*20b0*/  LEA.HI.X R35, R24, R31, R25, 0x2, P0 ;  /* 0x0000001f18237211 */ /* 0x000fcc00000f1419 */
        /* <DEDUP_REMOVED lines=11> */
[----:B------:R-:W-:-:S05]  /*2170*/  IMAD.WIDE.U32 R32, R28, R35, R32 ;  /* 0x000000231c207225 */ /* 0x000fca00078e0020 */
[----:B------:R-:W-:-:S07]  /*2180*/  IADD3 R33, PT, PT, R33, R3, RZ ;  /* 0x0000000321217210 */ /* 0x000fce0007ffe0ff */
.L_x_3307:
[----:B------:R-:W-:Y:S05]  /*2190*/  BRA.U UP0, `(.L_x_3303) ;  /* 0x0000000100407547 */ /* 0x000fea000b800000 */
[----:B------:R-:W1:Y:S01]  /*21a0*/  LDCU.64 UR10, c[0x0][0x388] ;  /* 0x00007100ff0a77ac */ /* 0x000e620008000a00 */
[C---:B0-----:R-:W-:Y:S02]  /*21b0*/  IMAD R10, R24.reuse, UR5, RZ ;  /* 0x00000005180a7c24 */ /* 0x041fe4000f8e02ff */
[----:B------:R-:W-:Y:S02]  /*21c0*/  IMAD.MOV.U32 R9, RZ, RZ, R11 ;  /* 0x000000ffff097224 */ /* 0x000fe400078e000b */
[----:B------:R-:W-:Y:S02]  /*21d0*/  IMAD R3, R25, UR4, R10 ;  /* 0x0000000419037c24 */ /* 0x000fe4000f8e020a */
[----:B------:R-:W-:Y:S01]  /*21e0*/  IMAD.WIDE.U32 R8, R24, UR4, R8 ;  /* 0x0000000418087c25 */ /* 0x000fe2000f8e0008 */
[----:B------:R-:W-:-:S04]  /*21f0*/  ULEA UR4, UR4, UR13, 0x3 ;  /* 0x0000000d04047291 */ /* 0x000fc8000f8e18ff */
[----:B------:R-:W-:Y:S02]  /*2200*/  IADD3 R3, PT, PT, R9, R3, RZ ;  /* 0x0000000309037210 */ /* 0x000fe40007ffe0ff */
[----:B-1----:R-:W-:-:S04]  /*2210*/  LEA R10, P0, R8, UR10, 0x2 ;  /* 0x0000000a080a7c11 */ /* 0x002fc8000f8010ff */
[----:B------:R-:W-:Y:S02]  /*2220*/  LEA.HI.X R11, R8, UR11, R3, 0x2, P0 ;  /* 0x0000000b080b7c11 */ /* 0x000fe400080f1403 */
[----:B------:R-:W2:Y:S04]  /*2230*/  LDL.64 R8, [UR4+0x18] ;  /* 0x00001804ff087983 */ /* 0x000ea80008100a00 */
[----:B------:R-:W3:Y:S02]  /*2240*/  LDG.E R11, desc[UR8][R10.64] ;  /* 0x000000080a0b7981 */ /* 0x000ee4000c1e1900 */
[----:B---3--:R-:W-:Y:S01]  /*2250*/  SHF.R.S32.HI R3, RZ, 0x1f, R11 ;  /* 0x0000001fff037819 */ /* 0x008fe2000001140b */
[-C--:B--2---:R-:W-:Y:S02]  /*2260*/  IMAD R5, R9, R11.reuse, RZ ;  /* 0x0000000b09057224 */ /* 0x084fe400078e02ff */
[----:B------:R-:W-:-:S04]  /*2270*/  IMAD.WIDE.U32 R32, R8, R11, R32 ;  /* 0x0000000b08207225 */ /* 0x000fc800078e0020 */
[----:B------:R-:W-:-:S04]  /*2280*/  IMAD R3, R8, R3, R5 ;  /* 0x0000000308037224 */ /* 0x000fc800078e0205 */
[----:B------:R-:W-:-:S07]  /*2290*/  IMAD.IADD R33, R33, 0x1, R3 ;  /* 0x0000000121217824 */ /* 0x000fce00078e0203 */
.L_x_3303:
[----:B------:R-:W-:Y:S05]  /*22a0*/  BSYNC.RECONVERGENT B0 ;  /* 0x0000000000007941 */ /* 0x000fea0003800200 */
.L_x_3302:
[----:B------:R-:W1:Y:S01]  /*22b0*/  LDCU UR12, c[0x0][0x380] ;  /* 0x00007000ff0c77ac */ /* 0x000e620008000800 */
[----:B------:R-:W-:Y:S01]  /*22c0*/  IADD3 R3, PT, PT, R2, 0x100, RZ ;  /* 0x0000010002037810 */ /* 0x000fe20007ffe0ff */
[----:B------:R-:W-:Y:S01]  /*22d0*/  BSSY.RECONVERGENT B0, `(.L_x_3308) ;  /* 0x00000e4000007945 */ /* 0x000fe20003800200 */
[----:B-----5:R-:W-:Y:S01]  /*22e0*/  IMAD.MOV.U32 R8, RZ, RZ, R32 ;  /* 0x000000ffff087224 */ /* 0x020fe200078e0020 */
[----:B------:R-:W-:Y:S01]  /*22f0*/  MOV R9, R33 ;  /* 0x0000002100097202 */ /* 0x000fe20000000f00 */
[----:B-1----:R-:W-:-:S06]  /*2300*/  UIADD3 UR4, UPT, UPT, -UR6, UR12, URZ ;  /* 0x0000000c06047290 */ /* 0x002fcc000fffe1ff */
[----:B------:R-:W-:-:S13]  /*2310*/  ISETP.GE.U32.AND P0, PT, R3, UR4, PT ;  /* 0x0000000403007c0c */ /* 0x000fda000bf06070 */
[----:B------:R-:W-:Y:S05]  /*2320*/  @P0 BRA `(.L_x_3309) ;  /* 0x0000000c00780947 */ /* 0x000fea0003800000 */
[----:B------:R-:W1:Y:S01]  /*2330*/  LDCU UR7, c[0x0][0x39c] ;  /* 0x00007380ff0777ac */ /* 0x000e620008000800 */
[----:B------:R-:W-:Y:S01]  /*2340*/  CS2R R34, SRZ ;  /* 0x0000000000227805 */ /* 0x000fe2000001ff00 */
        /* <DEDUP_REMOVED lines=30> */
.L_x_3311:
[----:B0-----:R-:W2:Y:S01]  /*2530*/  LDL.64 R24, [R3+-0x10] ;  /* 0xfffff00003187983 */ /* 0x001ea20000100a00 */
        /* <DEDUP_REMOVED lines=12> */
[----:B------:R-:W-:Y:S01]  /*2600*/  IADD3.X R25, PT, PT, R27, UR15, RZ, P0, !PT ;  /* 0x0000000f1b197c10 */ /* 0x000fe200087fe4ff */
[----:B------:R-:W-:Y:S02]  /*2610*/  IMAD.IADD R35, R35, 0x1, R33 ;  /* 0x0000000123237824 */ /* 0x000fe400078e0221 */
[C---:B------:R-:W-:Y:S02]  /*2620*/  IMAD R37, R28.reuse, R37, R26 ;  /* 0x000000251c257224 */ /* 0x040fe400078e021a */
[----:B------:R-:W2:Y:S01]  /*2630*/  LDG.E R33, desc[UR8][R24.64] ;  /* 0x0000000818217981 */ /* 0x000ea2000c1e1900 */
[----:B------:R-:W-:Y:S01]  /*2640*/  IMAD.WIDE.U32 R28, R28, R5, R34 ;  /* 0x000000051c1c7225 */ /* 0x000fe200078e0022 */
[----:B------:R-:W-:-:S02]  /*2650*/  IADD3 R34, P0, PT, R24, UR20, RZ ;  /* 0x0000001418227c10 */ /* 0x000fc4000ff1e0ff */
[----:B------:R-:W3:Y:S02]  /*2660*/  LDL.64 R26, [R3] ;  /* 0x00000000031a7983 */ /* 0x000ee40000100a00 */
[----:B------:R-:W-:Y:S02]  /*2670*/  IADD3.X R35, PT, PT, R25, UR15, RZ, P0, !PT ;  /* 0x0000000f19237c10 */ /* 0x000fe400087fe4ff */
[----:B------:R-:W4:Y:S04]  /*2680*/  LDL.64 R24, [R3+0x8] ;  /* 0x0000080003187983 */ /* 0x000f280000100a00 */
[----:B------:R-:W4:Y:S01]  /*2690*/  LDG.E R5, desc[UR8][R34.64] ;  /* 0x0000000822057981 */ /* 0x000f22000c1e1900 */
[----:B------:R-:W-:Y:S02]  /*26a0*/  IADD3 R29, PT, PT, R29, R37, RZ ;  /* 0x000000251d1d7210 */ /* 0x000fe40007ffe0ff */
[----:B--2---:R-:W-:Y:S01]  /*26b0*/  SHF.R.S32.HI R37, RZ, 0x1f, R33 ;  /* 0x0000001fff257819 */ /* 0x004fe20000011421 */
[----:B---3--:R-:W-:-:S04]  /*26c0*/  IMAD R27, R27, R33, RZ ;  /* 0x000000211b1b7224 */ /* 0x008fc800078e02ff */
[C---:B------:R-:W-:Y:S02]  /*26d0*/  IMAD R37, R26.reuse, R37, R27 ;  /* 0x000000251a257224 */ /* 0x040fe400078e021b */
[----:B------:R-:W-:Y:S01]  /*26e0*/  IMAD.WIDE.U32 R26, R26, R33, R28 ;  /* 0x000000211a1a7225 */ /* 0x000fe200078e001c */
[----:B------:R-:W-:Y:S01]  /*26f0*/  IADD3 R28, P0, PT, R34, UR20, RZ ;  /* 0x00000014221c7c10 */ /* 0x000fe2000ff1e0ff */
[----:B------:R-:W2:Y:S03]  /*2700*/  LDL.64 R32, [R3+0x10] ;  /* 0x0000100003207983 */ /* 0x000ea60000100a00 */
[----:B------:R-:W-:Y:S01]  /*2710*/  IADD3.X R29, PT, PT, R35, UR15, RZ, P0, !PT ;  /* 0x0000000f231d7c10 */ /* 0x000fe200087fe4ff */
[----:B----4-:R-:W-:Y:S01]  /*2720*/  IMAD R25, R25, R5, RZ ;  /* 0x0000000519197224 */ /* 0x010fe200078e02ff */
[----:B------:R-:W-:Y:S01]  /*2730*/  SHF.R.S32.HI R35, RZ, 0x1f, R5 ;  /* 0x0000001fff237819 */ /* 0x000fe20000011405 */
[----:B------:R-:W-:-:S02]  /*2740*/  IMAD.IADD R27, R27, 0x1, R37 ;  /* 0x000000011b1b7824 */ /* 0x000fc400078e0225 */
[----:B------:R-:W3:Y:S02]  /*2750*/  LDG.E R37, desc[UR8][R28.64] ;  /* 0x000000081c257981 */ /* 0x000ee4000c1e1900 */
[C---:B------:R-:W-:Y:S02]  /*2760*/  IMAD R35, R24.reuse, R35, R25 ;  /* 0x0000002318237224 */ /* 0x040fe400078e0219 */
[----:B------:R-:W-:Y:S01]  /*2770*/  IMAD.WIDE.U32 R24, R24, R5, R26 ;  /* 0x0000000518187225 */ /* 0x000fe200078e001a */
[----:B------:R-:W-:-:S04]  /*2780*/  IADD3 R26, P0, PT, R28, UR20, RZ ;  /* 0x000000141c1a7c10 */ /* 0x000fc8000ff1e0ff */
[----:B------:R-:W-:Y:S02]  /*2790*/  IADD3.X R27, PT, PT, R29, UR15, RZ, P0, !PT ;  /* 0x0000000f1d1b7c10 */ /* 0x000fe400087fe4ff */
[----:B------:R-:W4:Y:S04]  /*27a0*/  LDL.64 R28, [R3+0x18] ;  /* 0x00001800031c7983 */ /* 0x000f280000100a00 */
[----:B------:R-:W5:Y:S01]  /*27b0*/  LDG.E R5, desc[UR8][R26.64] ;  /* 0x000000081a057981 */ /* 0x000f62000c1e1900 */
[----:B------:R-:W-:Y:S02]  /*27c0*/  IADD3 R25, PT, PT, R25, R35, RZ ;  /* 0x0000002319197210 */ /* 0x000fe40007ffe0ff */
[----:B---3--:R-:W-:Y:S01]  /*27d0*/  SHF.R.S32.HI R35, RZ, 0x1f, R37 ;  /* 0x0000001fff237819 */ /* 0x008fe20000011425 */
[----:B--2---:R-:W-:-:S02]  /*27e0*/  IMAD R33, R33, R37, RZ ;  /* 0x0000002521217224 */ /* 0x004fc400078e02ff */
[C---:B------:R-:W-:Y:S02]  /*27f0*/  IMAD.WIDE.U32 R24, R32.reuse, R37, R24 ;  /* 0x0000002520187225 */ /* 0x040fe400078e0018 */
[----:B------:R-:W2:Y:S02]  /*2800*/  LDL.64 R36, [R3+0x28] ;  /* 0x0000280003247983 */ /* 0x000ea40000100a00 */
[----:B------:R-:W-:Y:S01]  /*2810*/  IMAD R33, R32, R35, R33 ;  /* 0x0000002320217224 */ /* 0x000fe200078e0221 */
[----:B------:R-:W-:-:S03]  /*2820*/  IADD3 R32, P0, PT, R26, UR20, RZ ;  /* 0x000000141a207c10 */ /* 0x000fc6000ff1e0ff */
[----:B------:R-:W-:Y:S01]  /*2830*/  IMAD.IADD R25, R25, 0x1, R33 ;  /* 0x0000000119197824 */ /* 0x000fe200078e0221 */
[----:B------:R-:W-:Y:S02]  /*2840*/  IADD3.X R33, PT, PT, R27, UR15, RZ, P0, !PT ;  /* 0x0000000f1b217c10 */ /* 0x000fe400087fe4ff */
[----:B-----5:R-:W-:Y:S01]  /*2850*/  SHF.R.S32.HI R35, RZ, 0x1f, R5 ;  /* 0x0000001fff237819 */ /* 0x020fe20000011405 */
[-C--:B----4-:R-:W-:Y:S01]  /*2860*/  IMAD R29, R29, R5.reuse, RZ ;  /* 0x000000051d1d7224 */ /* 0x090fe200078e02ff */
[----:B------:R-:W-:Y:S01]  /*2870*/  IADD3 R26, P0, PT, R32, UR20, RZ ;  /* 0x00000014201a7c10 */ /* 0x000fe2000ff1e0ff */
[C---:B------:R-:W-:Y:S02]  /*2880*/  IMAD.WIDE.U32 R24, R28.reuse, R5, R24 ;  /* 0x000000051c187225 */ /* 0x040fe400078e0018 */
[----:B------:R-:W3:Y:S02]  /*2890*/  LDG.E R5, desc[UR8][R32.64] ;  /* 0x0000000820057981 */ /* 0x000ee4000c1e1900 */
[----:B------:R-:W-:-:S02]  /*28a0*/  IMAD R29, R28, R35, R29 ;  /* 0x000000231c1d7224 */ /* 0x000fc400078e021d */
[----:B------:R0:W4:Y:S01]  /*28b0*/  LDL.64 R34, [R3+0x20] ;  /* 0x0000200003227983 */ /* 0x0001220000100a00 */
[----:B------:R-:W-:-:S06]  /*28c0*/  IADD3.X R27, PT, PT, R33, UR15, RZ, P0, !PT ;  /* 0x0000000f211b7c10 */ /* 0x000fcc00087fe4ff */
[----:B------:R-:W5:Y:S01]  /*28d0*/  LDG.E R27, desc[UR8][R26.64] ;  /* 0x000000081a1b7981 */ /* 0x000f62000c1e1900 */
[----:B------:R-:W-:Y:S01]  /*28e0*/  UIADD3 UR7, UP1, UPT, UR7, -0x8, URZ ;  /* 0xfffffff807077890 */ /* 0x000fe2000ff3e0ff */
[----:B------:R-:W-:-:S03]  /*28f0*/  IADD3 R25, PT, PT, R25, R29, RZ ;  /* 0x0000001d19197210 */ /* 0x000fc60007ffe0ff */
[----:B------:R-:W-:Y:S02]  /*2900*/  UIADD3.X UR10, UPT, UPT, UR10, -0x1, URZ, UP1, !UPT ;  /* 0xffffffff0a0a7890 */ /* 0x000fe40008ffe4ff */
[----:B------:R-:W-:-:S04]  /*2910*/  UISETP.NE.U32.AND UP1, UPT, UR7, URZ, UPT ;  /* 0x000000ff0700728c */ /* 0x000fc8000bf25070 */
[----:B------:R-:W-:Y:S01]  /*2920*/  UISETP.NE.AND.EX UP1, UPT, UR10, URZ, UPT, UP1 ;  /* 0x000000ff0a00728c */ /* 0x000fe2000bf25310 */
[----:B0-----:R-:W-:Y:S02]  /*2930*/  IADD3 R3, PT, PT, R3, 0x40, RZ ;  /* 0x0000004003037810 */ /* 0x001fe40007ffe0ff */
[----:B---3--:R-:W-:Y:S01]  /*2940*/  SHF.R.S32.HI R29, RZ, 0x1f, R5 ;  /* 0x0000001fff1d7819 */ /* 0x008fe20000011405 */
[-C--:B----4-:R-:W-:Y:S02]  /*2950*/  IMAD R28, R35, R5.reuse, RZ ;  /* 0x00000005231c7224 */ /* 0x090fe400078e02ff */
[----:B------:R-:W-:-:S04]  /*2960*/  IMAD.WIDE.U32 R24, R34, R5, R24 ;  /* 0x0000000522187225 */ /* 0x000fc800078e0018 */
[----:B------:R-:W-:Y:S01]  /*2970*/  IMAD R29, R34, R29, R28 ;  /* 0x0000001d221d7224 */ /* 0x000fe200078e021c */
[----:B-----5:R-:W-:Y:S01]  /*2980*/  SHF.R.S32.HI R5, RZ, 0x1f, R27 ;  /* 0x0000001fff057819 */ /* 0x020fe2000001141b */
[----:B--2---:R-:W-:Y:S02]  /*2990*/  IMAD R28, R37, R27, RZ ;  /* 0x0000001b251c7224 */ /* 0x004fe400078e02ff */
        /* <DEDUP_REMOVED lines=8> */
.L_x_3310:
        /* <DEDUP_REMOVED lines=17> */
[----:B------:R-:W-:-:S05]  /*2b30*/  LEA.HI.X R33, R26, UR17, R3, 0x2, P0 ;  /* 0x000000111a217c11 */ /* 0x000fca00080f1403 */
[----:B------:R-:W2:Y:S01]  /*2b40*/  LDG.E R37, desc[UR8][R32.64] ;  /* 0x0000000820257981 */ /* 0x000ea2000c1e1900 */
[----:B------:R-:W-:-:S04]  /*2b50*/  IMAD.WIDE.U32 R26, R24, 0x4, RZ ;  /* 0x00000004181a7825 */ /* 0x000fc800078e00ff */
[----:B------:R-:W-:Y:S01]  /*2b60*/  IMAD.SHL.U32 R3, R25, 0x4, RZ ;  /* 0x0000000419037824 */ /* 0x000fe200078e00ff */
[----:B------:R-:W-:-:S04]  /*2b70*/  IADD3 R30, P0, PT, R32, R26, RZ ;  /* 0x0000001a201e7210 */ /* 0x000fc80007f1e0ff */
[----:B------:R-:W-:-:S05]  /*2b80*/  IADD3 R3, PT, PT, R27, R3, RZ ;  /* 0x000000031b037210 */ /* 0x000fca0007ffe0ff */
        /* <DEDUP_REMOVED lines=8> */
[----:B------:R-:W-:Y:S02]  /*2c10*/  IADD3 R36, P1, PT, R28, R26, RZ ;  /* 0x0000001a1c247210 */ /* 0x000fe40007f3e0ff */
[----:B------:R-:W-:Y:S02]  /*2c20*/  IADD3.X R29, PT, PT, R31, R3, RZ, P0, !PT ;  /* 0x000000031f1d7210 */ /* 0x000fe400007fe4ff */
[----:B------:R-:W-:Y:S02]  /*2c30*/  IADD3 R35, PT, PT, R35, R27, RZ ;  /* 0x0000001b23237210 */ /* 0x000fe40007ffe0ff */
[----:B------:R-:W2:Y:S01]  /*2c40*/  LDL.64 R26, [UR10+0x28] ;  /* 0x0000280aff1a7983 */ /* 0x000ea20008100a00 */
[----:B------:R-:W-:-:S03]  /*2c50*/  IMAD.X R37, R29, 0x1, R3, P1 ;  /* 0x000000011d257824 */ /* 0x000fc600008e0603 */
[----:B------:R-:W5:Y:S01]  /*2c60*/  LDG.E R29, desc[UR8][R28.64] ;  /* 0x000000081c1d7981 */ /* 0x000f62000c1e1900 */
[----:B----4-:R-:W-:Y:S01]  /*2c70*/  SHF.R.S32.HI R3, RZ, 0x1f, R5 ;  /* 0x0000001fff037819 */ /* 0x010fe20000011405 */
[----:B---3--:R-:W-:Y:S02]  /*2c80*/  IMAD R30, R33, R5, RZ ;  /* 0x00000005211e7224 */ /* 0x008fe400078e02ff */
[----:B------:R-:W3:Y:S02]  /*2c90*/  LDG.E R37, desc[UR8][R36.64] ;  /* 0x0000000824257981 */ /* 0x000ee4000c1e1900 */
[C---:B------:R-:W-:Y:S02]  /*2ca0*/  IMAD R3, R32.reuse, R3, R30 ;  /* 0x0000000320037224 */ /* 0x040fe400078e021e */
[----:B------:R-:W4:Y:S01]  /*2cb0*/  LDL.64 R30, [UR10+0x30] ;  /* 0x0000300aff1e7983 */ /* 0x000f220008100a00 */
[----:B------:R-:W-:-:S04]  /*2cc0*/  IMAD.WIDE.U32 R32, R32, R5, R34 ;  /* 0x0000000520207225 */ /* 0x000fc800078e0022 */
[----:B------:R-:W-:Y:S01]  /*2cd0*/  IMAD.IADD R33, R33, 0x1, R3 ;  /* 0x0000000121217824 */ /* 0x000fe200078e0203 */
[----:B------:R-:W-:-:S04]  /*2ce0*/  UIADD3 UR4, UP1, UPT, UR4, 0x4, URZ ;  /* 0x0000000404047890 */ /* 0x000fc8000ff3e0ff */
[----:B------:R-:W-:Y:S01]  /*2cf0*/  UIADD3.X UR5, UPT, UPT, URZ, UR5, URZ, UP1, !UPT ;  /* 0x00000005ff057290 */ /* 0x000fe20008ffe4ff */
[----:B-----5:R-:W-:Y:S01]  /*2d00*/  SHF.R.S32.HI R3, RZ, 0x1f, R29 ;  /* 0x0000001fff037819 */ /* 0x020fe2000001141d */
[----:B--2---:R-:W-:-:S04]  /*2d10*/  IMAD R5, R27, R29, RZ ;  /* 0x0000001d1b057224 */ /* 0x004fc800078e02ff */
[C---:B------:R-:W-:Y:S02]  /*2d20*/  IMAD R5, R26.reuse, R3, R5 ;  /* 0x000000031a057224 */ /* 0x040fe400078e0205 */
[----:B------:R-:W-:Y:S01]  /*2d30*/  IMAD.WIDE.U32 R26, R26, R29, R32 ;  /* 0x0000001d1a1a7225 */ /* 0x000fe200078e0020 */
[----:B---3--:R-:W-:-:S03]  /*2d40*/  SHF.R.S32.HI R3, RZ, 0x1f, R37 ;  /* 0x0000001fff037819 */ /* 0x008fc60000011425 */
[----:B----4-:R-:W-:Y:S01]  /*2d50*/  IMAD R28, R31, R37, RZ ;  /* 0x000000251f1c7224 */ /* 0x010fe200078e02ff */
[----:B------:R-:W-:-:S03]  /*2d60*/  IADD3 R27, PT, PT, R27, R5, RZ ;  /* 0x000000051b1b7210 */ /* 0x000fc60007ffe0ff */
[C---:B------:R-:W-:Y:S02]  /*2d70*/  IMAD R3, R30.reuse, R3, R28 ;  /* 0x000000031e037224 */ /* 0x040fe400078e021c */
[----:B------:R-:W-:-:S04]  /*2d80*/  IMAD.WIDE.U32 R34, R30, R37, R26 ;  /* 0x000000251e227225 */ /* 0x000fc800078e001a */
[----:B------:R-:W-:-:S07]  /*2d90*/  IMAD.IADD R35, R35, 0x1, R3 ;  /* 0x0000000123237824 */ /* 0x000fce00078e0203 */
.L_x_3312:
        /* <DEDUP_REMOVED lines=37> */
.L_x_3313:
[----:B------:R-:W-:Y:S05]  /*2ff0*/  BRA.U UP0, `(.L_x_3309) ;  /* 0x0000000100447547 */ /* 0x000fea000b800000 */
[----:B------:R-:W1:Y:S01]  /*3000*/  LDCU.64 UR10, c[0x0][0x388] ;  /* 0x00007100ff0a77ac */ /* 0x000e620008000a00 */
[C---:B0-----:R-:W-:Y:S02]  /*3010*/  IMAD R26, R24.reuse, UR5, RZ ;  /* 0x00000005181a7c24 */ /* 0x041fe4000f8e02ff */
[----:B------:R-:W-:Y:S02]  /*3020*/  IMAD.MOV.U32 R12, RZ, RZ, R10 ;  /* 0x000000ffff0c7224 */ /* 0x000fe400078e000a */
[----:B------:R-:W-:Y:S02]  /*3030*/  IMAD R3, R25, UR4, R26 ;  /* 0x0000000419037c24 */ /* 0x000fe4000f8e021a */
[----:B------:R-:W-:-:S04]  /*3040*/  IMAD.WIDE.U32 R12, R24, UR4, R12 ;  /* 0x00000004180c7c25 */ /* 0x000fc8000f8e000c */
[----:B------:R-:W-:Y:S01]  /*3050*/  IMAD.U32 R10, RZ, RZ, UR4 ;  /* 0x00000004ff0a7e24 */ /* 0x000fe2000f8e00ff */
[----:B------:R-:W-:-:S04]  /*3060*/  IADD3 R3, PT, PT, R13, R3, RZ ;  /* 0x000000030d037210 */ /* 0x000fc80007ffe0ff */
[----:B------:R-:W-:Y:S02]  /*3070*/  LEA R10, R10, R1, 0x3 ;  /* 0x000000010a0a7211 */ /* 0x000fe400078e18ff */
[----:B-1----:R-:W-:-:S04]  /*3080*/  LEA R24, P0, R12, UR10, 0x2 ;  /* 0x0000000a0c187c11 */ /* 0x002fc8000f8010ff */
[----:B------:R-:W-:Y:S01]  /*3090*/  LEA.HI.X R25, R12, UR11, R3, 0x2, P0 ;  /* 0x0000000b0c197c11 */ /* 0x000fe200080f1403 */
[----:B------:R-:W2:Y:S05]  /*30a0*/  LDL.64 R10, [R10+0x18] ;  /* 0x000018000a0a7983 */ /* 0x000eaa0000100a00 */
[----:B------:R-:W3:Y:S02]  /*30b0*/  LDG.E R25, desc[UR8][R24.64] ;  /* 0x0000000818197981 */ /* 0x000ee4000c1e1900 */
[----:B---3--:R-:W-:Y:S01]  /*30c0*/  SHF.R.S32.HI R3, RZ, 0x1f, R25 ;  /* 0x0000001fff037819 */ /* 0x008fe20000011419 */
[-C--:B--2---:R-:W-:Y:S02]  /*30d0*/  IMAD R5, R11, R25.reuse, RZ ;  /* 0x000000190b057224 */ /* 0x084fe400078e02ff */
[----:B------:R-:W-:-:S04]  /*30e0*/  IMAD.WIDE.U32 R34, R10, R25, R34 ;  /* 0x000000190a227225 */ /* 0x000fc800078e0022 */
[----:B------:R-:W-:-:S04]  /*30f0*/  IMAD R3, R10, R3, R5 ;  /* 0x000000030a037224 */ /* 0x000fc800078e0205 */
[----:B------:R-:W-:-:S07]  /*3100*/  IMAD.IADD R35, R35, 0x1, R3 ;  /* 0x0000000123237824 */ /* 0x000fce00078e0203 */
.L_x_3309:
[----:B------:R-:W-:Y:S05]  /*3110*/  BSYNC.RECONVERGENT B0 ;  /* 0x0000000000007941 */ /* 0x000fea0003800200 */
.L_x_3308:
[----:B------:R-:W-:Y:S01]  /*3120*/  UIADD3 UR7, UPT, UPT, -UR6, UR12, URZ ;  /* 0x0000000c06077290 */ /* 0x000fe2000fffe1ff */
[----:B------:R-:W-:Y:S01]  /*3130*/  IADD3 R3, PT, PT, R2, 0x180, RZ ;  /* 0x0000018002037810 */ /* 0x000fe20007ffe0ff */
[----:B------:R-:W-:Y:S01]  /*3140*/  BSSY.RECONVERGENT B0, `(.L_x_3314) ;  /* 0x00000e4000007945 */ /* 0x000fe20003800200 */
[----:B------:R-:W-:Y:S01]  /*3150*/  IMAD.MOV.U32 R10, RZ, RZ, R34 ;  /* 0x000000ffff0a7224 */ /* 0x000fe200078e0022 */
[----:B------:R-:W-:Y:S02]  /*3160*/  MOV R11, R35 ;  /* 0x00000023000b7202 */ /* 0x000fe40000000f00 */
        /* <DEDUP_REMOVED lines=34> */
.L_x_3317:
        /* <DEDUP_REMOVED lines=12> */
[----:B------:R-:W-:Y:S01]  /*3450*/  SHF.R.S32.HI R37, RZ, 0x1f, R5 ;  /* 0x0000001fff257819 */ /* 0x000fe20000011405 */
[----:B------:R-:W-:Y:S01]  /*3460*/  IMAD.IADD R33, R33, 0x1, R35 ;  /* 0x0000000121217824 */ /* 0x000fe200078e0223 */
[----:B------:R-:W-:-:S03]  /*3470*/  IADD3.X R25, PT, PT, R27, UR15, RZ, P0, !PT ;  /* 0x0000000f1b197c10 */ /* 0x000fc600087fe4ff */
[C---:B------:R-:W-:Y:S02]  /*3480*/  IMAD R37, R28.reuse, R37, R26 ;  /* 0x000000251c257224 */ /* 0x040fe400078e021a */
[----:B------:R-:W2:Y:S01]  /*3490*/  LDG.E R35, desc[UR8][R24.64] ;  /* 0x0000000818237981 */ /* 0x000ea2000c1e1900 */
[----:B------:R-:W-:Y:S01]  /*34a0*/  IMAD.WIDE.U32 R28, R28, R5, R32 ;  /* 0x000000051c1c7225 */ /* 0x000fe200078e0020 */
[----:B------:R-:W-:Y:S02]  /*34b0*/  IADD3 R32, P0, PT, R24, UR20, RZ ;  /* 0x0000001418207c10 */ /* 0x000fe4000ff1e0ff */
[----:B------:R-:W3:Y:S02]  /*34c0*/  LDL.64 R26, [R3] ;  /* 0x00000000031a7983 */ /* 0x000ee40000100a00 */
[----:B------:R-:W-:Y:S02]  /*34d0*/  IADD3.X R33, PT, PT, R25, UR15, RZ, P0, !PT ;  /* 0x0000000f19217c10 */ /* 0x000fe400087fe4ff */
[----:B------:R-:W4:Y:S04]  /*34e0*/  LDL.64 R24, [R3+0x8] ;  /* 0x0000080003187983 */ /* 0x000f280000100a00 */
[----:B------:R-:W5:Y:S01]  /*34f0*/  LDG.E R5, desc[UR8][R32.64] ;  /* 0x0000000820057981 */ /* 0x000f62000c1e1900 */
[----:B------:R-:W-:-:S02]  /*3500*/  IADD3 R29, PT, PT, R29, R37, RZ ;  /* 0x000000251d1d7210 */ /* 0x000fc40007ffe0ff */
[----:B--2---:R-:W-:Y:S01]  /*3510*/  SHF.R.S32.HI R37, RZ, 0x1f, R35 ;  /* 0x0000001fff257819 */ /* 0x004fe20000011423 */
[----:B---3--:R-:W-:-:S04]  /*3520*/  IMAD R27, R27, R35, RZ ;  /* 0x000000231b1b7224 */ /* 0x008fc800078e02ff */
[C---:B------:R-:W-:Y:S02]  /*3530*/  IMAD R37, R26.reuse, R37, R27 ;  /* 0x000000251a257224 */ /* 0x040fe400078e021b */
[----:B------:R-:W-:Y:S01]  /*3540*/  IMAD.WIDE.U32 R26, R26, R35, R28 ;  /* 0x000000231a1a7225 */ /* 0x000fe200078e001c */
[----:B------:R-:W-:Y:S02]  /*3550*/  IADD3 R28, P0, PT, R32, UR20, RZ ;  /* 0x00000014201c7c10 */ /* 0x000fe4000ff1e0ff */
[----:B-----5:R-:W-:Y:S01]  /*3560*/  SHF.R.S32.HI R35, RZ, 0x1f, R5 ;  /* 0x0000001fff237819 */ /* 0x020fe20000011405 */
[----:B----4-:R-:W-:Y:S01]  /*3570*/  IMAD R25, R25, R5, RZ ;  /* 0x0000000519197224 */ /* 0x010fe200078e02ff */
[----:B------:R-:W-:Y:S01]  /*3580*/  IADD3.X R29, PT, PT, R33, UR15, RZ, P0, !PT ;  /* 0x0000000f211d7c10 */ /* 0x000fe200087fe4ff */
[----:B------:R-:W-:Y:S01]  /*3590*/  IMAD.IADD R27, R27, 0x1, R37 ;  /* 0x000000011b1b7824 */ /* 0x000fe200078e0225 */
[----:B------:R-:W2:Y:S01]  /*35a0*/  LDL.64 R32, [R3+0x10] ;  /* 0x0000100003207983 */ /* 0x000ea20000100a00 */
[----:B------:R-:W-:-:S02]  /*35b0*/  IMAD R35, R24, R35, R25 ;  /* 0x0000002318237224 */ /* 0x000fc400078e0219 */
[----:B------:R-:W-:Y:S01]  /*35c0*/  IMAD.WIDE.U32 R24, R24, R5, R26 ;  /* 0x0000000518187225 */ /* 0x000fe200078e001a */
[----:B------:R-:W3:Y:S01]  /*35d0*/  LDG.E R37, desc[UR8][R28.64] ;  /* 0x000000081c257981 */ /* 0x000ee2000c1e1900 */
[----:B------:R-:W-:-:S04]  /*35e0*/  IADD3 R26, P0, PT, R28, UR20, RZ ;  /* 0x000000141c1a7c10 */ /* 0x000fc8000ff1e0ff */
[----:B------:R-:W-:-:S05]  /*35f0*/  IADD3.X R27, PT, PT, R29, UR15, RZ, P0, !PT ;  /* 0x0000000f1d1b7c10 */ /* 0x000fca00087fe4ff */
[----:B------:R-:W4:Y:S04]  /*3600*/  LDG.E R5, desc[UR8][R26.64] ;  /* 0x000000081a057981 */ /* 0x000f28000c1e1900 */
[----:B------:R-:W5:Y:S01]  /*3610*/  LDL.64 R28, [R3+0x18] ;  /* 0x00001800031c7983 */ /* 0x000f620000100a00 */
[----:B------:R-:W-:Y:S02]  /*3620*/  IADD3 R25, PT, PT, R25, R35, RZ ;  /* 0x0000002319197210 */ /* 0x000fe40007ffe0ff */
[----:B---3--:R-:W-:Y:S01]  /*3630*/  SHF.R.S32.HI R35, RZ, 0x1f, R37 ;  /* 0x0000001fff237819 */ /* 0x008fe20000011425 */
[-C--:B--2---:R-:W-:Y:S02]  /*3640*/  IMAD R33, R33, R37.reuse, RZ ;  /* 0x0000002521217224 */ /* 0x084fe400078e02ff */
[----:B------:R-:W-:-:S02]  /*3650*/  IMAD.WIDE.U32 R24, R32, R37, R24 ;  /* 0x0000002520187225 */ /* 0x000fc400078e0018 */
[----:B------:R-:W2:Y:S02]  /*3660*/  LDL.64 R36, [R3+0x28] ;  /* 0x0000280003247983 */ /* 0x000ea40000100a00 */
[----:B------:R-:W-:Y:S01]  /*3670*/  IMAD R33, R32, R35, R33 ;  /* 0x0000002320217224 */ /* 0x000fe200078e0221 */
[----:B------:R-:W-:Y:S02]  /*3680*/  IADD3 R32, P0, PT, R26, UR20, RZ ;  /* 0x000000141a207c10 */ /* 0x000fe4000ff1e0ff */
[----:B----4-:R-:W-:Y:S01]  /*3690*/  SHF.R.S32.HI R35, RZ, 0x1f, R5 ;  /* 0x0000001fff237819 */ /* 0x010fe20000011405 */
[----:B------:R-:W-:Y:S01]  /*36a0*/  IMAD.IADD R25, R25, 0x1, R33 ;  /* 0x0000000119197824 */ /* 0x000fe200078e0221 */
[----:B------:R-:W-:Y:S01]  /*36b0*/  IADD3.X R33, PT, PT, R27, UR15, RZ, P0, !PT ;  /* 0x0000000f1b217c10 */ /* 0x000fe200087fe4ff */
[-C--:B-----5:R-:W-:Y:S01]  /*36c0*/  IMAD R29, R29, R5.reuse, RZ ;  /* 0x000000051d1d7224 */ /* 0x0a0fe200078e02ff */
[----:B------:R-:W-:Y:S01]  /*36d0*/  IADD3 R26, P0, PT, R32, UR20, RZ ;  /* 0x00000014201a7c10 */ /* 0x000fe2000ff1e0ff */
[----:B------:R-:W-:-:S02]  /*36e0*/  IMAD.WIDE.U32 R24, R28, R5, R24 ;  /* 0x000000051c187225 */ /* 0x000fc400078e0018 */
[----:B------:R-:W3:Y:S02]  /*36f0*/  LDG.E R5, desc[UR8][R32.64] ;  /* 0x0000000820057981 */ /* 0x000ee4000c1e1900 */
[----:B------:R-:W-:Y:S02]  /*3700*/  IMAD R29, R28, R35, R29 ;  /* 0x000000231c1d7224 */ /* 0x000fe400078e021d */
        /* <DEDUP_REMOVED lines=23> */
.L_x_3316:
        /* <DEDUP_REMOVED lines=19> */
[C---:B------:R-:W-:Y:S01]  /*39b0*/  IMAD.HI.U32 R35, R24.reuse, 0x4, RZ ;  /* 0x0000000418237827 */ /* 0x040fe200078e00ff */
[----:B------:R-:W-:-:S03]  /*39c0*/  SHF.L.U32 R5, R24, 0x2, RZ ;  /* 0x0000000218057819 */ /* 0x000fc600000006ff */
[----:B------:R-:W-:-:S04]  /*39d0*/  IMAD.SHL.U32 R28, R25, 0x4, RZ ;  /* 0x00000004191c7824 */ /* 0x000fc800078e00ff */
[----:B------:R-:W-:Y:S01]  /*39e0*/  IMAD.IADD R35, R35, 0x1, R28 ;  /* 0x0000000123237824 */ /* 0x000fe200078e021c */
[----:B------:R-:W-:-:S04]  /*39f0*/  IADD3 R28, P0, PT, R26, R5, RZ ;  /* 0x000000051a1c7210 */ /* 0x000fc80007f1e0ff */
[----:B------:R-:W-:Y:S02]  /*3a00*/  IADD3.X R29, PT, PT, R27, R35, RZ, P0, !PT ;  /* 0x000000231b1d7210 */ /* 0x000fe400007fe4ff */
[----:B------:R-:W3:Y:S04]  /*3a10*/  LDL.64 R26, [UR11+0x20] ;  /* 0x0000200bff1a7983 */ /* 0x000ee80008100a00 */
[----:B------:R-:W4:Y:S01]  /*3a20*/  LDG.E R37, desc[UR8][R28.64] ;  /* 0x000000081c257981 */ /* 0x000f22000c1e1900 */
[----:B--2---:R-:W-:Y:S01]  /*3a30*/  IMAD.WIDE.U32 R32, R30, R3, R32 ;  /* 0x000000031e207225 */ /* 0x004fe200078e0020 */
[----:B------:R-:W-:-:S03]  /*3a40*/  SHF.R.S32.HI R34, RZ, 0x1f, R3 ;  /* 0x0000001fff227819 */ /* 0x000fc60000011403 */
[----:B------:R-:W-:-:S04]  /*3a50*/  IMAD R3, R31, R3, RZ ;  /* 0x000000031f037224 */ /* 0x000fc800078e02ff */
[----:B------:R-:W-:Y:S01]  /*3a60*/  IMAD R3, R30, R34, R3 ;  /* 0x000000221e037224 */ /* 0x000fe200078e0203 */
[----:B------:R-:W-:-:S05]  /*3a70*/  IADD3 R30, P0, PT, R28, R5, RZ ;  /* 0x000000051c1e7210 */ /* 0x000fca0007f1e0ff */
[----:B------:R-:W-:Y:S01]  /*3a80*/  IMAD.X R31, R29, 0x1, R35, P0 ;  /* 0x000000011d1f7824 */ /* 0x000fe200000e0623 */
[----:B------:R-:W-:Y:S01]  /*3a90*/  IADD3 R34, P0, PT, R30, R5, RZ ;  /* 0x000000051e227210 */ /* 0x000fe20007f1e0ff */
[----:B------:R-:W2:Y:S03]  /*3aa0*/  LDL.64 R28, [UR11+0x28] ;  /* 0x0000280bff1c7983 */ /* 0x000ea60008100a00 */
[----:B------:R-:W-:Y:S02]  /*3ab0*/  IADD3.X R35, PT, PT, R31, R35, RZ, P0, !PT ;  /* 0x000000231f237210 */ /* 0x000fe400007fe4ff */
[----:B------:R-:W5:Y:S01]  /*3ac0*/  LDG.E R31, desc[UR8][R30.64] ;  /* 0x000000081e1f7981 */ /* 0x000f62000c1e1900 */
[----:B------:R-:W-:-:S03]  /*3ad0*/  IMAD.IADD R33, R33, 0x1, R3 ;  /* 0x0000000121217824 */ /* 0x000fc600078e0203 */
[----:B------:R-:W2:Y:S04]  /*3ae0*/  LDG.E R3, desc[UR8][R34.64] ;  /* 0x0000000822037981 */ /* 0x000ea8000c1e1900 */
[----:B------:R-:W2:Y:S01]  /*3af0*/  LDL.64 R34, [UR11+0x30] ;  /* 0x0000300bff227983 */ /* 0x000ea20008100a00 */
[----:B----4-:R-:W-:Y:S01]  /*3b00*/  SHF.R.S32.HI R5, RZ, 0x1f, R37 ;  /* 0x0000001fff057819 */ /* 0x010fe20000011425 */
[----:B---3--:R-:W-:-:S04]  /*3b10*/  IMAD R27, R27, R37, RZ ;  /* 0x000000251b1b7224 */ /* 0x008fc800078e02ff */
[C---:B------:R-:W-:Y:S02]  /*3b20*/  IMAD R5, R26.reuse, R5, R27 ;  /* 0x000000051a057224 */ /* 0x040fe400078e021b */
[----:B------:R-:W-:-:S05]  /*3b30*/  IMAD.WIDE.U32 R26, R26, R37, R32 ;  /* 0x000000251a1a7225 */ /* 0x000fca00078e0020 */
[----:B------:R-:W-:Y:S01]  /*3b40*/  IADD3 R27, PT, PT, R27, R5, RZ ;  /* 0x000000051b1b7210 */ /* 0x000fe20007ffe0ff */
[----:B------:R-:W-:-:S04]  /*3b50*/  UIADD3 UR4, UP1, UPT, UR4, 0x4, URZ ;  /* 0x0000000404047890 */ /* 0x000fc8000ff3e0ff */
[----:B------:R-:W-:Y:S01]  /*3b60*/  UIADD3.X UR5, UPT, UPT, URZ, UR5, URZ, UP1, !UPT ;  /* 0x00000005ff057290 */ /* 0x000fe20008ffe4ff */
[----:B-----5:R-:W-:Y:S01]  /*3b70*/  SHF.R.S32.HI R5, RZ, 0x1f, R31 ;  /* 0x0000001fff057819 */ /* 0x020fe2000001141f */
[-C--:B--2---:R-:W-:Y:S02]  /*3b80*/  IMAD R29, R29, R31.reuse, RZ ;  /* 0x0000001f1d1d7224 */ /* 0x084fe400078e02ff */
[----:B------:R-:W-:-:S04]  /*3b90*/  IMAD.WIDE.U32 R26, R28, R31, R26 ;  /* 0x0000001f1c1a7225 */ /* 0x000fc800078e001a */
[----:B------:R-:W-:Y:S01]  /*3ba0*/  IMAD R29, R28, R5, R29 ;  /* 0x000000051c1d7224 */ /* 0x000fe200078e021d */
[----:B------:R-:W-:-:S03]  /*3bb0*/  SHF.R.S32.HI R5, RZ, 0x1f, R3 ;  /* 0x0000001fff057819 */ /* 0x000fc60000011403 */
[----:B------:R-:W-:Y:S02]  /*3bc0*/  IMAD.IADD R27, R27, 0x1, R29 ;  /* 0x000000011b1b7824 */ /* 0x000fe400078e021d */
[-C--:B------:R-:W-:Y:S02]  /*3bd0*/  IMAD R28, R35, R3.reuse, RZ ;  /* 0x00000003231c7224 */ /* 0x080fe400078e02ff */
[----:B------:R-:W-:-:S04]  /*3be0*/  IMAD.WIDE.U32 R32, R34, R3, R26 ;  /* 0x0000000322207225 */ /* 0x000fc800078e001a */
[----:B------:R-:W-:-:S05]  /*3bf0*/  IMAD R5, R34, R5, R28 ;  /* 0x0000000522057224 */ /* 0x000fca00078e021c */
[----:B------:R-:W-:-:S07]  /*3c00*/  IADD3 R33, PT, PT, R33, R5, RZ ;  /* 0x0000000521217210 */ /* 0x000fce0007ffe0ff */
.L_x_3318:
        /* <DEDUP_REMOVED lines=12> */
[----:B------:R-:W-:Y:S02]  /*3cd0*/  IMAD.MOV.U32 R26, RZ, RZ, R12 ;  /* 0x000000ffff1a7224 */ /* 0x000fe400078e000c */
[----:B------:R-:W-:Y:S02]  /*3ce0*/  IMAD R3, R25, UR4, R28 ;  /* 0x0000000419037c24 */ /* 0x000fe4000f8e021c */
[----:B------:R-:W-:-:S04]  /*3cf0*/  IMAD.WIDE.U32 R26, R24, UR4, R26 ;  /* 0x00000004181a7c25 */ /* 0x000fc8000f8e001a */
[----:B------:R-:W-:Y:S01]  /*3d00*/  IMAD.IADD R3, R27, 0x1, R3 ;  /* 0x000000011b037824 */ /* 0x000fe200078e0203 */
[----:B-1----:R-:W-:Y:S01]  /*3d10*/  LEA R30, P0, R26, UR10, 0x2 ;  /* 0x0000000a1a1e7c11 */ /* 0x002fe2000f8010ff */
[----:B------:R-:W-:-:S03]  /*3d20*/  ULEA UR10, UR4, UR13, 0x3 ;  /* 0x0000000d040a7291 */ /* 0x000fc6000f8e18ff */
[----:B------:R-:W-:Y:S02]  /*3d30*/  LEA.HI.X R31, R26, UR11, R3, 0x2, P0 ;  /* 0x0000000b1a1f7c11 */ /* 0x000fe400080f1403 */
[----:B------:R-:W-:-:S03]  /*3d40*/  LEA R34, P0, R24, R30, 0x2 ;  /* 0x0000001e18227211 */ /* 0x000fc600078010ff */
[----:B------:R-:W2:Y:S01]  /*3d50*/  LDG.E R3, desc[UR8][R30.64] ;  /* 0x000000081e037981 */ /* 0x000ea2000c1e1900 */
[----:B------:R-:W-:-:S03]  /*3d60*/  LEA.HI.X R35, R24, R31, R25, 0x2, P0 ;  /* 0x0000001f18237211 */ /* 0x000fc600000f1419 */
[----:B------:R-:W3:Y:S04]  /*3d70*/  LDL.64 R26, [UR10+0x18] ;  /* 0x0000180aff1a7983 */ /* 0x000ee80008100a00 */
[----:B------:R-:W4:Y:S04]  /*3d80*/  LDG.E R35, desc[UR8][R34.64] ;  /* 0x0000000822237981 */ /* 0x000f28000c1e1900 */
[----:B------:R-:W5:Y:S01]  /*3d90*/  LDL.64 R28, [UR10+0x20] ;  /* 0x0000200aff1c7983 */ /* 0x000f620008100a00 */
        /* <DEDUP_REMOVED lines=10> */
[----:B------:R-:W-:-:S04]  /*3e40*/  IMAD.WIDE.U32 R32, R28, R35, R32 ;  /* 0x000000231c207225 */ /* 0x000fc800078e0020 */
[----:B------:R-:W-:-:S07]  /*3e50*/  IMAD.IADD R33, R33, 0x1, R3 ;  /* 0x0000000121217824 */ /* 0x000fce00078e0203 */
.L_x_3319:
[----:B------:R-:W-:Y:S05]  /*3e60*/  BRA.U UP0, `(.L_x_3315) ;  /* 0x0000000100447547 */ /* 0x000fea000b800000 */
[----:B------:R-:W1:Y:S01]  /*3e70*/  LDCU.64 UR10, c[0x0][0x388] ;  /* 0x00007100ff0a77ac */ /* 0x000e620008000a00 */
[----:B------:R-:W-:Y:S01]  /*3e80*/  MOV R14, R12 ;  /* 0x0000000c000e7202 */ /* 0x000fe20000000f00 */
[----:B0-----:R-:W-:Y:S01]  /*3e90*/  IMAD R26, R24, UR5, RZ ;  /* 0x00000005181a7c24 */ /* 0x001fe2000f8e02ff */
[----:B------:R-:W-:-:S03]  /*3ea0*/  MOV R12, UR4 ;  /* 0x00000004000c7c02 */ /* 0x000fc60008000f00 */
[----:B------:R-:W-:-:S04]  /*3eb0*/  IMAD.WIDE.U32 R14, R24, UR4, R14 ;  /* 0x00000004180e7c25 */ /* 0x000fc8000f8e000e */
[----:B------:R-:W-:Y:S02]  /*3ec0*/  IMAD R3, R25, UR4, R26 ;  /* 0x0000000419037c24 */ /* 0x000fe4000f8e021a */
[----:B------:R-:W-:Y:S02]  /*3ed0*/  IMAD.U32 R12, R12, 0x8, R1 ;  /* 0x000000080c0c7824 */ /* 0x000fe400078e0001 */
[----:B------:R-:W-:Y:S01]  /*3ee0*/  IMAD.IADD R3, R15, 0x1, R3 ;  /* 0x000000010f037824 */ /* 0x000fe200078e0203 */
[----:B-1----:R-:W-:-:S03]  /*3ef0*/  LEA R24, P0, R14, UR10, 0x2 ;  /* 0x0000000a0e187c11 */ /* 0x002fc6000f8010ff */
[----:B------:R-:W2:Y:S01]  /*3f00*/  LDL.64 R12, [R12+0x18] ;  /* 0x000018000c0c7983 */ /* 0x000ea20000100a00 */
[----:B------:R-:W-:-:S06]  /*3f10*/  LEA.HI.X R25, R14, UR11, R3, 0x2, P0 ;  /* 0x0000000b0e197c11 */ /* 0x000fcc00080f1403 */
[----:B------:R-:W3:Y:S02]  /*3f20*/  LDG.E R25, desc[UR8][R24.64] ;  /* 0x0000000818197981 */ /* 0x000ee4000c1e1900 */
[----:B---3--:R-:W-:Y:S01]  /*3f30*/  SHF.R.S32.HI R3, RZ, 0x1f, R25 ;  /* 0x0000001fff037819 */ /* 0x008fe20000011419 */
[-C--:B--2---:R-:W-:Y:S02]  /*3f40*/  IMAD R5, R13, R25.reuse, RZ ;  /* 0x000000190d057224 */ /* 0x084fe400078e02ff */
[----:B------:R-:W-:-:S04]  /*3f50*/  IMAD.WIDE.U32 R32, R12, R25, R32 ;  /* 0x000000190c207225 */ /* 0x000fc800078e0020 */
[----:B------:R-:W-:-:S05]  /*3f60*/  IMAD R3, R12, R3, R5 ;  /* 0x000000030c037224 */ /* 0x000fca00078e0205 */
[----:B------:R-:W-:-:S07]  /*3f70*/  IADD3 R33, PT, PT, R33, R3, RZ ;  /* 0x0000000321217210 */ /* 0x000fce0007ffe0ff */
.L_x_3315:
[----:B------:R-:W-:Y:S05]  /*3f80*/  BSYNC.RECONVERGENT B0 ;  /* 0x0000000000007941 */ /* 0x000fea0003800200 */
.L_x_3314:
[----:B------:R-:W-:Y:S01]  /*3f90*/  VIADD R3, R2, 0x200 ;  /* 0x0000020002037836 */ /* 0x000fe20000000000 */
[----:B------:R-:W-:Y:S01]  /*3fa0*/  BSSY.RECONVERGENT B0, `(.L_x_3320) ;  /* 0x00000e3000007945 */ /* 0x000fe20003800200 */
[----:B------:R-:W-:Y:S01]  /*3fb0*/  MOV R12, R32 ;  /* 0x00000020000c7202 */ /* 0x000fe20000000f00 */
[----:B------:R-:W-:Y:S02]  /*3fc0*/  IMAD.MOV.U32 R13, RZ, RZ, R33 ;  /* 0x000000ffff0d7224 */ /* 0x000fe400078e0021 */
        /* <DEDUP_REMOVED lines=22> */
[----:B------:R-:W-:Y:S01]  /*4130*/  CS2R R34, SRZ ;  /* 0x0000000000227805 */ /* 0x000fe2000001ff00 */
[----:B------:R-:W-:Y:S01]  /*4140*/  IMAD.MOV.U32 R3, RZ, RZ, R0 ;  /* 0x000000ffff037224 */ /* 0x000fe200078e0000 */
        /* <DEDUP_REMOVED lines=10> */
.L_x_3323:
        /* <DEDUP_REMOVED lines=17> */
[----:B------:R-:W-:-:S03]  /*4300*/  IMAD.WIDE.U32 R28, R28, R5, R34 ;  /* 0x000000051c1c7225 */ /* 0x000fc600078e0022 */
[----:B------:R-:W3:Y:S01]  /*4310*/  LDL.64 R26, [R3] ;  /* 0x00000000031a7983 */ /* 0x000ee20000100a00 */
[----:B------:R-:W-:-:S04]  /*4320*/  IADD3 R34, P0, PT, R24, UR20, RZ ;  /* 0x0000001418227c10 */ /* 0x000fc8000ff1e0ff */
[----:B------:R-:W-:Y:S02]  /*4330*/  IADD3.X R35, PT, PT, R25, UR15, RZ, P0, !PT ;  /* 0x0000000f19237c10 */ /* 0x000fe400087fe4ff */
[----:B------:R-:W4:Y:S04]  /*4340*/  LDL.64 R24, [R3+0x8] ;  /* 0x0000080003187983 */ /* 0x000f280000100a00 */
[----:B------:R-:W4:Y:S01]  /*4350*/  LDG.E R5, desc[UR8][R34.64] ;  /* 0x0000000822057981 */ /* 0x000f22000c1e1900 */
[----:B------:R-:W-:Y:S01]  /*4360*/  IMAD.IADD R29, R29, 0x1, R37 ;  /* 0x000000011d1d7824 */ /* 0x000fe200078e0225 */
        /* <DEDUP_REMOVED lines=8> */
[----:B------:R-:W-:Y:S02]  /*43f0*/  SHF.R.S32.HI R35, RZ, 0x1f, R5 ;  /* 0x0000001fff237819 */ /* 0x000fe40000011405 */
[----:B------:R-:W-:-:S02]  /*4400*/  IADD3 R27, PT, PT, R27, R37, RZ ;  /* 0x000000251b1b7210 */ /* 0x000fc40007ffe0ff */
[----:B------:R-:W3:Y:S01]  /*4410*/  LDG.E R37, desc[UR8][R28.64] ;  /* 0x000000081c257981 */ /* 0x000ee2000c1e1900 */
[C---:B------:R-:W-:Y:S02]  /*4420*/  IMAD R35, R24.reuse, R35, R25 ;  /* 0x0000002318237224 */ /* 0x040fe400078e0219 */
[----:B------:R-:W-:Y:S01]  /*4430*/  IMAD.WIDE.U32 R24, R24, R5, R26 ;  /* 0x0000000518187225 */ /* 0x000fe200078e001a */
[----:B------:R-:W-:-:S04]  /*4440*/  IADD3 R26, P0, PT, R28, UR20, RZ ;  /* 0x000000141c1a7c10 */ /* 0x000fc8000ff1e0ff */
[----:B------:R-:W-:Y:S02]  /*4450*/  IADD3.X R27, PT, PT, R29, UR15, RZ, P0, !PT ;  /* 0x0000000f1d1b7c10 */ /* 0x000fe400087fe4ff */
[----:B------:R-:W4:Y:S04]  /*4460*/  LDL.64 R28, [R3+0x18] ;  /* 0x00001800031c7983 */ /* 0x000f280000100a00 */
[----:B------:R-:W5:Y:S01]  /*4470*/  LDG.E R5, desc[UR8][R26.64] ;  /* 0x000000081a057981 */ /* 0x000f62000c1e1900 */
[----:B------:R-:W-:Y:S01]  /*4480*/  IMAD.IADD R25, R25, 0x1, R35 ;  /* 0x0000000119197824 */ /* 0x000fe200078e0223 */
[----:B---3--:R-:W-:Y:S01]  /*4490*/  SHF.R.S32.HI R35, RZ, 0x1f, R37 ;  /* 0x0000001fff237819 */ /* 0x008fe20000011425 */
[-C--:B--2---:R-:W-:Y:S02]  /*44a0*/  IMAD R33, R33, R37.reuse, RZ ;  /* 0x0000002521217224 */ /* 0x084fe400078e02ff */
[----:B------:R-:W-:-:S02]  /*44b0*/  IMAD.WIDE.U32 R24, R32, R37, R24 ;  /* 0x0000002520187225 */ /* 0x000fc400078e0018 */
[----:B------:R-:W2:Y:S02]  /*44c0*/  LDL.64 R36, [R3+0x28] ;  /* 0x0000280003247983 */ /* 0x000ea40000100a00 */
[----:B------:R-:W-:Y:S01]  /*44d0*/  IMAD R33, R32, R35, R33 ;  /* 0x0000002320217224 */ /* 0x000fe200078e0221 */
[----:B------:R-:W-:-:S04]  /*44e0*/  IADD3 R32, P0, PT, R26, UR20, RZ ;  /* 0x000000141a207c10 */ /* 0x000fc8000ff1e0ff */
[----:B------:R-:W-:Y:S02]  /*44f0*/  IADD3 R25, PT, PT, R25, R33, RZ ;  /* 0x0000002119197210 */ /* 0x000fe40007ffe0ff */
[----:B-----5:R-:W-:Y:S01]  /*4500*/  SHF.R.S32.HI R35, RZ, 0x1f, R5 ;  /* 0x0000001fff237819 */ /* 0x020fe20000011405 */
[-C--:B----4-:R-:W-:Y:S01]  /*4510*/  IMAD R29, R29, R5.reuse, RZ ;  /* 0x000000051d1d7224 */ /* 0x090fe200078e02ff */
[----:B------:R-:W-:Y:S01]  /*4520*/  IADD3.X R33, PT, PT, R27, UR15, RZ, P0, !PT ;  /* 0x0000000f1b217c10 */ /* 0x000fe200087fe4ff */
[----:B------:R-:W-:Y:S01]  /*4530*/  IMAD.WIDE.U32 R24, R28, R5, R24 ;  /* 0x000000051c187225 */ /* 0x000fe200078e0018 */
[----:B------:R-:W-:-:S03]  /*4540*/  IADD3 R26, P0, PT, R32, UR20, RZ ;  /* 0x00000014201a7c10 */ /* 0x000fc6000ff1e0ff */
[----:B------:R-:W-:Y:S01]  /*4550*/  IMAD R29, R28, R35, R29 ;  /* 0x000000231c1d7224 */ /* 0x000fe200078e021d */
[----:B------:R-:W3:Y:S01]  /*4560*/  LDG.E R5, desc[UR8][R32.64] ;  /* 0x0000000820057981 */ /* 0x000ee2000c1e1900 */
[----:B------:R-:W-:-:S03]  /*4570*/  IADD3.X R27, PT, PT, R33, UR15, RZ, P0, !PT ;  /* 0x0000000f211b7c10 */ /* 0x000fc600087fe4ff */
        /* <DEDUP_REMOVED lines=22> */
.L_x_3322:
        /* <DEDUP_REMOVED lines=19> */
[----:B------:R-:W-:Y:S01]  /*4810*/  IMAD.WIDE.U32 R26, R24, 0x4, RZ ;  /* 0x00000004181a7825 */ /* 0x000fe200078e00ff */
[----:B------:R-:W-:-:S04]  /*4820*/  SHF.L.U32 R3, R25, 0x2, RZ ;  /* 0x0000000219037819 */ /* 0x000fc800000006ff */
[----:B------:R-:W-:Y:S02]  /*4830*/  IADD3 R3, PT, PT, R27, R3, RZ ;  /* 0x000000031b037210 */ /* 0x000fe40007ffe0ff */
        /* <DEDUP_REMOVED lines=9> */
[-C--:B------:R-:W-:Y:S02]  /*48d0*/  IADD3.X R29, PT, PT, R31, R3.reuse, RZ, P0, !PT ;  /* 0x000000031f1d7210 */ /* 0x080fe400007fe4ff */
[----:B------:R-:W-:Y:S01]  /*48e0*/  IADD3 R36, P1, PT, R28, R26, RZ ;  /* 0x0000001a1c247210 */ /* 0x000fe20007f3e0ff */
[----:B------:R-:W-:Y:S02]  /*48f0*/  IMAD.IADD R35, R35, 0x1, R27 ;  /* 0x0000000123237824 */ /* 0x000fe400078e021b */
[----:B------:R-:W2:Y:S01]  /*4900*/  LDL.64 R26, [UR11+0x28] ;  /* 0x0000280bff1a7983 */ /* 0x000ea20008100a00 */
[----:B------:R-:W-:-:S03]  /*4910*/  IADD3.X R37, PT, PT, R29, R3, RZ, P1, !PT ;  /* 0x000000031d257210 */ /* 0x000fc60000ffe4ff */
[----:B------:R-:W5:Y:S01]  /*4920*/  LDG.E R29, desc[UR8][R28.64] ;  /* 0x000000081c1d7981 */ /* 0x000f62000c1e1900 */
[----:B----4-:R-:W-:Y:S01]  /*4930*/  SHF.R.S32.HI R3, RZ, 0x1f, R5 ;  /* 0x0000001fff037819 */ /* 0x010fe20000011405 */
[----:B---3--:R-:W-:Y:S02]  /*4940*/  IMAD R30, R33, R5, RZ ;  /* 0x00000005211e7224 */ /* 0x008fe400078e02ff */
[----:B------:R-:W3:Y:S02]  /*4950*/  LDG.E R37, desc[UR8][R36.64] ;  /* 0x0000000824257981 */ /* 0x000ee4000c1e1900 */
[C---:B------:R-:W-:Y:S02]  /*4960*/  IMAD R3, R32.reuse, R3, R30 ;  /* 0x0000000320037224 */ /* 0x040fe400078e021e */
[----:B------:R-:W4:Y:S01]  /*4970*/  LDL.64 R30, [UR11+0x30] ;  /* 0x0000300bff1e7983 */ /* 0x000f220008100a00 */
[----:B------:R-:W-:-:S05]  /*4980*/  IMAD.WIDE.U32 R32, R32, R5, R34 ;  /* 0x0000000520207225 */ /* 0x000fca00078e0022 */
[----:B------:R-:W-:Y:S01]  /*4990*/  IADD3 R33, PT, PT, R33, R3, RZ ;  /* 0x0000000321217210 */ /* 0x000fe20007ffe0ff */
        /* <DEDUP_REMOVED lines=12> */
.L_x_3324:
        /* <DEDUP_REMOVED lines=11> */
[----:B0-----:R-:W-:Y:S01]  /*4b10*/  IMAD R28, R24, UR5, RZ ;  /* 0x00000005181c7c24 */ /* 0x001fe2000f8e02ff */
[----:B------:R-:W-:-:S03]  /*4b20*/  MOV R27, R17 ;  /* 0x00000011001b7202 */ /* 0x000fc60000000f00 */
        /* <DEDUP_REMOVED lines=24> */
.L_x_3325:
[----:B------:R-:W-:Y:S05]  /*4cb0*/  BRA.U UP0, `(.L_x_3321) ;  /* 0x0000000100447547 */ /* 0x000fea000b800000 */
[----:B------:R-:W1:Y:S01]  /*4cc0*/  LDCU.64 UR10, c[0x0][0x388] ;  /* 0x00007100ff0a77ac */ /* 0x000e620008000a00 */
[C---:B0-----:R-:W-:Y:S02]  /*4cd0*/  IMAD R26, R24.reuse, UR5, RZ ;  /* 0x00000005181a7c24 */ /* 0x041fe4000f8e02ff */
[----:B------:R-:W-:Y:S01]  /*4ce0*/  IMAD.MOV.U32 R16, RZ, RZ, R14 ;  /* 0x000000ffff107224 */ /* 0x000fe200078e000e */
[----:B------:R-:W-:Y:S01]  /*4cf0*/  MOV R14, UR4 ;  /* 0x00000004000e7c02 */ /* 0x000fe20008000f00 */
[----:B------:R-:W-:Y:S02]  /*4d00*/  IMAD R3, R25, UR4, R26 ;  /* 0x0000000419037c24 */ /* 0x000fe4000f8e021a */
[----:B------:R-:W-:-:S04]  /*4d10*/  IMAD.WIDE.U32 R16, R24, UR4, R16 ;  /* 0x0000000418107c25 */ /* 0x000fc8000f8e0010 */
[----:B------:R-:W-:Y:S01]  /*4d20*/  IMAD.U32 R14, R14, 0x8, R1 ;  /* 0x000000080e0e7824 */ /* 0x000fe200078e0001 */
[----:B------:R-:W-:-:S05]  /*4d30*/  IADD3 R3, PT, PT, R17, R3, RZ ;  /* 0x0000000311037210 */ /* 0x000fca0007ffe0ff */
[----:B------:R-:W2:Y:S01]  /*4d40*/  LDL.64 R14, [R14+0x18] ;  /* 0x000018000e0e7983 */ /* 0x000ea20000100a00 */
[----:B-1----:R-:W-:-:S04]  /*4d50*/  LEA R24, P0, R16, UR10, 0x2 ;  /* 0x0000000a10187c11 */ /* 0x002fc8000f8010ff */
[----:B------:R-:W-:-:S06]  /*4d60*/  LEA.HI.X R25, R16, UR11, R3, 0x2, P0 ;  /* 0x0000000b10197c11 */ /* 0x000fcc00080f1403 */
[----:B------:R-:W3:Y:S02]  /*4d70*/  LDG.E R25, desc[UR8][R24.64] ;  /* 0x0000000818197981 */ /* 0x000ee4000c1e1900 */
[----:B---3--:R-:W-:Y:S01]  /*4d80*/  SHF.R.S32.HI R3, RZ, 0x1f, R25 ;  /* 0x0000001fff037819 */ /* 0x008fe20000011419 */
[-C--:B--2---:R-:W-:Y:S02]  /*4d90*/  IMAD R5, R15, R25.reuse, RZ ;  /* 0x000000190f057224 */ /* 0x084fe400078e02ff */
[----:B------:R-:W-:-:S04]  /*4da0*/  IMAD.WIDE.U32 R34, R14, R25, R34 ;  /* 0x000000190e227225 */ /* 0x000fc800078e0022 */
[----:B------:R-:W-:-:S05]  /*4db0*/  IMAD R3, R14, R3, R5 ;  /* 0x000000030e037224 */ /* 0x000fca00078e0205 */
[----:B------:R-:W-:-:S07]  /*4dc0*/  IADD3 R35, PT, PT, R35, R3, RZ ;  /* 0x0000000323237210 */ /* 0x000fce0007ffe0ff */
.L_x_3321:
[----:B------:R-:W-:Y:S05]  /*4dd0*/  BSYNC.RECONVERGENT B0 ;  /* 0x0000000000007941 */ /* 0x000fea0003800200 */
.L_x_3320:
        /* <DEDUP_REMOVED lines=38> */
.L_x_3329:
        /* <DEDUP_REMOVED lines=40> */
[----:B------:R-:W4:Y:S01]  /*52c0*/  LDG.E R5, desc[UR8][R26.64] ;  /* 0x000000081a057981 */ /* 0x000f22000c1e1900 */
[----:B------:R-:W-:Y:S02]  /*52d0*/  IADD3 R25, PT, PT, R25, R35, RZ ;  /* 0x0000002319197210 */ /* 0x000fe40007ffe0ff */
[----:B---3--:R-:W-:Y:S01]  /*52e0*/  SHF.R.S32.HI R35, RZ, 0x1f, R37 ;  /* 0x0000001fff237819 */ /* 0x008fe20000011425 */
[----:B--2---:R-:W-:-:S02]  /*52f0*/  IMAD R33, R33, R37, RZ ;  /* 0x0000002521217224 */ /* 0x004fc400078e02ff */
[C---:B------:R-:W-:Y:S02]  /*5300*/  IMAD.WIDE.U32 R24, R32.reuse, R37, R24 ;  /* 0x0000002520187225 */ /* 0x040fe400078e0018 */
[----:B------:R-:W2:Y:S02]  /*5310*/  LDL.64 R36, [R3+0x28] ;  /* 0x0000280003247983 */ /* 0x000ea40000100a00 */
[----:B------:R-:W-:Y:S01]  /*5320*/  IMAD R33, R32, R35, R33 ;  /* 0x0000002320217224 */ /* 0x000fe200078e0221 */
[----:B------:R-:W-:-:S04]  /*5330*/  IADD3 R32, P0, PT, R26, UR20, RZ ;  /* 0x000000141a207c10 */ /* 0x000fc8000ff1e0ff */
[----:B------:R-:W-:Y:S02]  /*5340*/  IADD3 R25, PT, PT, R25, R33, RZ ;  /* 0x0000002119197210 */ /* 0x000fe40007ffe0ff */
[----:B------:R-:W-:Y:S01]  /*5350*/  IADD3.X R33, PT, PT, R27, UR15, RZ, P0, !PT ;  /* 0x0000000f1b217c10 */ /* 0x000fe200087fe4ff */
[-C--:B----4-:R-:W-:Y:S01]  /*5360*/  IMAD R29, R29, R5.reuse, RZ ;  /* 0x000000051d1d7224 */ /* 0x090fe200078e02ff */
[----:B------:R-:W-:Y:S01]  /*5370*/  SHF.R.S32.HI R35, RZ, 0x1f, R5 ;  /* 0x0000001fff237819 */ /* 0x000fe20000011405 */
[----:B------:R-:W-:Y:S01]  /*5380*/  IMAD.WIDE.U32 R24, R28, R5, R24 ;  /* 0x000000051c187225 */ /* 0x000fe200078e0018 */
[----:B------:R-:W-:Y:S01]  /*5390*/  IADD3 R26, P0, PT, R32, UR20, RZ ;  /* 0x00000014201a7c10 */ /* 0x000fe2000ff1e0ff */
[----:B------:R-:W3:Y:S02]  /*53a0*/  LDG.E R5, desc[UR8][R32.64] ;  /* 0x0000000820057981 */ /* 0x000ee4000c1e1900 */
[----:B------:R-:W-:Y:S02]  /*53b0*/  IMAD R29, R28, R35, R29 ;  /* 0x000000231c1d7224 */ /* 0x000fe400078e021d */
        /* <DEDUP_REMOVED lines=14> */
[----:B--2---:R-:W-:-:S03]  /*54a0*/  IMAD R28, R37, R27, RZ ;  /* 0x0000001b251c7224 */ /* 0x004fc600078e02ff */
[----:B------:R-:W-:Y:S02]  /*54b0*/  IADD3 R25, PT, PT, R25, R29, RZ ;  /* 0x0000001d19197210 */ /* 0x000fe40007ffe0ff */
[----:B------:R-:W-:Y:S01]  /*54c0*/  MOV R29, UR18 ;  /* 0x00000012001d7c02 */ /* 0x000fe20008000f00 */
[C---:B------:R-:W-:Y:S02]  /*54d0*/  IMAD R5, R36.reuse, R5, R28 ;  /* 0x0000000524057224 */ /* 0x040fe400078e021c */
[----:B------:R-:W-:Y:S01]  /*54e0*/  IMAD.WIDE.U32 R34, R36, R27, R24 ;  /* 0x0000001b24227225 */ /* 0x000fe200078e0018 */
[----:B------:R-:W-:-:S03]  /*54f0*/  LEA R30, P0, R29, R30, 0x5 ;  /* 0x0000001e1d1e7211 */ /* 0x000fc600078028ff */
[----:B------:R-:W-:Y:S01]  /*5500*/  IMAD.IADD R35, R35, 0x1, R5 ;  /* 0x0000000123237824 */ /* 0x000fe200078e0205 */
[----:B------:R-:W-:Y:S01]  /*5510*/  IADD3.X R31, PT, PT, R31, UR12, RZ, P0, !PT ;  /* 0x0000000c1f1f7c10 */ /* 0x000fe200087fe4ff */
[----:B------:R-:W-:Y:S08]  /*5520*/  BRA.U UP1, `(.L_x_3329) ;  /* 0xfffffff901c47547 */ /* 0x000ff0000b83ffff */
.L_x_3328:
        /* <DEDUP_REMOVED lines=56> */
.L_x_3330:
        /* <DEDUP_REMOVED lines=37> */
.L_x_3331:
        /* <DEDUP_REMOVED lines=18> */
.L_x_3327:
[----:B------:R-:W-:Y:S05]  /*5c20*/  BSYNC.RECONVERGENT B0 ;  /* 0x0000000000007941 */ /* 0x000fea0003800200 */
.L_x_3326:
        /* <DEDUP_REMOVED lines=38> */
.L_x_3335:
        /* <DEDUP_REMOVED lines=79> */
.L_x_3334:
        /* <DEDUP_REMOVED lines=56> */
.L_x_3336:
        /* <DEDUP_REMOVED lines=37> */
.L_x_3337:
        /* <DEDUP_REMOVED lines=18> */
.L_x_3333:
[----:B------:R-:W-:Y:S05]  /*6a70*/  BSYNC.RECONVERGENT B0 ;  /* 0x0000000000007941 */ /* 0x000fea0003800200 */
.L_x_3332:
        /* <DEDUP_REMOVED lines=37> */
.L_x_3341:
[----:B------:R-:W-:Y:S01]  /*6cd0*/  IMAD.MOV.U32 R35, RZ, RZ, R3 ;  /* 0x000000ffff237224 */ /* 0x000fe200078e0003 */
[----:B0-----:R-:W2:Y:S01]  /*6ce0*/  LDL.64 R24, [R0+-0x10] ;  /* 0xfffff00000187983 */ /* 0x001ea20000100a00 */
[----:B------:R-:W-:-:S03]  /*6cf0*/  IADD3 R28, P0, PT, R34, UR20, RZ ;  /* 0x00000014221c7c10 */ /* 0x000fc6000ff1e0ff */
[----:B------:R-:W3:Y:S04]  /*6d00*/  LDL.64 R26, [R0+-0x8] ;  /* 0xfffff800001a7983 */ /* 0x000ee80000100a00 */
[----:B------:R-:W4:Y:S01]  /*6d10*/  LDG.E R35, desc[UR8][R34.64] ;  /* 0x0000000822237981 */ /* 0x000f22000c1e1900 */
[----:B------:R-:W-:-:S05]  /*6d20*/  IADD3.X R29, PT, PT, R3, UR15, RZ, P0, !PT ;  /* 0x0000000f031d7c10 */ /* 0x000fca00087fe4ff */
[----:B------:R-:W5:Y:S01]  /*6d30*/  LDG.E R5, desc[UR8][R28.64] ;  /* 0x000000081c057981 */ /* 0x000f62000c1e1900 */
[----:B------:R-:W-:-:S04]  /*6d40*/  IADD3 R32, P0, PT, R28, UR20, RZ ;  /* 0x000000141c207c10 */ /* 0x000fc8000ff1e0ff */
[----:B------:R-:W-:Y:S02]  /*6d50*/  IADD3.X R33, PT, PT, R29, UR15, RZ, P0, !PT ;  /* 0x0000000f1d217c10 */ /* 0x000fe400087fe4ff */
[----:B------:R-:W-:Y:S02]  /*6d60*/  IADD3 R36, P0, PT, R32, UR20, RZ ;  /* 0x0000001420247c10 */ /* 0x000fe4000ff1e0ff */
[----:B----4-:R-:W-:Y:S01]  /*6d70*/  SHF.R.S32.HI R37, RZ, 0x1f, R35 ;  /* 0x0000001fff257819 */ /* 0x010fe20000011423 */
[-C--:B--2---:R-:W-:Y:S02]  /*6d80*/  IMAD R25, R25, R35.reuse, RZ ;  /* 0x0000002319197224 */ /* 0x084fe400078e02ff */
[C---:B------:R-:W-:Y:S02]  /*6d90*/  IMAD.WIDE.U32 R30, R24.reuse, R35, R30 ;  /* 0x00000023181e7225 */ /* 0x040fe400078e001e */
[----:B------:R0:W2:Y:S02]  /*6da0*/  LDG.E R35, desc[UR8][R32.64] ;  /* 0x0000000820237981 */ /* 0x0000a4000c1e1900 */
[----:B------:R-:W-:-:S02]  /*6db0*/  IMAD R37, R24, R37, R25 ;  /* 0x0000002518257224 */ /* 0x000fc400078e0219 */
[----:B------:R-:W4:Y:S01]  /*6dc0*/  LDL.64 R24, [R0] ;  /* 0x0000000000187983 */ /* 0x000f220000100a00 */
[----:B-----5:R-:W-:Y:S01]  /*6dd0*/  SHF.R.S32.HI R29, RZ, 0x1f, R5 ;  /* 0x0000001fff1d7819 */ /* 0x020fe20000011405 */
[----:B---3--:R-:W-:Y:S01]  /*6de0*/  IMAD R27, R27, R5, RZ ;  /* 0x000000051b1b7224 */ /* 0x008fe200078e02ff */
[----:B------:R-:W-:Y:S02]  /*6df0*/  IADD3 R31, PT, PT, R31, R37, RZ ;  /* 0x000000251f1f7210 */ /* 0x000fe40007ffe0ff */
[----:B------:R-:W-:Y:S01]  /*6e00*/  IADD3.X R37, PT, PT, R33, UR15, RZ, P0, !PT ;  /* 0x0000000f21257c10 */ /* 0x000fe200087fe4ff */
[C---:B------:R-:W-:Y:S02]  /*6e10*/  IMAD R29, R26.reuse, R29, R27 ;  /* 0x0000001d1a1d7224 */ /* 0x040fe400078e021b */
[----:B------:R-:W-:Y:S02]  /*6e20*/  IMAD.WIDE.U32 R30, R26, R5, R30 ;  /* 0x000000051a1e7225 */ /* 0x000fe400078e001e */
[----:B------:R-:W3:Y:S04]  /*6e30*/  LDG.E R5, desc[UR8][R36.64] ;  /* 0x0000000824057981 */ /* 0x000ee8000c1e1900 */
[----:B------:R-:W5:Y:S01]  /*6e40*/  LDL.64 R26, [R0+0x8] ;  /* 0x00000800001a7983 */ /* 0x000f620000100a00 */
[----:B------:R-:W-:-:S02]  /*6e50*/  IADD3 R28, P0, PT, R36, UR20, RZ ;  /* 0x00000014241c7c10 */ /* 0x000fc4000ff1e0ff */
[----:B------:R-:W-:Y:S02]  /*6e60*/  IADD3 R31, PT, PT, R31, R29, RZ ;  /* 0x0000001d1f1f7210 */ /* 0x000fe40007ffe0ff */
[----:B------:R-:W-:Y:S02]  /*6e70*/  IADD3.X R29, PT, PT, R37, UR15, RZ, P0, !PT ;  /* 0x0000000f251d7c10 */ /* 0x000fe400087fe4ff */
[----:B0-----:R-:W-:Y:S02]  /*6e80*/  IADD3 R32, P0, PT, R28, UR20, RZ ;  /* 0x000000141c207c10 */ /* 0x001fe4000ff1e0ff */
[----:B--2---:R-:W-:Y:S01]  /*6e90*/  SHF.R.S32.HI R33, RZ, 0x1f, R35 ;  /* 0x0000001fff217819 */ /* 0x004fe20000011423 */
[-C--:B----4-:R-:W-:Y:S02]  /*6ea0*/  IMAD R25, R25, R35.reuse, RZ ;  /* 0x0000002319197224 */ /* 0x090fe400078e02ff */
[C---:B------:R-:W-:Y:S02]  /*6eb0*/  IMAD.WIDE.U32 R30, R24.reuse, R35, R30 ;  /* 0x00000023181e7225 */ /* 0x040fe400078e001e */
[----:B------:R-:W2:Y:S02]  /*6ec0*/  LDG.E R35, desc[UR8][R28.64] ;  /* 0x000000081c237981 */ /* 0x000ea4000c1e1900 */
[----:B------:R-:W-:-:S02]  /*6ed0*/  IMAD R33, R24, R33, R25 ;  /* 0x0000002118217224 */ /* 0x000fc400078e0219 */
[----:B------:R-:W4:Y:S01]  /*6ee0*/  LDL.64 R24, [R0+0x10] ;  /* 0x0000100000187983 */ /* 0x000f220000100a00 */
[----:B---3--:R-:W-:Y:S01]  /*6ef0*/  SHF.R.S32.HI R37, RZ, 0x1f, R5 ;  /* 0x0000001fff257819 */ /* 0x008fe20000011405 */
[----:B------:R-:W-:Y:S01]  /*6f00*/  IMAD.IADD R31, R31, 0x1, R33 ;  /* 0x000000011f1f7824 */ /* 0x000fe200078e0221 */
[----:B------:R-:W-:Y:S01]  /*6f10*/  IADD3.X R33, PT, PT, R29, UR15, RZ, P0, !PT ;  /* 0x0000000f1d217c10 */ /* 0x000fe200087fe4ff */
[----:B-----5:R-:W-:Y:S01]  /*6f20*/  IMAD R27, R27, R5, RZ ;  /* 0x000000051b1b7224 */ /* 0x020fe200078e02ff */
[----:B------:R-:W3:Y:S03]  /*6f30*/  LDL.64 R28, [R0+0x18] ;  /* 0x00001800001c7983 */ /* 0x000ee60000100a00 */
[C---:B------:R-:W-:Y:S02]  /*6f40*/  IMAD R37, R26.reuse, R37, R27 ;  /* 0x000000251a257224 */ /* 0x040fe400078e021b */
[----:B------:R-:W-:-:S02]  /*6f50*/  IMAD.WIDE.U32 R26, R26, R5, R30 ;  /* 0x000000051a1a7225 */ /* 0x000fc400078e001e */
[----:B------:R-:W5:Y:S01]  /*6f60*/  LDG.E R5, desc[UR8][R32.64] ;  /* 0x0000000820057981 */ /* 0x000f62000c1e1900 */
[----:B------:R-:W-:Y:S02]  /*6f70*/  IADD3 R36, P0, PT, R32, UR20, RZ ;  /* 0x0000001420247c10 */ /* 0x000fe4000ff1e0ff */
[----:B------:R-:W-:Y:S02]  /*6f80*/  IADD3 R27, PT, PT, R27, R37, RZ ;  /* 0x000000251b1b7210 */ /* 0x000fe40007ffe0ff */
[----:B------:R-:W-:Y:S02]  /*6f90*/  IADD3.X R37, PT, PT, R33, UR15, RZ, P0, !PT ;  /* 0x0000000f21257c10 */ /* 0x000fe400087fe4ff */
[----:B--2---:R-:W-:Y:S01]  /*6fa0*/  SHF.R.S32.HI R31, RZ, 0x1f, R35 ;  /* 0x0000001fff1f7819 */ /* 0x004fe20000011423 */
[----:B----4-:R-:W-:-:S04]  /*6fb0*/  IMAD R25, R25, R35, RZ ;  /* 0x0000002319197224 */ /* 0x010fc800078e02ff */
[C---:B------:R-:W-:Y:S02]  /*6fc0*/  IMAD R31, R24.reuse, R31, R25 ;  /* 0x0000001f181f7224 */ /* 0x040fe400078e0219 */
[----:B------:R-:W-:Y:S01]  /*6fd0*/  IMAD.WIDE.U32 R24, R24, R35, R26 ;  /* 0x0000002318187225 */ /* 0x000fe200078e001a */
[----:B------:R-:W-:-:S04]  /*6fe0*/  IADD3 R26, P0, PT, R36, UR20, RZ ;  /* 0x00000014241a7c10 */ /* 0x000fc8000ff1e0ff */
[----:B------:R-:W-:Y:S02]  /*6ff0*/  IADD3.X R27, PT, PT, R37, UR15, RZ, P0, !PT ;  /* 0x0000000f251b7c10 */ /* 0x000fe400087fe4ff */
[----:B------:R-:W2:Y:S01]  /*7000*/  LDG.E R37, desc[UR8][R36.64] ;  /* 0x0000000824257981 */ /* 0x000ea2000c1e1900 */
[----:B------:R-:W-:-:S03]  /*7010*/  IADD3 R25, PT, PT, R25, R31, RZ ;  /* 0x0000001f19197210 */ /* 0x000fc60007ffe0ff */
[----:B------:R-:W4:Y:S01]  /*7020*/  LDL.64 R30, [R0+0x20] ;  /* 0x00002000001e7983 */ /* 0x000f220000100a00 */
[----:B-----5:R-:W-:Y:S01]  /*7030*/  SHF.R.S32.HI R33, RZ, 0x1f, R5 ;  /* 0x0000001fff217819 */ /* 0x020fe20000011405 */
[----:B---3--:R-:W-:Y:S02]  /*7040*/  IMAD R29, R29, R5, RZ ;  /* 0x000000051d1d7224 */ /* 0x008fe400078e02ff */
[----:B------:R-:W3:Y:S02]  /*7050*/  LDG.E R27, desc[UR8][R26.64] ;  /* 0x000000081a1b7981 */ /* 0x000ee4000c1e1900 */
[C---:B------:R-:W-:Y:S02]  /*7060*/  IMAD R29, R28.reuse, R33, R29 ;  /* 0x000000211c1d7224 */ /* 0x040fe400078e021d */
[----:B------:R0:W5:Y:S01]  /*7070*/  LDL.64 R32, [R0+0x28] ;  /* 0x0000280000207983 */ /* 0x0001620000100a00 */
[----:B------:R-:W-:Y:S01]  /*7080*/  IMAD.WIDE.U32 R24, R28, R5, R24 ;  /* 0x000000051c187225 */ /* 0x000fe200078e0018 */
[----:B------:R-:W-:-:S03]  /*7090*/  UIADD3 UR10, UP1, UPT, UR10, -0x8, URZ ;  /* 0xfffffff80a0a7890 */ /* 0x000fc6000ff3e0ff */
[----:B------:R-:W-:Y:S01]  /*70a0*/  IMAD.IADD R25, R25, 0x1, R29 ;  /* 0x0000000119197824 */ /* 0x000fe200078e021d */
[----:B------:R-:W-:Y:S02]  /*70b0*/  UIADD3.X UR11, UPT, UPT, UR11, -0x1, URZ, UP1, !UPT ;  /* 0xffffffff0b0b7890 */ /* 0x000fe40008ffe4ff */
[----:B------:R-:W-:-:S04]  /*70c0*/  UISETP.NE.U32.AND UP1, UPT, UR10, URZ, UPT ;  /* 0x000000ff0a00728c */ /* 0x000fc8000bf25070 */
[----:B------:R-:W-:Y:S01]  /*70d0*/  UISETP.NE.AND.EX UP1, UPT, UR11, URZ, UPT, UP1 ;  /* 0x000000ff0b00728c */ /* 0x000fe2000bf25310 */
[----:B0-----:R-:W-:Y:S02]  /*70e0*/  IADD3 R0, PT, PT, R0, 0x40, RZ ;  /* 0x0000004000007810 */ /* 0x001fe40007ffe0ff */
[----:B--2---:R-:W-:Y:S01]  /*70f0*/  SHF.R.S32.HI R5, RZ, 0x1f, R37 ;  /* 0x0000001fff057819 */ /* 0x004fe20000011425 */
[-C--:B----4-:R-:W-:Y:S02]  /*7100*/  IMAD R26, R31, R37.reuse, RZ ;  /* 0x000000251f1a7224 */ /* 0x090fe400078e02ff */
[----:B------:R-:W-:-:S04]  /*7110*/  IMAD.WIDE.U32 R24, R30, R37, R24 ;  /* 0x000000251e187225 */ /* 0x000fc800078e0018 */
[----:B------:R-:W-:Y:S01]  /*7120*/  IMAD R29, R30, R5, R26 ;  /* 0x000000051e1d7224 */ /* 0x000fe200078e021a */
[----:B---3--:R-:W-:Y:S01]  /*7130*/  SHF.R.S32.HI R5, RZ, 0x1f, R27 ;  /* 0x0000001fff057819 */ /* 0x008fe2000001141b */
[----:B-----5:R-:W-:-:S03]  /*7140*/  IMAD R26, R33, R27, RZ ;  /* 0x0000001b211a7224 */ /* 0x020fc600078e02ff */
        /* <DEDUP_REMOVED lines=8> */
.L_x_3340:
        /* <DEDUP_REMOVED lines=18> */
[----:B------:R-:W3:Y:S01]  /*72f0*/  LDG.E R35, desc[UR8][R36.64] ;  /* 0x0000000824237981 */ /* 0x000ee2000c1e1900 */
[----:B------:R-:W-:Y:S01]  /*7300*/  IMAD.WIDE.U32 R26, R24, 0x4, RZ ;  /* 0x00000004181a7825 */ /* 0x000fe200078e00ff */
[----:B------:R-:W-:-:S04]  /*7310*/  SHF.L.U32 R3, R25, 0x2, RZ ;  /* 0x0000000219037819 */ /* 0x000fc800000006ff */
[----:B------:R-:W-:Y:S02]  /*7320*/  IADD3 R0, PT, PT, R27, R3, RZ ;  /* 0x000000031b007210 */ /* 0x000fe40007ffe0ff */
[----:B------:R-:W-:-:S05]  /*7330*/  IADD3 R28, P0, PT, R36, R26, RZ ;  /* 0x0000001a241c7210 */ /* 0x000fca0007f1e0ff */
[----:B------:R-:W-:Y:S01]  /*7340*/  IMAD.X R29, R37, 0x1, R0, P0 ;  /* 0x00000001251d7824 */ /* 0x000fe200000e0600 */
[-C--:B------:R-:W-:Y:S01]  /*7350*/  IADD3 R34, P0, PT, R28, R26.reuse, RZ ;  /* 0x0000001a1c227210 */ /* 0x080fe20007f1e0ff */
[----:B------:R-:W4:Y:S03]  /*7360*/  LDL.64 R36, [UR11+0x28] ;  /* 0x0000280bff247983 */ /* 0x000f260008100a00 */
[----:B------:R-:W-:Y:S02]  /*7370*/  IADD3 R26, P1, PT, R34, R26, RZ ;  /* 0x0000001a221a7210 */ /* 0x000fe40007f3e0ff */
[----:B---3--:R-:W-:Y:S01]  /*7380*/  SHF.R.S32.HI R3, RZ, 0x1f, R35 ;  /* 0x0000001fff037819 */ /* 0x008fe20000011423 */
[-C--:B--2---:R-:W-:Y:S02]  /*7390*/  IMAD R5, R33, R35.reuse, RZ ;  /* 0x0000002321057224 */ /* 0x084fe400078e02ff */
[----:B------:R-:W-:-:S04]  /*73a0*/  IMAD.WIDE.U32 R30, R32, R35, R30 ;  /* 0x00000023201e7225 */ /* 0x000fc800078e001e */
[----:B------:R-:W-:Y:S02]  /*73b0*/  IMAD R5, R32, R3, R5 ;  /* 0x0000000320057224 */ /* 0x000fe400078e0205 */
[----:B------:R-:W2:Y:S01]  /*73c0*/  LDG.E R3, desc[UR8][R28.64] ;  /* 0x000000081c037981 */ /* 0x000ea2000c1e1900 */
[----:B------:R-:W-:-:S03]  /*73d0*/  IADD3.X R35, PT, PT, R29, R0, RZ, P0, !PT ;  /* 0x000000001d237210 */ /* 0x000fc600007fe4ff */
[----:B------:R-:W3:Y:S01]  /*73e0*/  LDL.64 R32, [UR11+0x20] ;  /* 0x0000200bff207983 */ /* 0x000ee20008100a00 */
[----:B------:R-:W-:-:S03]  /*73f0*/  IADD3.X R27, PT, PT, R35, R0, RZ, P1, !PT ;  /* 0x00000000231b7210 */ /* 0x000fc60000ffe4ff */
[----:B------:R-:W5:Y:S04]  /*7400*/  LDG.E R35, desc[UR8][R34.64] ;  /* 0x0000000822237981 */ /* 0x000f68000c1e1900 */
[----:B------:R-:W4:Y:S04]  /*7410*/  LDG.E R0, desc[UR8][R26.64] ;  /* 0x000000081a007981 */ /* 0x000f28000c1e1900 */
[----:B------:R-:W4:Y:S01]  /*7420*/  LDL.64 R26, [UR11+0x30] ;  /* 0x0000300bff1a7983 */ /* 0x000f220008100a00 */
[----:B------:R-:W-:Y:S01]  /*7430*/  IMAD.IADD R31, R31, 0x1, R5 ;  /* 0x000000011f1f7824 */ /* 0x000fe200078e0205 */
[----:B------:R-:W-:-:S04]  /*7440*/  UIADD3 UR4, UP1, UPT, UR4, 0x4, URZ ;  /* 0x0000000404047890 */ /* 0x000fc8000ff3e0ff */
[----:B------:R-:W-:Y:S01]  /*7450*/  UIADD3.X UR5, UPT, UPT, URZ, UR5, URZ, UP1, !UPT ;  /* 0x00000005ff057290 */ /* 0x000fe20008ffe4ff */
[----:B--2---:R-:W-:Y:S01]  /*7460*/  SHF.R.S32.HI R5, RZ, 0x1f, R3 ;  /* 0x0000001fff057819 */ /* 0x004fe20000011403 */
[-C--:B---3--:R-:W-:Y:S02]  /*7470*/  IMAD R28, R33, R3.reuse, RZ ;  /* 0x00000003211c7224 */ /* 0x088fe400078e02ff */
[----:B------:R-:W-:-:S04]  /*7480*/  IMAD.WIDE.U32 R30, R32, R3, R30 ;  /* 0x00000003201e7225 */ /* 0x000fc800078e001e */
[----:B------:R-:W-:Y:S01]  /*7490*/  IMAD R5, R32, R5, R28 ;  /* 0x0000000520057224 */ /* 0x000fe200078e021c */
[----:B-----5:R-:W-:-:S04]  /*74a0*/  SHF.R.S32.HI R3, RZ, 0x1f, R35 ;  /* 0x0000001fff037819 */ /* 0x020fc80000011423 */
[----:B------:R-:W-:Y:S01]  /*74b0*/  IADD3 R31, PT, PT, R31, R5, RZ ;  /* 0x000000051f1f7210 */ /* 0x000fe20007ffe0ff */
[----:B----4-:R-:W-:-:S04]  /*74c0*/  IMAD R5, R37, R35, RZ ;  /* 0x0000002325057224 */ /* 0x010fc800078e02ff */
        /* <DEDUP_REMOVED lines=8> */
.L_x_3342:
        /* <DEDUP_REMOVED lines=20> */
[----:B------:R-:W2:Y:S04]  /*7690*/  LDG.E R5, desc[UR8][R32.64] ;  /* 0x0000000820057981 */ /* 0x000ea8000c1e1900 */
[----:B------:R-:W3:Y:S01]  /*76a0*/  LDL.64 R26, [UR10+0x18] ;  /* 0x0000180aff1a7983 */ /* 0x000ee20008100a00 */
[----:B------:R-:W-:-:S03]  /*76b0*/  LEA.HI.X R35, R24, R33, R25, 0x2, P0 ;  /* 0x0000002118237211 */ /* 0x000fc600000f1419 */
[----:B------:R-:W4:Y:S04]  /*76c0*/  LDL.64 R28, [UR10+0x20] ;  /* 0x0000200aff1c7983 */ /* 0x000f280008100a00 */
        /* <DEDUP_REMOVED lines=13> */
.L_x_3343:
[----:B------:R-:W-:Y:S05]  /*77a0*/  BRA.U UP0, `(.L_x_3339) ;  /* 0x0000000100447547 */ /* 0x000fea000b800000 */
[----:B------:R-:W1:Y:S01]  /*77b0*/  LDCU.64 UR10, c[0x0][0x388] ;  /* 0x00007100ff0a77ac */ /* 0x000e620008000a00 */
[C---:B0-----:R-:W-:Y:S02]  /*77c0*/  IMAD R0, R24.reuse, UR5, RZ ;  /* 0x0000000518007c24 */ /* 0x041fe4000f8e02ff */
[----:B------:R-:W-:Y:S02]  /*77d0*/  IMAD.MOV.U32 R21, RZ, RZ, R23 ;  /* 0x000000ffff157224 */ /* 0x000fe400078e0017 */
[----:B------:R-:W-:Y:S01]  /*77e0*/  IMAD R3, R25, UR4, R0 ;  /* 0x0000000419037c24 */ /* 0x000fe2000f8e0200 */
[----:B------:R-:W-:Y:S01]  /*77f0*/  MOV R0, UR4 ;  /* 0x0000000400007c02 */ /* 0x000fe20008000f00 */
[----:B------:R-:W-:-:S04]  /*7800*/  IMAD.WIDE.U32 R20, R24, UR4, R20 ;  /* 0x0000000418147c25 */ /* 0x000fc8000f8e0014 */
[----:B------:R-:W-:Y:S01]  /*7810*/  IMAD.U32 R0, R0, 0x8, R1 ;  /* 0x0000000800007824 */ /* 0x000fe200078e0001 */
[----:B------:R-:W-:Y:S02]  /*7820*/  IADD3 R3, PT, PT, R21, R3, RZ ;  /* 0x0000000315037210 */ /* 0x000fe40007ffe0ff */
        /* <DEDUP_REMOVED lines=9> */
.L_x_3339:
[----:B------:R-:W-:Y:S05]  /*78c0*/  BSYNC.RECONVERGENT B0 ;  /* 0x0000000000007941 */ /* 0x000fea0003800200 */
.L_x_3338:
[----:B------:R-:W-:Y:S01]  /*78d0*/  ISETP.GE.U32.AND P0, PT, R2, UR7, PT ;  /* 0x0000000702007c0c */ /* 0x000fe2000bf06070 */
[----:B------:R-:W-:Y:S04]  /*78e0*/  BSSY.RECONVERGENT B0, `(.L_x_3344) ;  /* 0x0000033000007945 */ /* 0x000fe80003800200 */
[----:B------:R-:W-:Y:S08]  /*78f0*/  BSSY.RELIABLE B1, `(.L_x_3345) ;  /* 0x000002b000017945 */ /* 0x000ff00003800100 */
[----:B------:R-:W-:Y:S05]  /*7900*/  @P0 BRA `(.L_x_3346) ;  /* 0x0000000000300947 */ /* 0x000fea0003800000 */
[----:B------:R-:W1:Y:S01]  /*7910*/  LDC.64 R20, c[0x0][0x3f0] ;  /* 0x0000fc00ff147b82 */ /* 0x000e620000000a00 */
[----:B------:R-:W-:Y:S01]  /*7920*/  IADD3 R3, PT, PT, R2, UR6, RZ ;  /* 0x0000000602037c10 */ /* 0x000fe2000fffe0ff */
[----:B------:R-:W-:-:S05]  /*7930*/  IMAD.MOV.U32 R2, RZ, RZ, R4 ;  /* 0x000000ffff027224 */ /* 0x000fca00078e0004 */
[----:B------:R-:W-:Y:S01]  /*7940*/  ISETP.GE.U32.AND P0, PT, R2, UR7, PT ;  /* 0x0000000702007c0c */ /* 0x000fe2000bf06070 */
[----:B-1----:R-:W-:-:S05]  /*7950*/  IMAD.WIDE.U32 R20, R3, 0x8, R20 ;  /* 0x0000000803147825 */ /* 0x002fca00078e0014 */
[----:B------:R1:W-:Y:S07]  /*7960*/  STG.E.64 desc[UR8][R20.64], R6 ;  /* 0x0000000614007986 */ /* 0x0003ee000c101b08 */
[----:B------:R-:W-:Y:S05]  /*7970*/  @P0 BRA `(.L_x_3347) ;  /* 0x0000000000300947 */ /* 0x000fea0003800000 */
[----:B------:R-:W2:Y:S01]  /*7980*/  LDC.64 R4, c[0x0][0x3f0] ;  /* 0x0000fc00ff047b82 */ /* 0x000ea20000000a00 */
[C---:B------:R-:W-:Y:S02]  /*7990*/  IADD3 R3, PT, PT, R2.reuse, UR6, RZ ;  /* 0x0000000602037c10 */ /* 0x040fe4000fffe0ff */
[----:B------:R-:W-:-:S03]  /*79a0*/  IADD3 R2, PT, PT, R2, 0x80, RZ ;  /* 0x0000008002027810 */ /* 0x000fc60007ffe0ff */
[----:B--2---:R-:W-:-:S05]  /*79b0*/  IMAD.WIDE.U32 R4, R3, 0x8, R4 ;  /* 0x0000000803047825 */ /* 0x004fca00078e0004 */
[----:B------:R2:W-:Y:S02]  /*79c0*/  STG.E.64 desc[UR8][R4.64], R8 ;  /* 0x0000000804007986 */ /* 0x0005e4000c101b08 */
.L_x_3346:
[----:B------:R-:W-:-:S13]  /*79d0*/  ISETP.GE.U32.AND P0, PT, R2, UR7, PT ;  /* 0x0000000702007c0c */ /* 0x000fda000bf06070 */
[----:B------:R-:W-:Y:S05]  /*79e0*/  @P0 BRA `(.L_x_3348) ;  /* 0x0000000000300947 */ /* 0x000fea0003800000 */
[----:B--2---:R-:W2:Y:S01]  /*79f0*/  LDC.64 R4, c[0x0][0x3f0] ;  /* 0x0000fc00ff047b82 */ /* 0x004ea20000000a00 */
[C---:B------:R-:W-:Y:S01]  /*7a00*/  VIADD R3, R2.reuse, UR6 ;  /* 0x0000000602037c36 */ /* 0x040fe20008000000 */
[----:B------:R-:W-:-:S03]  /*7a10*/  IADD3 R2, PT, PT, R2, 0x80, RZ ;  /* 0x0000008002027810 */ /* 0x000fc60007ffe0ff */
[----:B--2---:R-:W-:-:S05]  /*7a20*/  IMAD.WIDE.U32 R4, R3, 0x8, R4 ;  /* 0x0000000803047825 */ /* 0x004fca00078e0004 */
[----:B------:R2:W-:Y:S02]  /*7a30*/  STG.E.64 desc[UR8][R4.64], R10 ;  /* 0x0000000a04007986 */ /* 0x0005e4000c101b08 */
.L_x_3347:
[----:B------:R-:W-:-:S13]  /*7a40*/  ISETP.GE.U32.AND P0, PT, R2, UR7, PT ;  /* 0x0000000702007c0c */ /* 0x000fda000bf06070 */
[----:B------:R-:W-:Y:S05]  /*7a50*/  @P0 BRA `(.L_x_3349) ;  /* 0x0000000000300947 */ /* 0x000fea0003800000 */
[----:B--2---:R-:W2:Y:S01]  /*7a60*/  LDC.64 R4, c[0x0][0x3f0] ;  /* 0x0000fc00ff047b82 */ /* 0x004ea20000000a00 */
[C---:B------:R-:W-:Y:S01]  /*7a70*/  IADD3 R3, PT, PT, R2.reuse, UR6, RZ ;  /* 0x0000000602037c10 */ /* 0x040fe2000fffe0ff */
[----:B------:R-:W-:-:S04]  /*7a80*/  VIADD R2, R2, 0x80 ;  /* 0x0000008002027836 */ /* 0x000fc80000000000 */
[----:B--2---:R-:W-:-:S05]  /*7a90*/  IMAD.WIDE.U32 R4, R3, 0x8, R4 ;  /* 0x0000000803047825 */ /* 0x004fca00078e0004 */
[----:B------:R3:W-:Y:S02]  /*7aa0*/  STG.E.64 desc[UR8][R4.64], R12 ;  /* 0x0000000c04007986 */ /* 0x0007e4000c101b08 */
.L_x_3348:
[----:B------:R-:W-:-:S13]  /*7ab0*/  ISETP.GE.U32.AND P0, PT, R2, UR7, PT ;  /* 0x0000000702007c0c */ /* 0x000fda000bf06070 */
[----:B------:R-:W-:Y:S05]  /*7ac0*/  @P0 BRA `(.L_x_3350) ;  /* 0x0000000000340947 */ /* 0x000fea0003800000 */
[----:B--23--:R-:W2:Y:S01]  /*7ad0*/  LDC.64 R4, c[0x0][0x3f0] ;  /* 0x0000fc00ff047b82 */ /* 0x00cea20000000a00 */
[C---:B------:R-:W-:Y:S02]  /*7ae0*/  IADD3 R3, PT, PT, R2.reuse, UR6, RZ ;  /* 0x0000000602037c10 */ /* 0x040fe4000fffe0ff */
[----:B------:R-:W-:-:S03]  /*7af0*/  IADD3 R2, PT, PT, R2, 0x80, RZ ;  /* 0x0000008002027810 */ /* 0x000fc60007ffe0ff */
[----:B--2---:R-:W-:-:S05]  /*7b00*/  IMAD.WIDE.U32 R4, R3, 0x8, R4 ;  /* 0x0000000803047825 */ /* 0x004fca00078e0004 */
[----:B------:R3:W-:Y:S02]  /*7b10*/  STG.E.64 desc[UR8][R4.64], R14 ;  /* 0x0000000e04007986 */ /* 0x0007e4000c101b08 */
.L_x_3349:
[----:B------:R-:W-:-:S13]  /*7b20*/  ISETP.GE.U32.AND P0, PT, R2, UR7, PT ;  /* 0x0000000702007c0c */ /* 0x000fda000bf06070 */
[----:B------:R-:W-:Y:S05]  /*7b30*/  @P0 BREAK.RELIABLE B1 ;  /* 0x0000000000010942 */ /* 0x000fea0003800100 */
[----:B------:R-:W-:Y:S05]  /*7b40*/  @P0 BRA `(.L_x_3351) ;  /* 0x0000000000300947 */ /* 0x000fea0003800000 */
[----:B--23--:R-:W2:Y:S01]  /*7b50*/  LDC.64 R4, c[0x0][0x3f0] ;  /* 0x0000fc00ff047b82 */ /* 0x00cea20000000a00 */
[C---:B------:R-:W-:Y:S01]  /*7b60*/  VIADD R3, R2.reuse, UR6 ;  /* 0x0000000602037c36 */ /* 0x040fe20008000000 */
[----:B------:R-:W-:-:S03]  /*7b70*/  IADD3 R2, PT, PT, R2, 0x80, RZ ;  /* 0x0000008002027810 */ /* 0x000fc60007ffe0ff */
[----:B--2---:R-:W-:-:S05]  /*7b80*/  IMAD.WIDE.U32 R4, R3, 0x8, R4 ;  /* 0x0000000803047825 */ /* 0x004fca00078e0004 */
[----:B------:R4:W-:Y:S02]  /*7b90*/  STG.E.64 desc[UR8][R4.64], R16 ;  /* 0x0000001004007986 */ /* 0x0009e4000c101b08 */
.L_x_3350:
[----:B------:R-:W-:Y:S05]  /*7ba0*/  BSYNC.RELIABLE B1 ;  /* 0x0000000000017941 */ /* 0x000fea0003800100 */
.L_x_3345:
[----:B------:R-:W-:-:S13]  /*7bb0*/  ISETP.GE.U32.AND P0, PT, R2, UR7, PT ;  /* 0x0000000702007c0c */ /* 0x000fda000bf06070 */
[----:B--234-:R-:W2:Y:S01]  /*7bc0*/  @!P0 LDC.64 R4, c[0x0][0x3f0] ;  /* 0x0000fc00ff048b82 */ /* 0x01cea20000000a00 */
[C---:B------:R-:W-:Y:S01]  /*7bd0*/  @!P0 IADD3 R3, PT, PT, R2.reuse, UR6, RZ ;  /* 0x0000000602038c10 */ /* 0x040fe2000fffe0ff */
[----:B------:R-:W-:-:S04]  /*7be0*/  @!P0 VIADD R2, R2, 0x80 ;  /* 0x0000008002028836 */ /* 0x000fc80000000000 */
[----:B--2---:R-:W-:-:S05]  /*7bf0*/  @!P0 IMAD.WIDE.U32 R4, R3, 0x8, R4 ;  /* 0x0000000803048825 */ /* 0x004fca00078e0004 */
[----:B------:R4:W-:Y:S02]  /*7c00*/  @!P0 STG.E.64 desc[UR8][R4.64], R18 ;  /* 0x0000001204008986 */ /* 0x0009e4000c101b08 */
.L_x_3351:
[----:B------:R-:W-:Y:S05]  /*7c10*/  BSYNC.RECONVERGENT B0 ;  /* 0x0000000000007941 */ /* 0x000fea0003800200 */
.L_x_3344:
[----:B------:R-:W-:Y:S05]  /*7c20*/  WARPSYNC.ALL ;  /* 0x0000000000007948 */ /* 0x000fea0003800000 */
[----:B------:R-:W-:-:S13]  /*7c30*/  ISETP.GE.U32.AND P0, PT, R2, UR7, PT ;  /* 0x0000000702007c0c */ /* 0x000fda000bf06070 */
[----:B------:R-:W-:Y:S05]  /*7c40*/  @P0 EXIT ;  /* 0x000000000000094d */ /* 0x000fea0003800000 */
[----:B--234-:R-:W2:Y:S01]  /*7c50*/  LDC.64 R4, c[0x0][0x3f0] ;  /* 0x0000fc00ff047b82 */ /* 0x01cea20000000a00 */
[----:B------:R-:W-:-:S05]  /*7c60*/  IADD3 R3, PT, PT, R2, UR6, RZ ;  /* 0x0000000602037c10 */ /* 0x000fca000fffe0ff */
[----:B--2---:R-:W-:-:S05]  /*7c70*/  IMAD.WIDE.U32 R2, R3, 0x8, R4 ;  /* 0x0000000803027825 */ /* 0x004fca00078e0004 */
[----:B------:R-:W-:Y:S01]  /*7c80*/  STG.E.64 desc[UR8][R2.64], R30 ;  /* 0x0000001e02007986 */ /* 0x000fe2000c101b08 */
[----:B------:R-:W-:Y:S05]  /*7c90*/  EXIT ;  /* 0x000000000000794d */ /* 0x000fea0003800000 */
.L_x_3295:
        /* <DEDUP_REMOVED lines=8> */
[----:B------:R-:W-:Y:S01]  /*7d20*/  IMAD.U32 R31, RZ, RZ, UR5 ;  /* 0x00000005ff1f7e24 */ /* 0x000fe2000f8e00ff */
[----:B------:R-:W1:Y:S03]  /*7d30*/  LDC.64 R28, c[0x0][0x3b0] ;  /* 0x0000ec00ff1c7b82 */ /* 0x000e660000000a00 */
[----:B0-----:R-:W-:Y:S01]  /*7d40*/  IMAD.WIDE.U32 R30, R3, 0x10, R30 ;  /* 0x00000010031e7825 */ /* 0x001fe200078e001e */
[----:B--2---:R0:W-:Y:S04]  /*7d50*/  STL.64 [R1+0x8], R22 ;  /* 0x0000081601007387 */ /* 0x0041e80000100a00 */
[----:B------:R-:W2:Y:S01]  /*7d60*/  LDC.64 R32, c[0x0][0x3c0] ;  /* 0x0000f000ff207b82 */ /* 0x000ea20000000a00 */
[----:B------:R-:W2:Y:S04]  /*7d70*/  LDG.E.128 R16, desc[UR8][R30.64] ;  /* 0x000000081e107981 */ /* 0x000ea8000c1e1d00 */
[----:B------:R-:W5:Y:S03]  /*7d80*/  LDG.E.128 R12, desc[UR8][R30.64+0x800] ;  /* 0x000800081e0c7981 */ /* 0x000f66000c1e1d00 */
[----:B------:R-:W0:Y:S01]  /*7d90*/  LDC.64 R34, c[0x0][0x3c8] ;  /* 0x0000f200ff227b82 */ /* 0x000e220000000a00 */
[----:B------:R-:W5:Y:S04]  /*7da0*/  LDG.E.128 R8, desc[UR8][R30.64+0x1000] ;  /* 0x001000081e087981 */ /* 0x000f68000c1e1d00 */
[----:B------:R1:W5:Y:S01]  /*7db0*/  LDG.E.128 R4, desc[UR8][R30.64+0x1800] ;  /* 0x001800081e047981 */ /* 0x000362000c1e1d00 */
[----:B---3--:R-:W-:-:S02]  /*7dc0*/  UISETP.GE.U32.AND UP0, UPT, UR18, 0x1, UPT ;  /* 0x000000011200788c */ /* 0x008fc4000bf06070 */
[----:B------:R-:W3:Y:S01]  /*7dd0*/  LDC.64 R36, c[0x0][0x3d0] ;  /* 0x0000f400ff247b82 */ /* 0x000ee20000000a00 */
[----:B------:R-:W-:Y:S01]  /*7de0*/  UIADD3 UR7, UPT, UPT, UR7, 0x28, URZ ;  /* 0x0000002807077890 */ /* 0x000fe2000fffe0ff */
[----:B----4-:R4:W-:Y:S01]  /*7df0*/  STL.64 [R1+0x10], R24 ;  /* 0x0000101801007387 */ /* 0x0109e20000100a00 */
[----:B------:R-:W-:-:S03]  /*7e00*/  UISETP.GE.AND.EX UP0, UPT, UR19, URZ, UPT, UP0 ;  /* 0x000000ff1300728c */ /* 0x000fc6000bf06300 */
[----:B------:R3:W-:Y:S02]  /*7e10*/  STL.64 [R1+0x18], R26 ;  /* 0x0000181a01007387 */ /* 0x0007e40000100a00 */
[----:B-1----:R-:W1:Y:S02]  /*7e20*/  LDC.64 R30, c[0x0][0x3b8] ;  /* 0x0000ee00ff1e7b82 */ /* 0x002e640000000a00 */
[----:B------:R-:W-:Y:S04]  /*7e30*/  STL.64 [R1+0x28], R28 ;  /* 0x0000281c01007387 */ /* 0x000fe80000100a00 */
[----:B--2---:R-:W-:Y:S02]  /*7e40*/  STL.64 [R1+0x38], R32 ;  /* 0x0000382001007387 */ /* 0x004fe40000100a00 */
[----:B0-----:R-:W0:Y:S02]  /*7e50*/  LDC.64 R22, c[0x0][0x3d8] ;  /* 0x0000f600ff167b82 */ /* 0x001e240000000a00 */
[----:B------:R-:W-:Y:S06]  /*7e60*/  STL.64 [R1+0x40], R34 ;  /* 0x0000402201007387 */ /* 0x000fec0000100a00 */
[----:B----4-:R-:W2:Y:S01]  /*7e70*/  LDC.64 R24, c[0x0][0x3e0] ;  /* 0x0000f800ff187b82 */ /* 0x010ea20000000a00 */
[----:B---3--:R-:W-:Y:S07]  /*7e80*/  STL.64 [R1+0x48], R36 ;  /* 0x0000482401007387 */ /* 0x008fee0000100a00 */
[----:B------:R-:W3:Y:S01]  /*7e90*/  LDC.64 R26, c[0x0][0x3e8] ;  /* 0x0000fa00ff1a7b82 */ /* 0x000ee20000000a00 */
[----:B-1----:R-:W-:Y:S07]  /*7ea0*/  STL.64 [R1+0x30], R30 ;  /* 0x0000301e01007387 */ /* 0x002fee0000100a00 */
[----:B------:R-:W1:Y:S01]  /*7eb0*/  LDC.64 R2, c[0x0][0x3a8] ;  /* 0x0000ea00ff027b82 */ /* 0x000e620000000a00 */
[----:B0-----:R-:W-:Y:S07]  /*7ec0*/  STL.64 [R1+0x50], R22 ;  /* 0x0000501601007387 */ /* 0x001fee0000100a00 */
[----:B------:R-:W0:Y:S01]  /*7ed0*/  LDC.64 R20, c[0x0][0x388] ;  /* 0x0000e200ff147b82 */ /* 0x000e220000000a00 */
[----:B--2---:R-:W-:Y:S04]  /*7ee0*/  STL.64 [R1+0x58], R24 ;  /* 0x0000581801007387 */ /* 0x004fe80000100a00 */
[----:B---3--:R-:W-:Y:S04]  /*7ef0*/  STL.64 [R1+0x60], R26 ;  /* 0x0000601a01007387 */ /* 0x008fe80000100a00 */
[----:B-1----:R-:W-:Y:S04]  /*7f00*/  STL.64 [R1+0x20], R2 ;  /* 0x0000200201007387 */ /* 0x002fe80000100a00 */
[----:B0-----:R0:W-:Y:S02]  /*7f10*/  STL.64 [R1], R20 ;  /* 0x0000001401007387 */ /* 0x0011e40000100a00 */
        /* <DEDUP_REMOVED lines=29> */
.L_x_3354:
[----:B------:R-:W2:Y:S04]  /*80f0*/  LDG.E R37, desc[UR8][R2.64] ;  /* 0x0000000802257981 */ /* 0x000ea8000c1e1900 */
[----:B------:R-:W3:Y:S01]  /*8100*/  LDL.64 R28, [UR12+-0x10] ;  /* 0xfffff00cff1c7983 */ /* 0x000ee20008100a00 */
[----:B------:R-:W-:-:S03]  /*8110*/  IADD3 R26, P0, PT, R2, UR19, RZ ;  /* 0x00000013021a7c10 */ /* 0x000fc6000ff1e0ff */
[----:B------:R-:W4:Y:S01]  /*8120*/  LDL.64 R24, [UR12+-0x8] ;  /* 0xfffff80cff187983 */ /* 0x000f220008100a00 */
[----:B------:R-:W-:-:S05]  /*8130*/  IADD3.X R27, PT, PT, R3, UR18, RZ, P0, !PT ;  /* 0x00000012031b7c10 */ /* 0x000fca00087fe4ff */
[----:B------:R-:W4:Y:S01]  /*8140*/  LDG.E R0, desc[UR8][R26.64] ;  /* 0x000000081a007981 */ /* 0x000f22000c1e1900 */
[----:B------:R-:W-:-:S04]  /*8150*/  IADD3 R30, P0, PT, R26, UR19, RZ ;  /* 0x000000131a1e7c10 */ /* 0x000fc8000ff1e0ff */
[----:B------:R-:W-:Y:S02]  /*8160*/  IADD3.X R31, PT, PT, R27, UR18, RZ, P0, !PT ;  /* 0x000000121b1f7c10 */ /* 0x000fe400087fe4ff */
[----:B------:R-:W-:-:S03]  /*8170*/  IADD3 R32, P0, PT, R30, UR19, RZ ;  /* 0x000000131e207c10 */ /* 0x000fc6000ff1e0ff */
[----:B------:R0:W4:Y:S04]  /*8180*/  LDG.E R35, desc[UR8][R30.64] ;  /* 0x000000081e237981 */ /* 0x000128000c1e1900 */
[----:B------:R-:W4:Y:S01]  /*8190*/  LDL.64 R26, [UR12] ;  /* 0x0000000cff1a7983 */ /* 0x000f220008100a00 */
[----:B------:R-:W-:Y:S02]  /*81a0*/  IADD3.X R33, PT, PT, R31, UR18, RZ, P0, !PT ;  /* 0x000000121f217c10 */ /* 0x000fe400087fe4ff */
[----:B0-----:R-:W-:-:S04]  /*81b0*/  IADD3 R30, P0, PT, R32, UR19, RZ ;  /* 0x00000013201e7c10 */ /* 0x001fc8000ff1e0ff */
[----:B------:R-:W-:Y:S02]  /*81c0*/  IADD3.X R31, PT, PT, R33, UR18, RZ, P0, !PT ;  /* 0x00000012211f7c10 */ /* 0x000fe400087fe4ff */
[----:B--2---:R-:W-:Y:S01]  /*81d0*/  SHF.R.S32.HI R34, RZ, 0x1f, R37 ;  /* 0x0000001fff227819 */ /* 0x004fe20000011425 */
[-C--:B---3--:R-:W-:Y:S02]  /*81e0*/  IMAD R29, R29, R37.reuse, RZ ;  /* 0x000000251d1d7224 */ /* 0x088fe400078e02ff */
[C---:B------:R-:W-:Y:S02]  /*81f0*/  IMAD.WIDE.U32 R20, R28.reuse, R37, R20 ;  /* 0x000000251c147225 */ /* 0x040fe400078e0014 */
[----:B------:R-:W2:Y:S02]  /*8200*/  LDG.E R37, desc[UR8][R32.64] ;  /* 0x0000000820257981 */ /* 0x000ea4000c1e1900 */
[----:B------:R-:W-:Y:S02]  /*8210*/  IMAD R34, R28, R34, R29 ;  /* 0x000000221c227224 */ /* 0x000fe400078e021d */
[----:B------:R-:W3:Y:S03]  /*8220*/  LDL.64 R28, [UR12+0x8] ;  /* 0x0000080cff1c7983 */ /* 0x000ee60008100a00 */
[----:B------:R-:W-:Y:S01]  /*8230*/  IADD3 R21, PT, PT, R21, R34, RZ ;  /* 0x0000002215157210 */ /* 0x000fe20007ffe0ff */
[-C--:B----4-:R-:W-:Y:S01]  /*8240*/  IMAD R25, R25, R0.reuse, RZ ;  /* 0x0000000019197224 */ /* 0x090fe200078e02ff */
[----:B------:R-:W-:Y:S01]  /*8250*/  SHF.R.S32.HI R34, RZ, 0x1f, R0 ;  /* 0x0000001fff227819 */ /* 0x000fe20000011400 */
[----:B------:R-:W4:Y:S01]  /*8260*/  LDL.64 R32, [UR12+0x10] ;  /* 0x0000100cff207983 */ /* 0x000f220008100a00 */
[----:B------:R-:W-:-:S03]  /*8270*/  IMAD.WIDE.U32 R20, R24, R0, R20 ;  /* 0x0000000018147225 */ /* 0x000fc600078e0014 */
[----:B------:R0:W4:Y:S01]  /*8280*/  LDG.E R0, desc[UR8][R30.64] ;  /* 0x000000081e007981 */ /* 0x000122000c1e1900 */
[----:B------:R-:W-:-:S04]  /*8290*/  IMAD R25, R24, R34, R25 ;  /* 0x0000002218197224 */ /* 0x000fc800078e0219 */
[----:B------:R-:W-:Y:S01]  /*82a0*/  IMAD.IADD R21, R21, 0x1, R25 ;  /* 0x0000000115157824 */ /* 0x000fe200078e0219 */
[----:B------:R-:W-:Y:S01]  /*82b0*/  SHF.R.S32.HI R25, RZ, 0x1f, R35 ;  /* 0x0000001fff197819 */ /* 0x000fe20000011423 */
[-C--:B------:R-:W-:Y:S02]  /*82c0*/  IMAD R24, R27, R35.reuse, RZ ;  /* 0x000000231b187224 */ /* 0x080fe400078e02ff */
[----:B------:R-:W-:-:S04]  /*82d0*/  IMAD.WIDE.U32 R20, R26, R35, R20 ;  /* 0x000000231a147225 */ /* 0x000fc800078e0014 */
[----:B------:R-:W-:Y:S01]  /*82e0*/  IMAD R24, R26, R25, R24 ;  /* 0x000000191a187224 */ /* 0x000fe200078e0218 */
[----:B------:R-:W-:-:S04]  /*82f0*/  IADD3 R26, P0, PT, R30, UR19, RZ ;  /* 0x000000131e1a7c10 */ /* 0x000fc8000ff1e0ff */
[----:B------:R-:W-:Y:S02]  /*8300*/  IADD3 R25, PT, PT, R21, R24, RZ ;  /* 0x0000001815197210 */ /* 0x000fe40007ffe0ff */
[----:B------:R-:W-:Y:S02]  /*8310*/  IADD3.X R27, PT, PT, R31, UR18, RZ, P0, !PT ;  /* 0x000000121f1b7c10 */ /* 0x000fe400087fe4ff */
[----:B------:R-:W-:-:S03]  /*8320*/  MOV R24, R20 ;  /* 0x0000001400187202 */ /* 0x000fc60000000f00 */
[----:B------:R1:W4:Y:S01]  /*8330*/  LDG.E R20, desc[UR8][R26.64] ;  /* 0x000000081a147981 */ /* 0x000322000c1e1900 */
[----:B------:R-:W-:-:S04]  /*8340*/  IADD3 R34, P0, PT, R26, UR19, RZ ;  /* 0x000000131a227c10 */ /* 0x000fc8000ff1e0ff */
[----:B------:R-:W-:Y:S02]  /*8350*/  IADD3.X R35, PT, PT, R27, UR18, RZ, P0, !PT ;  /* 0x000000121b237c10 */ /* 0x000fe400087fe4ff */
[----:B0-----:R-:W-:-:S03]  /*8360*/  IADD3 R30, P0, PT, R34, UR19, RZ ;  /* 0x00000013221e7c10 */ /* 0x001fc6000ff1e0ff */
[----:B------:R-:W4:Y:S01]  /*8370*/  LDG.E R34, desc[UR8][R34.64] ;  /* 0x0000000822227981 */ /* 0x000f22000c1e1900 */
[----:B------:R-:W-:-:S06]  /*8380*/  IADD3.X R31, PT, PT, R35, UR18, RZ, P0, !PT ;  /* 0x00000012231f7c10 */ /* 0x000fcc00087fe4ff */
[----:B------:R-:W4:Y:S01]  /*8390*/  LDG.E R31, desc[UR8][R30.64] ;  /* 0x000000081e1f7981 */ /* 0x000f22000c1e1900 */
[----:B--2---:R-:W-:Y:S01]  /*83a0*/  SHF.R.S32.HI R21, RZ, 0x1f, R37 ;  /* 0x0000001fff157819 */ /* 0x004fe20000011425 */
[-C--:B---3--:R-:W-:Y:S02]  /*83b0*/  IMAD R29, R29, R37.reuse, RZ ;  /* 0x000000251d1d7224 */ /* 0x088fe400078e02ff */
[C---:B------:R-:W-:Y:S02]  /*83c0*/  IMAD.WIDE.U32 R24, R28.reuse, R37, R24 ;  /* 0x000000251c187225 */ /* 0x040fe400078e0018 */
[----:B------:R-:W2:Y:S02]  /*83d0*/  LDL.64 R36, [UR12+0x20] ;  /* 0x0000200cff247983 */ /* 0x000ea40008100a00 */
[----:B------:R-:W-:Y:S02]  /*83e0*/  IMAD R21, R28, R21, R29 ;  /* 0x000000151c157224 */ /* 0x000fe400078e021d */
[----:B------:R-:W3:Y:S02]  /*83f0*/  LDL.64 R28, [UR12+0x18] ;  /* 0x0000180cff1c7983 */ /* 0x000ee40008100a00 */
[----:B------:R-:W-:Y:S01]  /*8400*/  IMAD.IADD R25, R25, 0x1, R21 ;  /* 0x0000000119197824 */ /* 0x000fe200078e0215 */
[----:B----4-:R-:W-:Y:S01]  /*8410*/  SHF.R.S32.HI R21, RZ, 0x1f, R0 ;  /* 0x0000001fff157819 */ /* 0x010fe20000011400 */
[----:B-1----:R-:W-:-:S04]  /*8420*/  IMAD R26, R33, R0, RZ ;  /* 0x00000000211a7224 */ /* 0x002fc800078e02ff */
[C---:B------:R-:W-:Y:S02]  /*8430*/  IMAD R21, R32.reuse, R21, R26 ;  /* 0x0000001520157224 */ /* 0x040fe400078e021a */
[----:B------:R-:W4:Y:S01]  /*8440*/  LDL.64 R26, [UR12+0x28] ;  /* 0x0000280cff1a7983 */ /* 0x000f220008100a00 */
[----:B------:R-:W-:-:S05]  /*8450*/  IMAD.WIDE.U32 R24, R32, R0, R24 ;  /* 0x0000000020187225 */ /* 0x000fca00078e0018 */
[----:B------:R-:W-:Y:S01]  /*8460*/  IADD3 R25, PT, PT, R25, R21, RZ ;  /* 0x0000001519197210 */ /* 0x000fe20007ffe0ff */
[----:B------:R-:W-:Y:S01]  /*8470*/  UIADD3 UR10, UP2, UPT, UR10, -0x8, URZ ;  /* 0xfffffff80a0a7890 */ /* 0x000fe2000ff5e0ff */
[----:B------:R-:W-:-:S03]  /*8480*/  SHF.R.S32.HI R21, RZ, 0x1f, R20 ;  /* 0x0000001fff157819 */ /* 0x000fc60000011414 */
[----:B------:R-:W-:Y:S02]  /*8490*/  UIADD3.X UR11, UPT, UPT, UR11, -0x1, URZ, UP2, !UPT ;  /* 0xffffffff0b0b7890 */ /* 0x000fe400097fe4ff */
[----:B------:R-:W-:-:S04]  /*84a0*/  UISETP.NE.U32.AND UP2, UPT, UR10, URZ, UPT ;  /* 0x000000ff0a00728c */ /* 0x000fc8000bf45070 */
[----:B------:R-:W-:Y:S02]  /*84b0*/  UISETP.NE.AND.EX UP2, UPT, UR11, URZ, UPT, UP2 ;  /* 0x000000ff0b00728c */ /* 0x000fe4000bf45320 */
[----:B------:R-:W-:Y:S01]  /*84c0*/  UIADD3 UR12, UPT, UPT, UR12, 0x40, URZ ;  /* 0x000000400c0c7890 */ /* 0x000fe2000fffe0ff */
[----:B---3--:R-:W-:-:S04]  /*84d0*/  IMAD R0, R29, R20, RZ ;  /* 0x000000141d007224 */ /* 0x008fc800078e02ff */
[C---:B------:R-:W-:Y:S02]  /*84e0*/  IMAD R29, R28.reuse, R21, R0 ;  /* 0x000000151c1d7224 */ /* 0x040fe400078e0200 */
[----:B------:R-:W-:Y:S01]  /*84f0*/  IMAD.WIDE.U32 R20, R28, R20, R24 ;  /* 0x000000141c147225 */ /* 0x000fe200078e0018 */
[----:B------:R-:W-:-:S03]  /*8500*/  SHF.R.S32.HI R25, RZ, 0x1f, R34 ;  /* 0x0000001fff197819 */ /* 0x000fc60000011422 */
[----:B--2---:R-:W-:Y:S01]  /*8510*/  IMAD R0, R37, R34, RZ ;  /* 0x0000002225007224 */ /* 0x004fe200078e02ff */
[----:B------:R-:W-:-:S03]  /*8520*/  IADD3 R21, PT, PT, R21, R29, RZ ;  /* 0x0000001d15157210 */ /* 0x000fc60007ffe0ff */
[C---:B------:R-:W-:Y:S02]  /*8530*/  IMAD R25, R36.reuse, R25, R0 ;  /* 0x0000001924197224 */ /* 0x040fe400078e0200 */
[----:B------:R-:W-:-:S04]  /*8540*/  IMAD.WIDE.U32 R20, R36, R34, R20 ;  /* 0x0000002224147225 */ /* 0x000fc800078e0014 */
[----:B------:R-:W-:Y:S01]  /*8550*/  IMAD.IADD R21, R21, 0x1, R25 ;  /* 0x0000000115157824 */ /* 0x000fe200078e0219 */
[----:B------:R-:W-:Y:S01]  /*8560*/  SHF.R.S32.HI R25, RZ, 0x1f, R31 ;  /* 0x0000001fff197819 */ /* 0x000fe2000001141f */
[-C--:B----4-:R-:W-:Y:S01]  /*8570*/  IMAD R0, R27, R31.reuse, RZ ;  /* 0x0000001f1b007224 */ /* 0x090fe200078e02ff */
[----:B------:R-:W-:Y:S01]  /*8580*/  MOV R27, UR16 ;  /* 0x00000010001b7c02 */ /* 0x000fe20008000f00 */
[----:B------:R-:W-:-:S03]  /*8590*/  IMAD.WIDE.U32 R20, R26, R31, R20 ;  /* 0x0000001f1a147225 */ /* 0x000fc600078e0014 */
[----:B------:R-:W-:Y:S01]  /*85a0*/  LEA R2, P0, R27, R2, 0x5 ;  /* 0x000000021b027211 */ /* 0x000fe200078028ff */
[----:B------:R-:W-:-:S03]  /*85b0*/  IMAD R25, R26, R25, R0 ;  /* 0x000000191a197224 */ /* 0x000fc600078e0200 */
[----:B------:R-:W-:Y:S02]  /*85c0*/  IADD3.X R3, PT, PT, R3, UR13, RZ, P0, !PT ;  /* 0x0000000d03037c10 */ /* 0x000fe400087fe4ff */
[----:B------:R-:W-:Y:S01]  /*85d0*/  IADD3 R21, PT, PT, R21, R25, RZ ;  /* 0x0000001915157210 */ /* 0x000fe20007ffe0ff */
[----:B------:R-:W-:Y:S06]  /*85e0*/  BRA.U UP2, `(.L_x_3354) ;  /* 0xfffffff902c07547 */ /* 0x000fec000b83ffff */
.L_x_3353:
        /* <DEDUP_REMOVED lines=13> */
[----:B------:R-:W-:-:S04]  /*86c0*/  IMAD.WIDE.U32 R2, R24, UR4, R22 ;  /* 0x0000000418027c25 */ /* 0x000fc8000f8e0016 */
[----:B------:R-:W-:Y:S01]  /*86d0*/  IMAD.WIDE.U32 R32, R24, 0x4, RZ ;  /* 0x0000000418207825 */ /* 0x000fe200078e00ff */
[----:B------:R-:W-:Y:S01]  /*86e0*/  IADD3 R3, PT, PT, R3, R27, RZ ;  /* 0x0000001b03037210 */ /* 0x000fe20007ffe0ff */
[----:B------:R-:W2:Y:S04]  /*86f0*/  LDL.64 R30, [UR11+0x18] ;  /* 0x0000180bff1e7983 */ /* 0x000ea80008100a00 */
[----:B------:R-:W3:Y:S01]  /*8700*/  LDL.64 R28, [UR11+0x20] ;  /* 0x0000200bff1c7983 */ /* 0x000ee20008100a00 */
[C---:B-1----:R-:W-:Y:S02]  /*8710*/  LEA R34, P0, R2.reuse, UR12, 0x2 ;  /* 0x0000000c02227c11 */ /* 0x042fe4000f8010ff */
[----:B------:R-:W-:Y:S02]  /*8720*/  SHF.L.U32 R27, R25, 0x2, RZ ;  /* 0x00000002191b7819 */ /* 0x000fe400000006ff */
[----:B------:R-:W-:-:S02]  /*8730*/  LEA.HI.X R35, R2, UR13, R3, 0x2, P0 ;  /* 0x0000000d02237c11 */ /* 0x000fc400080f1403 */
[-C--:B------:R-:W-:Y:S01]  /*8740*/  IADD3 R26, P0, PT, R34, R32.reuse, RZ ;  /* 0x00000020221a7210 */ /* 0x080fe20007f1e0ff */
[----:B------:R-:W-:Y:S02]  /*8750*/  IMAD.IADD R33, R33, 0x1, R27 ;  /* 0x0000000121217824 */ /* 0x000fe400078e021b */
[----:B------:R-:W2:Y:S03]  /*8760*/  LDG.E R3, desc[UR8][R34.64] ;  /* 0x0000000822037981 */ /* 0x000ea6000c1e1900 */
[----:B------:R-:W-:Y:S02]  /*8770*/  IADD3.X R27, PT, PT, R35, R33, RZ, P0, !PT ;  /* 0x00000021231b7210 */ /* 0x000fe400007fe4ff */
[----:B------:R-:W-:-:S03]  /*8780*/  IADD3 R36, P0, PT, R26, R32, RZ ;  /* 0x000000201a247210 */ /* 0x000fc60007f1e0ff */
[----:B------:R-:W3:Y:S01]  /*8790*/  LDG.E R0, desc[UR8][R26.64] ;  /* 0x000000081a007981 */ /* 0x000ee2000c1e1900 */
[----:B------:R-:W-:Y:S02]  /*87a0*/  IADD3.X R37, PT, PT, R27, R33, RZ, P0, !PT ;  /* 0x000000211b257210 */ /* 0x000fe400007fe4ff */
[----:B------:R-:W-:Y:S01]  /*87b0*/  IADD3 R32, P1, PT, R36, R32, RZ ;  /* 0x0000002024207210 */ /* 0x000fe20007f3e0ff */
[----:B------:R-:W4:Y:S04]  /*87c0*/  LDL.64 R34, [UR11+0x30] ;  /* 0x0000300bff227983 */ /* 0x000f280008100a00 */
[----:B------:R0:W4:Y:S01]  /*87d0*/  LDG.E R2, desc[UR8][R36.64] ;  /* 0x0000000824027981 */ /* 0x000122000c1e1900 */
[----:B------:R-:W-:-:S03]  /*87e0*/  IMAD.X R33, R37, 0x1, R33, P1 ;  /* 0x0000000125217824 */ /* 0x000fc600008e0621 */
[----:B------:R-:W4:Y:S04]  /*87f0*/  LDL.64 R26, [UR11+0x28] ;  /* 0x0000280bff1a7983 */ /* 0x000f280008100a00 */
[----:B------:R-:W4:Y:S01]  /*8800*/  LDG.E R33, desc[UR8][R32.64] ;  /* 0x0000000820217981 */ /* 0x000f22000c1e1900 */
[----:B------:R-:W-:-:S04]  /*8810*/  UIADD3 UR4, UP2, UPT, UR4, 0x4, URZ ;  /* 0x0000000404047890 */ /* 0x000fc8000ff5e0ff */
[----:B------:R-:W-:Y:S01]  /*8820*/  UIADD3.X UR5, UPT, UPT, URZ, UR5, URZ, UP2, !UPT ;  /* 0x00000005ff057290 */ /* 0x000fe200097fe4ff */
[----:B--2---:R-:W-:Y:S01]  /*8830*/  IMAD.WIDE.U32 R20, R30, R3, R20 ;  /* 0x000000031e147225 */ /* 0x004fe200078e0014 */
[----:B0-----:R-:W-:-:S03]  /*8840*/  SHF.R.S32.HI R37, RZ, 0x1f, R3 ;  /* 0x0000001fff257819 */ /* 0x001fc60000011403 */
[----:B------:R-:W-:-:S04]  /*8850*/  IMAD R3, R31, R3, RZ ;  /* 0x000000031f037224 */ /* 0x000fc800078e02ff */
[----:B------:R-:W-:Y:S02]  /*8860*/  IMAD R3, R30, R37, R3 ;  /* 0x000000251e037224 */ /* 0x000fe400078e0203 */
[----:B---3--:R-:W-:-:S03]  /*8870*/  IMAD R29, R29, R0, RZ ;  /* 0x000000001d1d7224 */ /* 0x008fc600078e02ff */
[----:B------:R-:W-:Y:S02]  /*8880*/  IADD3 R21, PT, PT, R21, R3, RZ ;  /* 0x0000000315157210 */ /* 0x000fe40007ffe0ff */
[----:B------:R-:W-:Y:S01]  /*8890*/  SHF.R.S32.HI R3, RZ, 0x1f, R0 ;  /* 0x0000001fff037819 */ /* 0x000fe20000011400 */
[----:B------:R-:W-:-:S04]  /*88a0*/  IMAD.WIDE.U32 R20, R28, R0, R20 ;  /* 0x000000001c147225 */ /* 0x000fc800078e0014 */
[----:B------:R-:W-:Y:S02]  /*88b0*/  IMAD R3, R28, R3, R29 ;  /* 0x000000031c037224 */ /* 0x000fe400078e021d */
[----:B----4-:R-:W-:-:S03]  /*88c0*/  IMAD R0, R27, R2, RZ ;  /* 0x000000021b007224 */ /* 0x010fc600078e02ff */
        /* <DEDUP_REMOVED lines=10> */
.L_x_3355:
        /* <DEDUP_REMOVED lines=14> */
[----:B------:R-:W-:-:S05]  /*8a50*/  IMAD.WIDE.U32 R2, R24, UR4, R2 ;  /* 0x0000000418027c25 */ /* 0x000fca000f8e0002 */
[----:B------:R-:W-:Y:S02]  /*8a60*/  IADD3 R27, PT, PT, R3, R27, RZ ;  /* 0x0000001b031b7210 */ /* 0x000fe40007ffe0ff */
        /* <DEDUP_REMOVED lines=8> */
[----:B------:R-:W4:Y:S01]  /*8af0*/  LDL.64 R26, [UR10+0x20] ;  /* 0x0000200aff1a7983 */ /* 0x000f220008100a00 */
[----:B------:R-:W-:-:S04]  /*8b00*/  UIADD3 UR4, UP2, UPT, UR4, 0x2, URZ ;  /* 0x0000000204047890 */ /* 0x000fc8000ff5e0ff */
[----:B------:R-:W-:Y:S01]  /*8b10*/  UIADD3.X UR5, UPT, UPT, URZ, UR5, URZ, UP2, !UPT ;  /* 0x00000005ff057290 */ /* 0x000fe200097fe4ff */
[----:B--2---:R-:W-:Y:S01]  /*8b20*/  SHF.R.S32.HI R35, RZ, 0x1f, R33 ;  /* 0x0000001fff237819 */ /* 0x004fe20000011421 */
[-C--:B---3--:R-:W-:Y:S02]  /*8b30*/  IMAD R0, R3, R33.reuse, RZ ;  /* 0x0000002103007224 */ /* 0x088fe400078e02ff */
[----:B------:R-:W-:Y:S01]  /*8b40*/  IMAD.WIDE.U32 R20, R2, R33, R20 ;  /* 0x0000002102147225 */ /* 0x000fe200078e0014 */
[----:B----4-:R-:W-:-:S03]  /*8b50*/  SHF.R.S32.HI R3, RZ, 0x1f, R29 ;  /* 0x0000001fff037819 */ /* 0x010fc6000001141d */
[----:B------:R-:W-:Y:S02]  /*8b60*/  IMAD R35, R2, R35, R0 ;  /* 0x0000002302237224 */ /* 0x000fe400078e0200 */
[----:B------:R-:W-:-:S03]  /*8b70*/  IMAD R0, R27, R29, RZ ;  /* 0x0000001d1b007224 */ /* 0x000fc600078e02ff */
[----:B------:R-:W-:Y:S01]  /*8b80*/  IADD3 R21, PT, PT, R21, R35, RZ ;  /* 0x0000002315157210 */ /* 0x000fe20007ffe0ff */
[C---:B------:R-:W-:Y:S02]  /*8b90*/  IMAD R3, R26.reuse, R3, R0 ;  /* 0x000000031a037224 */ /* 0x040fe400078e0200 */
[----:B------:R-:W-:-:S04]  /*8ba0*/  IMAD.WIDE.U32 R20, R26, R29, R20 ;  /* 0x0000001d1a147225 */ /* 0x000fc800078e0014 */
[----:B------:R-:W-:-:S07]  /*8bb0*/  IMAD.IADD R21, R21, 0x1, R3 ;  /* 0x0000000115157824 */ /* 0x000fce00078e0203 */
.L_x_3356:
[----:B------:R-:W-:Y:S05]  /*8bc0*/  BRA.U UP1, `(.L_x_3352) ;  /* 0x0000000101447547 */ /* 0x000fea000b800000 */
[----:B------:R-:W1:Y:S01]  /*8bd0*/  LDCU.64 UR10, c[0x0][0x388] ;  /* 0x00007100ff0a77ac */ /* 0x000e620008000a00 */
[----:B------:R-:W-:Y:S01]  /*8be0*/  MOV R2, R16 ;  /* 0x0000001000027202 */ /* 0x000fe20000000f00 */
[----:B0-----:R-:W-:Y:S01]  /*8bf0*/  IMAD R0, R24, UR5, RZ ;  /* 0x0000000518007c24 */ /* 0x001fe2000f8e02ff */
[----:B------:R-:W-:-:S03]  /*8c00*/  MOV R3, R23 ;  /* 0x0000001700037202 */ /* 0x000fc60000000f00 */
[----:B------:R-:W-:Y:S02]  /*8c10*/  IMAD R25, R25, UR4, R0 ;  /* 0x0000000419197c24 */ /* 0x000fe4000f8e0200 */
[----:B------:R-:W-:Y:S01]  /*8c20*/  IMAD.WIDE.U32 R2, R24, UR4, R2 ;  /* 0x0000000418027c25 */ /* 0x000fe2000f8e0002 */
[----:B------:R-:W-:-:S03]  /*8c30*/  ULEA UR4, UR4, UR14, 0x3 ;  /* 0x0000000e04047291 */ /* 0x000fc6000f8e18ff */
[----:B------:R-:W-:Y:S01]  /*8c40*/  IMAD.IADD R3, R3, 0x1, R25 ;  /* 0x0000000103037824 */ /* 0x000fe200078e0219 */
[----:B-1----:R-:W-:-:S04]  /*8c50*/  LEA R16, P0, R2, UR10, 0x2 ;  /* 0x0000000a02107c11 */ /* 0x002fc8000f8010ff */
[----:B------:R-:W-:Y:S02]  /*8c60*/  LEA.HI.X R17, R2, UR11, R3, 0x2, P0 ;  /* 0x0000000b02117c11 */ /* 0x000fe400080f1403 */
[----:B------:R-:W2:Y:S04]  /*8c70*/  LDL.64 R2, [UR4+0x18] ;  /* 0x00001804ff027983 */ /* 0x000ea80008100a00 */
[----:B------:R-:W3:Y:S02]  /*8c80*/  LDG.E R17, desc[UR8][R16.64] ;  /* 0x0000000810117981 */ /* 0x000ee4000c1e1900 */
[----:B---3--:R-:W-:Y:S01]  /*8c90*/  SHF.R.S32.HI R23, RZ, 0x1f, R17 ;  /* 0x0000001fff177819 */ /* 0x008fe20000011411 */
[-C--:B--2---:R-:W-:Y:S02]  /*8ca0*/  IMAD R0, R3, R17.reuse, RZ ;  /* 0x0000001103007224 */ /* 0x084fe400078e02ff */
[----:B------:R-:W-:-:S04]  /*8cb0*/  IMAD.WIDE.U32 R20, R2, R17, R20 ;  /* 0x0000001102147225 */ /* 0x000fc800078e0014 */
[----:B------:R-:W-:-:S05]  /*8cc0*/  IMAD R23, R2, R23, R0 ;  /* 0x0000001702177224 */ /* 0x000fca00078e0200 */
[----:B------:R-:W-:-:S07]  /*8cd0*/  IADD3 R21, PT, PT, R21, R23, RZ ;  /* 0x0000001715157210 */ /* 0x000fce0007ffe0ff */
.L_x_3352:
[----:B------:R-:W-:Y:S01]  /*8ce0*/  CS2R R22, SRZ ;  /* 0x0000000000167805 */ /* 0x000fe2000001ff00 */
        /* <DEDUP_REMOVED lines=13> */
[----:B0-----:R-:W-:Y:S01]  /*8dc0*/  IADD3 R25, PT, PT, R19, R3, RZ ;  /* 0x0000000313197210 */ /* 0x001fe20007ffe0ff */
        /* <DEDUP_REMOVED lines=14> */
.L_x_3359:
        /* <DEDUP_REMOVED lines=19> */
[----:B------:R-:W3:Y:S02]  /*8fe0*/  LDL.64 R28, [UR12+0x8] ;  /* 0x0000080cff1c7983 */ /* 0x000ee40008100a00 */
[----:B------:R-:W-:Y:S01]  /*8ff0*/  IMAD.IADD R23, R23, 0x1, R37 ;  /* 0x0000000117177824 */ /* 0x000fe200078e0225 */
[----:B----4-:R-:W-:Y:S01]  /*9000*/  SHF.R.S32.HI R37, RZ, 0x1f, R0 ;  /* 0x0000001fff257819 */ /* 0x010fe20000011400 */
[----:B------:R-:W-:Y:S01]  /*9010*/  IMAD R27, R27, R0, RZ ;  /* 0x000000001b1b7224 */ /* 0x000fe200078e02ff */
[----:B------:R-:W4:Y:S03]  /*9020*/  LDL.64 R32, [UR12+0x10] ;  /* 0x0000100cff207983 */ /* 0x000f260008100a00 */
[----:B------:R-:W-:-:S02]  /*9030*/  IMAD R27, R26, R37, R27 ;  /* 0x000000251a1b7224 */ /* 0x000fc400078e021b */
[----:B------:R0:W4:Y:S01]  /*9040*/  LDG.E R37, desc[UR8][R34.64] ;  /* 0x0000000822257981 */ /* 0x000122000c1e1900 */
[----:B------:R-:W-:-:S05]  /*9050*/  IMAD.WIDE.U32 R22, R26, R0, R22 ;  /* 0x000000001a167225 */ /* 0x000fca00078e0016 */
[----:B------:R-:W-:Y:S01]  /*9060*/  IADD3 R23, PT, PT, R23, R27, RZ ;  /* 0x0000001b17177210 */ /* 0x000fe20007ffe0ff */
[-C--:B------:R-:W-:Y:S01]  /*9070*/  IMAD R0, R31, R16.reuse, RZ ;  /* 0x000000101f007224 */ /* 0x080fe200078e02ff */
[----:B------:R-:W-:Y:S02]  /*9080*/  SHF.R.S32.HI R27, RZ, 0x1f, R16 ;  /* 0x0000001fff1b7819 */ /* 0x000fe40000011410 */
[----:B------:R-:W-:Y:S01]  /*9090*/  IADD3 R26, P0, PT, R34, UR19, RZ ;  /* 0x00000013221a7c10 */ /* 0x000fe2000ff1e0ff */
[----:B------:R-:W-:-:S04]  /*90a0*/  IMAD.WIDE.U32 R22, R30, R16, R22 ;  /* 0x000000101e167225 */ /* 0x000fc800078e0016 */
[----:B------:R-:W-:Y:S01]  /*90b0*/  IMAD R0, R30, R27, R0 ;  /* 0x0000001b1e007224 */ /* 0x000fe200078e0200 */
[----:B------:R-:W-:-:S04]  /*90c0*/  IADD3.X R27, PT, PT, R35, UR15, RZ, P0, !PT ;  /* 0x0000000f231b7c10 */ /* 0x000fc800087fe4ff */
[----:B------:R-:W-:Y:S02]  /*90d0*/  IADD3 R23, PT, PT, R23, R0, RZ ;  /* 0x0000000017177210 */ /* 0x000fe40007ffe0ff */
[----:B------:R4:W4:Y:S01]  /*90e0*/  LDG.E R0, desc[UR8][R26.64] ;  /* 0x000000081a007981 */ /* 0x000922000c1e1900 */
[----:B0-----:R-:W-:-:S04]  /*90f0*/  IADD3 R34, P0, PT, R26, UR19, RZ ;  /* 0x000000131a227c10 */ /* 0x001fc8000ff1e0ff */
[----:B------:R-:W-:Y:S02]  /*9100*/  IADD3.X R35, PT, PT, R27, UR15, RZ, P0, !PT ;  /* 0x0000000f1b237c10 */ /* 0x000fe400087fe4ff */
[----:B------:R-:W-:-:S03]  /*9110*/  IADD3 R30, P0, PT, R34, UR19, RZ ;  /* 0x00000013221e7c10 */ /* 0x000fc6000ff1e0ff */
[----:B------:R-:W4:Y:S01]  /*9120*/  LDG.E R34, desc[UR8][R34.64] ;  /* 0x0000000822227981 */ /* 0x000f22000c1e1900 */
[----:B--2---:R-:W-:Y:S01]  /*9130*/  SHF.R.S32.HI R31, RZ, 0x1f, R17 ;  /* 0x0000001fff1f7819 */ /* 0x004fe20000011411 */
[-C--:B---3--:R-:W-:Y:S02]  /*9140*/  IMAD R16, R29, R17.reuse, RZ ;  /* 0x000000111d107224 */ /* 0x088fe400078e02ff */
[----:B------:R-:W-:-:S04]  /*9150*/  IMAD.WIDE.U32 R22, R28, R17, R22 ;  /* 0x000000111c167225 */ /* 0x000fc800078e0016 */
[----:B------:R-:W-:Y:S02]  /*9160*/  IMAD R16, R28, R31, R16 ;  /* 0x0000001f1c107224 */ /* 0x000fe400078e0210 */
[----:B------:R-:W2:Y:S02]  /*9170*/  LDL.64 R28, [UR12+0x18] ;  /* 0x0000180cff1c7983 */ /* 0x000ea40008100a00 */
[----:B------:R-:W-:Y:S01]  /*9180*/  IMAD.IADD R23, R23, 0x1, R16 ;  /* 0x0000000117177824 */ /* 0x000fe200078e0210 */
[----:B------:R-:W-:Y:S01]  /*9190*/  IADD3.X R31, PT, PT, R35, UR15, RZ, P0, !PT ;  /* 0x0000000f231f7c10 */ /* 0x000fe200087fe4ff */
[----:B------:R-:W3:Y:S01]  /*91a0*/  LDL.64 R16, [UR12+0x20] ;  /* 0x0000200cff107983 */ /* 0x000ee20008100a00 */
[----:B----4-:R-:W-:Y:S01]  /*91b0*/  SHF.R.S32.HI R27, RZ, 0x1f, R37 ;  /* 0x0000001fff1b7819 */ /* 0x010fe20000011425 */
[----:B------:R-:W-:-:S03]  /*91c0*/  IMAD R26, R33, R37, RZ ;  /* 0x00000025211a7224 */ /* 0x000fc600078e02ff */
[----:B------:R-:W4:Y:S01]  /*91d0*/  LDG.E R31, desc[UR8][R30.64] ;  /* 0x000000081e1f7981 */ /* 0x000f22000c1e1900 */
[----:B------:R-:W-:-:S03]  /*91e0*/  IMAD R33, R32, R27, R26 ;  /* 0x0000001b20217224 */ /* 0x000fc600078e021a */
[----:B------:R-:W4:Y:S01]  /*91f0*/  LDL.64 R26, [UR12+0x28] ;  /* 0x0000280cff1a7983 */ /* 0x000f220008100a00 */
[----:B------:R-:W-:-:S05]  /*9200*/  IMAD.WIDE.U32 R22, R32, R37, R22 ;  /* 0x0000002520167225 */ /* 0x000fca00078e0016 */
[----:B------:R-:W-:Y:S02]  /*9210*/  IADD3 R23, PT, PT, R23, R33, RZ ;  /* 0x0000002117177210 */ /* 0x000fe40007ffe0ff */
[----:B------:R-:W-:Y:S01]  /*9220*/  SHF.R.S32.HI R33, RZ, 0x1f, R0 ;  /* 0x0000001fff217819 */ /* 0x000fe20000011400 */
[----:B------:R-:W-:-:S04]  /*9230*/  UIADD3 UR10, UP2, UPT, UR10, -0x8, URZ ;  /* 0xfffffff80a0a7890 */ /* 0x000fc8000ff5e0ff */
[----:B------:R-:W-:Y:S02]  /*9240*/  UIADD3.X UR11, UPT, UPT, UR11, -0x1, URZ, UP2, !UPT ;  /* 0xffffffff0b0b7890 */ /* 0x000fe400097fe4ff */
[----:B------:R-:W-:-:S04]  /*9250*/  UISETP.NE.U32.AND UP2, UPT, UR10, URZ, UPT ;  /* 0x000000ff0a00728c */ /* 0x000fc8000bf45070 */
[----:B------:R-:W-:Y:S02]  /*9260*/  UISETP.NE.AND.EX UP2, UPT, UR11, URZ, UPT, UP2 ;  /* 0x000000ff0b00728c */ /* 0x000fe4000bf45320 */
[----:B------:R-:W-:Y:S01]  /*9270*/  UIADD3 UR12, UPT, UPT, UR12, 0x40, URZ ;  /* 0x000000400c0c7890 */ /* 0x000fe2000fffe0ff */
        /* <DEDUP_REMOVED lines=8> */
[----:B----4-:R-:W-:-:S03]  /*9300*/  SHF.R.S32.HI R23, RZ, 0x1f, R31 ;  /* 0x0000001fff177819 */ /* 0x010fc6000001141f */
[----:B------:R-:W-:Y:S02]  /*9310*/  IMAD R0, R27, R31, RZ ;  /* 0x0000001f1b007224 */ /* 0x000fe400078e02ff */
[----:B------:R-:W-:Y:S01]  /*9320*/  IMAD.IADD R17, R17, 0x1, R29 ;  /* 0x0000000111117824 */ /* 0x000fe200078e021d */
[----:B------:R-:W-:Y:S01]  /*9330*/  MOV R29, UR16 ;  /* 0x00000010001d7c02 */ /* 0x000fe20008000f00 */
[C---:B------:R-:W-:Y:S02]  /*9340*/  IMAD R27, R26.reuse, R23, R0 ;  /* 0x000000171a1b7224 */ /* 0x040fe400078e0200 */
[----:B------:R-:W-:Y:S01]  /*9350*/  IMAD.WIDE.U32 R22, R26, R31, R16 ;  /* 0x0000001f1a167225 */ /* 0x000fe200078e0010 */
[----:B------:R-:W-:-:S04]  /*9360*/  LEA R2, P0, R29, R2, 0x5 ;  /* 0x000000021d027211 */ /* 0x000fc800078028ff */
[----:B------:R-:W-:Y:S02]  /*9370*/  IADD3 R23, PT, PT, R23, R27, RZ ;  /* 0x0000001b17177210 */ /* 0x000fe40007ffe0ff */
[----:B------:R-:W-:Y:S01]  /*9380*/  IADD3.X R3, PT, PT, R3, UR13, RZ, P0, !PT ;  /* 0x0000000d03037c10 */ /* 0x000fe200087fe4ff */
[----:B------:R-:W-:Y:S06]  /*9390*/  BRA.U UP2, `(.L_x_3359) ;  /* 0xfffffff902c47547 */ /* 0x000fec000b83ffff */
.L_x_3358:
        /* <DEDUP_REMOVED lines=14> */
[----:B------:R-:W-:Y:S01]  /*9480*/  IMAD.U32 R3, RZ, RZ, UR11 ;  /* 0x0000000bff037e24 */ /* 0x000fe2000f8e00ff */
[----:B------:R-:W4:Y:S01]  /*9490*/  LDL.64 R26, [UR16+0x20] ;  /* 0x00002010ff1a7983 */ /* 0x000f220008100a00 */
[----:B0-----:R-:W-:Y:S02]  /*94a0*/  UIMAD UR10, UR4, UR13, UR10 ;  /* 0x0000000d040a72a4 */ /* 0x001fe4000f8e020a */
[----:B------:R-:W-:-:S05]  /*94b0*/  IMAD.WIDE.U32 R2, R3, UR4, R24 ;  /* 0x0000000403027c25 */ /* 0x000fca000f8e0018 */
[----:B------:R-:W-:Y:S01]  /*94c0*/  IADD3 R3, PT, PT, R3, UR10, RZ ;  /* 0x0000000a03037c10 */ /* 0x000fe2000fffe0ff */
[----:B------:R-:W-:Y:S01]  /*94d0*/  UIMAD.WIDE.U32 UR10, UR12, 0x4, URZ ;  /* 0x000000040c0a78a5 */ /* 0x000fe2000f8e00ff */
[----:B--2---:R-:W-:Y:S01]  /*94e0*/  LEA R34, P0, R2, UR20, 0x2 ;  /* 0x0000001402227c11 */ /* 0x004fe2000f8010ff */
[----:B------:R-:W-:-:S03]  /*94f0*/  USHF.L.U32 UR12, UR13, 0x2, URZ ;  /* 0x000000020d0c7899 */ /* 0x000fc600080006ff */
[----:B------:R-:W-:Y:S01]  /*9500*/  LEA.HI.X R35, R2, UR21, R3, 0x2, P0 ;  /* 0x0000001502237c11 */ /* 0x000fe200080f1403 */
[----:B------:R-:W-:Y:S01]  /*9510*/  UIADD3 UR12, UPT, UPT, UR11, UR12, URZ ;  /* 0x0000000c0b0c7290 */ /* 0x000fe2000fffe0ff */
[----:B------:R-:W-:-:S03]  /*9520*/  IADD3 R32, P0, PT, R34, UR10, RZ ;  /* 0x0000000a22207c10 */ /* 0x000fc6000ff1e0ff */
[----:B------:R-:W2:Y:S02]  /*9530*/  LDG.E R3, desc[UR8][R34.64] ;  /* 0x0000000822037981 */ /* 0x000ea4000c1e1900 */
[----:B------:R-:W-:Y:S02]  /*9540*/  IADD3.X R33, PT, PT, R35, UR12, RZ, P0, !PT ;  /* 0x0000000c23217c10 */ /* 0x000fe400087fe4ff */
[----:B------:R-:W-:-:S03]  /*9550*/  IADD3 R28, P0, PT, R32, UR10, RZ ;  /* 0x0000000a201c7c10 */ /* 0x000fc6000ff1e0ff */
[----:B------:R-:W4:Y:S01]  /*9560*/  LDG.E R2, desc[UR8][R32.64] ;  /* 0x0000000820027981 */ /* 0x000f22000c1e1900 */
[----:B------:R-:W-:Y:S02]  /*9570*/  IADD3.X R29, PT, PT, R33, UR12, RZ, P0, !PT ;  /* 0x0000000c211d7c10 */ /* 0x000fe400087fe4ff */
[----:B------:R-:W-:Y:S01]  /*9580*/  IADD3 R30, P0, PT, R28, UR10, RZ ;  /* 0x0000000a1c1e7c10 */ /* 0x000fe2000ff1e0ff */
[----:B------:R-:W4:Y:S04]  /*9590*/  LDL.64 R34, [UR16+0x30] ;  /* 0x00003010ff227983 */ /* 0x000f280008100a00 */
[----:B------:R-:W4:Y:S04]  /*95a0*/  LDG.E R0, desc[UR8][R28.64] ;  /* 0x000000081c007981 */ /* 0x000f28000c1e1900 */
[----:B------:R-:W4:Y:S01]  /*95b0*/  LDL.64 R32, [UR16+0x28] ;  /* 0x00002810ff207983 */ /* 0x000f220008100a00 */
[----:B------:R-:W-:-:S06]  /*95c0*/  IADD3.X R31, PT, PT, R29, UR12, RZ, P0, !PT ;  /* 0x0000000c1d1f7c10 */ /* 0x000fcc00087fe4ff */
[----:B------:R-:W4:Y:S01]  /*95d0*/  LDG.E R31, desc[UR8][R30.64] ;  /* 0x000000081e1f7981 */ /* 0x000f22000c1e1900 */
[----:B------:R-:W-:-:S04]  /*95e0*/  UIADD3 UR4, UP1, UPT, UR4, 0x4, URZ ;  /* 0x0000000404047890 */ /* 0x000fc8000ff3e0ff */
[----:B------:R-:W-:Y:S01]  /*95f0*/  UIADD3.X UR5, UPT, UPT, URZ, UR5, URZ, UP1, !UPT ;  /* 0x00000005ff057290 */ /* 0x000fe20008ffe4ff */
[----:B--2---:R-:W-:Y:S01]  /*9600*/  SHF.R.S32.HI R37, RZ, 0x1f, R3 ;  /* 0x0000001fff257819 */ /* 0x004fe20000011403 */
[-C--:B---3--:R-:W-:Y:S02]  /*9610*/  IMAD R17, R17, R3.reuse, RZ ;  /* 0x0000000311117224 */ /* 0x088fe400078e02ff */
        /* <DEDUP_REMOVED lines=18> */
.L_x_3360:
        /* <DEDUP_REMOVED lines=9> */
[----:B------:R-:W1:Y:S01]  /*97d0*/  LDCU UR11, c[0x0][0x3e0] ;  /* 0x00007c00ff0b77ac */ /* 0x000e620008000800 */
[----:B------:R-:W-:Y:S01]  /*97e0*/  MOV R17, UR4 ;  /* 0x0000000400117c02 */ /* 0x000fe20008000f00 */
[----:B------:R-:W-:Y:S01]  /*97f0*/  IMAD.MOV.U32 R3, RZ, RZ, R25 ;  /* 0x000000ffff037224 */ /* 0x000fe200078e0019 */
[----:B------:R-:W-:Y:S01]  /*9800*/  MOV R2, R18 ;  /* 0x0000001200027202 */ /* 0x000fe20000000f00 */
[----:B------:R-:W2:Y:S01]  /*9810*/  LDCU.64 UR16, c[0x0][0x388] ;  /* 0x00007100ff1077ac */ /* 0x000ea20008000a00 */
[----:B0-----:R-:W-:Y:S01]  /*9820*/  IMAD.U32 R0, RZ, RZ, UR13 ;  /* 0x0000000dff007e24 */ /* 0x001fe2000f8e00ff */
[----:B-1----:R-:W-:Y:S02]  /*9830*/  UIMAD UR10, UR5, UR11, URZ ;  /* 0x0000000b050a72a4 */ /* 0x002fe4000f8e02ff */
[----:B------:R-:W-:Y:S01]  /*9840*/  IMAD.WIDE.U32 R2, R17, UR11, R2 ;  /* 0x0000000b11027c25 */ /* 0x000fe2000f8e0002 */
[----:B------:R-:W-:Y:S01]  /*9850*/  MOV R27, UR11 ;  /* 0x0000000b001b7c02 */ /* 0x000fe20008000f00 */
[----:B------:R-:W-:Y:S01]  /*9860*/  UIMAD UR10, UR4, UR13, UR10 ;  /* 0x0000000d040a72a4 */ /* 0x000fe2000f8e020a */
[----:B--2---:R-:W-:-:S05]  /*9870*/  LEA R28, P0, R2, UR16, 0x2 ;  /* 0x00000010021c7c11 */ /* 0x004fca000f8010ff */
[----:B------:R-:W-:Y:S01]  /*9880*/  IADD3 R3, PT, PT, R3, UR10, RZ ;  /* 0x0000000a03037c10 */ /* 0x000fe2000fffe0ff */
[----:B------:R-:W-:-:S03]  /*9890*/  ULEA UR10, UR4, UR14, 0x3 ;  /* 0x0000000e040a7291 */ /* 0x000fc6000f8e18ff */
[----:B------:R-:W-:Y:S02]  /*98a0*/  LEA.HI.X R29, R2, UR17, R3, 0x2, P0 ;  /* 0x00000011021d7c11 */ /* 0x000fe400080f1403 */
[----:B------:R-:W-:Y:S02]  /*98b0*/  MOV R3, UR11 ;  /* 0x0000000b00037c02 */ /* 0x000fe40008000f00 */
[----:B------:R-:W-:Y:S01]  /*98c0*/  LEA R26, P0, R27, R28, 0x2 ;  /* 0x0000001c1b1a7211 */ /* 0x000fe200078010ff */
[----:B------:R-:W2:Y:S04]  /*98d0*/  LDG.E R31, desc[UR8][R28.64] ;  /* 0x000000081c1f7981 */ /* 0x000ea8000c1e1900 */
[----:B------:R-:W3:Y:S01]  /*98e0*/  LDL.64 R16, [UR10+0x18] ;  /* 0x0000180aff107983 */ /* 0x000ee20008100a00 */
[----:B------:R-:W-:-:S03]  /*98f0*/  LEA.HI.X R27, R3, R29, R0, 0x2, P0 ;  /* 0x0000001d031b7211 */ /* 0x000fc600000f1400 */
[----:B------:R-:W4:Y:S04]  /*9900*/  LDL.64 R2, [UR10+0x20] ;  /* 0x0000200aff027983 */ /* 0x000f280008100a00 */
        /* <DEDUP_REMOVED lines=11> */
[----:B------:R-:W-:-:S04]  /*99c0*/  IMAD.WIDE.U32 R22, R2, R27, R22 ;  /* 0x0000001b02167225 */ /* 0x000fc800078e0016 */
[----:B------:R-:W-:-:S07]  /*99d0*/  IMAD.IADD R23, R23, 0x1, R17 ;  /* 0x0000000117177824 */ /* 0x000fce00078e0211 */
.L_x_3361:
[----:B------:R-:W-:Y:S05]  /*99e0*/  BRA.U UP1, `(.L_x_3357) ;  /* 0x0000000101507547 */ /* 0x000fea000b800000 */
[----:B0-----:R-:W0:Y:S01]  /*99f0*/  LDCU UR12, c[0x0][0x3e0] ;  /* 0x00007c00ff0c77ac */ /* 0x001e220008000800 */
[----:B------:R-:W-:Y:S01]  /*9a00*/  MOV R2, R18 ;  /* 0x0000001200027202 */ /* 0x000fe20000000f00 */
[----:B------:R-:W-:Y:S01]  /*9a10*/  IMAD.MOV.U32 R3, RZ, RZ, R25 ;  /* 0x000000ffff037224 */ /* 0x000fe200078e0019 */
[----:B------:R-:W-:Y:S01]  /*9a20*/  MOV R0, UR4 ;  /* 0x0000000400007c02 */ /* 0x000fe20008000f00 */
[----:B------:R-:W1:Y:S04]  /*9a30*/  LDCU.64 UR10, c[0x0][0x388] ;  /* 0x00007100ff0a77ac */ /* 0x000e680008000a00 */
[----:B------:R-:W-:Y:S01]  /*9a40*/  IMAD.U32 R0, R0, 0x8, R1 ;  /* 0x0000000800007824 */ /* 0x000fe200078e0001 */
[----:B0-----:R-:W-:Y:S02]  /*9a50*/  UIMAD UR5, UR5, UR12, URZ ;  /* 0x0000000c050572a4 */ /* 0x001fe4000f8e02ff */
[----:B------:R-:W-:-:S02]  /*9a60*/  MOV R17, UR12 ;  /* 0x0000000c00117c02 */ /* 0x000fc40008000f00 */
[----:B------:R-:W-:-:S03]  /*9a70*/  UIMAD UR5, UR4, UR13, UR5 ;  /* 0x0000000d040572a4 */ /* 0x000fc6000f8e0205 */
[----:B------:R-:W-:-:S05]  /*9a80*/  IMAD.WIDE.U32 R2, R17, UR4, R2 ;  /* 0x0000000411027c25 */ /* 0x000fca000f8e0002 */
[----:B------:R-:W-:Y:S02]  /*9a90*/  IADD3 R3, PT, PT, R3, UR5, RZ ;  /* 0x0000000503037c10 */ /* 0x000fe4000fffe0ff */
        /* <DEDUP_REMOVED lines=9> */
.L_x_3357:
[----:B------:R-:W-:Y:S01]  /*9b30*/  CS2R R16, SRZ ;  /* 0x0000000000107805 */ /* 0x000fe2000001ff00 */
        /* <DEDUP_REMOVED lines=28> */
.L_x_3364:
[----:B------:R-:W2:Y:S04]  /*9d00*/  LDG.E R37, desc[UR8][R2.64] ;  /* 0x0000000802257981 */ /* 0x000ea8000c1e1900 */
[----:B------:R-:W3:Y:S01]  /*9d10*/  LDL.64 R28, [UR12+-0x10] ;  /* 0xfffff00cff1c7983 */ /* 0x000ee20008100a00 */
[----:B------:R-:W-:-:S03]  /*9d20*/  IADD3 R26, P0, PT, R2, UR19, RZ ;  /* 0x00000013021a7c10 */ /* 0x000fc6000ff1e0ff */
[----:B------:R-:W4:Y:S01]  /*9d30*/  LDL.64 R24, [UR12+-0x8] ;  /* 0xfffff80cff187983 */ /* 0x000f220008100a00 */
[----:B------:R-:W-:-:S05]  /*9d40*/  IADD3.X R27, PT, PT, R3, UR15, RZ, P0, !PT ;  /* 0x0000000f031b7c10 */ /* 0x000fca00087fe4ff */
[----:B------:R-:W5:Y:S01]  /*9d50*/  LDG.E R0, desc[UR8][R26.64] ;  /* 0x000000081a007981 */ /* 0x000f62000c1e1900 */
        /* <DEDUP_REMOVED lines=15> */
[----:B-----5:R-:W-:Y:S01]  /*9e50*/  SHF.R.S32.HI R34, RZ, 0x1f, R0 ;  /* 0x0000001fff227819 */ /* 0x020fe20000011400 */
[----:B----4-:R-:W-:-:S02]  /*9e60*/  IMAD R25, R25, R0, RZ ;  /* 0x0000000019197224 */ /* 0x010fc400078e02ff */
[C---:B------:R-:W-:Y:S01]  /*9e70*/  IMAD.WIDE.U32 R16, R24.reuse, R0, R16 ;  /* 0x0000000018107225 */ /* 0x040fe200078e0010 */
[----:B------:R-:W4:Y:S04]  /*9e80*/  LDL.64 R32, [UR12+0x10] ;  /* 0x0000100cff207983 */ /* 0x000f280008100a00 */
[----:B------:R0:W4:Y:S01]  /*9e90*/  LDG.E R0, desc[UR8][R30.64] ;  /* 0x000000081e007981 */ /* 0x000122000c1e1900 */
[----:B------:R-:W-:-:S05]  /*9ea0*/  IMAD R25, R24, R34, R25 ;  /* 0x0000002218197224 */ /* 0x000fca00078e0219 */
[----:B------:R-:W-:Y:S01]  /*9eb0*/  IADD3 R17, PT, PT, R17, R25, RZ ;  /* 0x0000001911117210 */ /* 0x000fe20007ffe0ff */
[-C--:B------:R-:W-:Y:S01]  /*9ec0*/  IMAD R24, R27, R35.reuse, RZ ;  /* 0x000000231b187224 */ /* 0x080fe200078e02ff */
[----:B------:R-:W-:Y:S01]  /*9ed0*/  SHF.R.S32.HI R25, RZ, 0x1f, R35 ;  /* 0x0000001fff197819 */ /* 0x000fe20000011423 */
[----:B------:R-:W-:-:S04]  /*9ee0*/  IMAD.WIDE.U32 R16, R26, R35, R16 ;  /* 0x000000231a107225 */ /* 0x000fc800078e0010 */
[----:B------:R-:W-:Y:S01]  /*9ef0*/  IMAD R24, R26, R25, R24 ;  /* 0x000000191a187224 */ /* 0x000fe200078e0218 */
[----:B------:R-:W-:-:S04]  /*9f00*/  IADD3 R26, P0, PT, R30, UR19, RZ ;  /* 0x000000131e1a7c10 */ /* 0x000fc8000ff1e0ff */
[----:B------:R-:W-:Y:S01]  /*9f10*/  IADD3 R25, PT, PT, R17, R24, RZ ;  /* 0x0000001811197210 */ /* 0x000fe20007ffe0ff */
[----:B------:R-:W-:Y:S01]  /*9f20*/  IMAD.MOV.U32 R24, RZ, RZ, R16 ;  /* 0x000000ffff187224 */ /* 0x000fe200078e0010 */
[----:B------:R-:W-:Y:S02]  /*9f30*/  IADD3.X R27, PT, PT, R31, UR15, RZ, P0, !PT ;  /* 0x0000000f1f1b7c10 */ /* 0x000fe400087fe4ff */
[----:B------:R-:W-:-:S03]  /*9f40*/  IADD3 R34, P0, PT, R26, UR19, RZ ;  /* 0x000000131a227c10 */ /* 0x000fc6000ff1e0ff */
[----:B------:R4:W5:Y:S01]  /*9f50*/  LDG.E R16, desc[UR8][R26.64] ;  /* 0x000000081a107981 */ /* 0x000962000c1e1900 */
[----:B------:R-:W-:Y:S02]  /*9f60*/  IADD3.X R35, PT, PT, R27, UR15, RZ, P0, !PT ;  /* 0x0000000f1b237c10 */ /* 0x000fe400087fe4ff */
[----:B0-----:R-:W-:-:S03]  /*9f70*/  IADD3 R30, P0, PT, R34, UR19, RZ ;  /* 0x00000013221e7c10 */ /* 0x001fc6000ff1e0ff */
[----:B------:R-:W5:Y:S01]  /*9f80*/  LDG.E R34, desc[UR8][R34.64] ;  /* 0x0000000822227981 */ /* 0x000f62000c1e1900 */
[----:B------:R-:W-:-:S06]  /*9f90*/  IADD3.X R31, PT, PT, R35, UR15, RZ, P0, !PT ;  /* 0x0000000f231f7c10 */ /* 0x000fcc00087fe4ff */
[----:B------:R-:W5:Y:S01]  /*9fa0*/  LDG.E R31, desc[UR8][R30.64] ;  /* 0x000000081e1f7981 */ /* 0x000f62000c1e1900 */
[----:B--2---:R-:W-:Y:S01]  /*9fb0*/  SHF.R.S32.HI R17, RZ, 0x1f, R37 ;  /* 0x0000001fff117819 */ /* 0x004fe20000011425 */
[-C--:B---3--:R-:W-:Y:S02]  /*9fc0*/  IMAD R29, R29, R37.reuse, RZ ;  /* 0x000000251d1d7224 */ /* 0x088fe400078e02ff */
[C---:B------:R-:W-:Y:S02]  /*9fd0*/  IMAD.WIDE.U32 R24, R28.reuse, R37, R24 ;  /* 0x000000251c187225 */ /* 0x040fe400078e0018 */
[----:B------:R-:W2:Y:S02]  /*9fe0*/  LDL.64 R36, [UR12+0x20] ;  /* 0x0000200cff247983 */ /* 0x000ea40008100a00 */
[----:B------:R-:W-:Y:S02]  /*9ff0*/  IMAD R17, R28, R17, R29 ;  /* 0x000000111c117224 */ /* 0x000fe400078e021d */
[----:B------:R-:W3:Y:S03]  /*a000*/  LDL.64 R28, [UR12+0x18] ;  /* 0x0000180cff1c7983 */ /* 0x000ee60008100a00 */
[----:B------:R-:W-:Y:S01]  /*a010*/  IADD3 R25, PT, PT, R25, R17, RZ ;  /* 0x0000001119197210 */ /* 0x000fe20007ffe0ff */
[----:B----4-:R-:W-:Y:S01]  /*a020*/  IMAD R26, R33, R0, RZ ;  /* 0x00000000211a7224 */ /* 0x010fe200078e02ff */
[----:B------:R-:W-:-:S05]  /*a030*/  SHF.R.S32.HI R17, RZ, 0x1f, R0 ;  /* 0x0000001fff117819 */ /* 0x000fca0000011400 */
[C---:B------:R-:W-:Y:S02]  /*a040*/  IMAD R17, R32.reuse, R17, R26 ;  /* 0x0000001120117224 */ /* 0x040fe400078e021a */
[----:B------:R-:W4:Y:S01]  /*a050*/  LDL.64 R26, [UR12+0x28] ;  /* 0x0000280cff1a7983 */ /* 0x000f220008100a00 */
[----:B------:R-:W-:-:S05]  /*a060*/  IMAD.WIDE.U32 R24, R32, R0, R24 ;  /* 0x0000000020187225 */ /* 0x000fca00078e0018 */
[----:B------:R-:W-:Y:S01]  /*a070*/  IADD3 R25, PT, PT, R25, R17, RZ ;  /* 0x0000001119197210 */ /* 0x000fe20007ffe0ff */
[----:B------:R-:W-:Y:S01]  /*a080*/  UIADD3 UR10, UP2, UPT, UR10, -0x8, URZ ;  /* 0xfffffff80a0a7890 */ /* 0x000fe2000ff5e0ff */
[----:B-----5:R-:W-:-:S03]  /*a090*/  SHF.R.S32.HI R17, RZ, 0x1f, R16 ;  /* 0x0000001fff117819 */ /* 0x020fc60000011410 */
        /* <DEDUP_REMOVED lines=8> */
[----:B------:R-:W-:Y:S02]  /*a120*/  IMAD.IADD R17, R17, 0x1, R29 ;  /* 0x0000000111117824 */ /* 0x000fe400078e021d */
[-C--:B--2---:R-:W-:Y:S02]  /*a130*/  IMAD R0, R37, R34.reuse, RZ ;  /* 0x0000002225007224 */ /* 0x084fe400078e02ff */
[----:B------:R-:W-:-:S04]  /*a140*/  IMAD.WIDE.U32 R16, R36, R34, R16 ;  /* 0x0000002224107225 */ /* 0x000fc800078e0010 */
[----:B------:R-:W-:Y:S02]  /*a150*/  IMAD R25, R36, R25, R0 ;  /* 0x0000001924197224 */ /* 0x000fe400078e0200 */
[----:B----4-:R-:W-:Y:S01]  /*a160*/  IMAD R0, R27, R31, RZ ;  /* 0x0000001f1b007224 */ /* 0x010fe200078e02ff */
[----:B------:R-:W-:Y:S02]  /*a170*/  MOV R27, UR16 ;  /* 0x00000010001b7c02 */ /* 0x000fe40008000f00 */
[----:B------:R-:W-:Y:S02]  /*a180*/  IADD3 R17, PT, PT, R17, R25, RZ ;  /* 0x0000001911117210 */ /* 0x000fe40007ffe0ff */
[----:B------:R-:W-:Y:S02]  /*a190*/  SHF.R.S32.HI R25, RZ, 0x1f, R31 ;  /* 0x0000001fff197819 */ /* 0x000fe4000001141f */
[----:B------:R-:W-:Y:S01]  /*a1a0*/  LEA R2, P0, R27, R2, 0x5 ;  /* 0x000000021b027211 */ /* 0x000fe200078028ff */
[----:B------:R-:W-:-:S04]  /*a1b0*/  IMAD.WIDE.U32 R16, R26, R31, R16 ;  /* 0x0000001f1a107225 */ /* 0x000fc800078e0010 */
[----:B------:R-:W-:Y:S01]  /*a1c0*/  IMAD R25, R26, R25, R0 ;  /* 0x000000191a197224 */ /* 0x000fe200078e0200 */
[----:B------:R-:W-:-:S03]  /*a1d0*/  IADD3.X R3, PT, PT, R3, UR13, RZ, P0, !PT ;  /* 0x0000000d03037c10 */ /* 0x000fc600087fe4ff */
[----:B------:R-:W-:Y:S01]  /*a1e0*/  IMAD.IADD R17, R17, 0x1, R25 ;  /* 0x0000000111117824 */ /* 0x000fe200078e0219 */
[----:B------:R-:W-:Y:S06]  /*a1f0*/  BRA.U UP2, `(.L_x_3364) ;  /* 0xfffffff902c07547 */ /* 0x000fec000b83ffff */
.L_x_3363:
        /* <DEDUP_REMOVED lines=13> */
[----:B------:R-:W-:Y:S01]  /*a2d0*/  IMAD R27, R25, UR4, R0 ;  /* 0x00000004191b7c24 */ /* 0x000fe2000f8e0200 */
[C---:B------:R-:W-:Y:S01]  /*a2e0*/  SHF.L.U32 R33, R24.reuse, 0x2, RZ ;  /* 0x0000000218217819 */ /* 0x040fe200000006ff */
[----:B------:R-:W2:Y:S03]  /*a2f0*/  LDL.64 R30, [UR11+0x18] ;  /* 0x0000180bff1e7983 */ /* 0x000ea60008100a00 */
[----:B------:R-:W-:Y:S01]  /*a300*/  IADD3 R3, PT, PT, R3, R27, RZ ;  /* 0x0000001b03037210 */ /* 0x000fe20007ffe0ff */
[----:B------:R-:W-:Y:S01]  /*a310*/  IMAD.HI.U32 R27, R24, 0x4, RZ ;  /* 0x00000004181b7827 */ /* 0x000fe200078e00ff */
[----:B-1----:R-:W-:-:S03]  /*a320*/  LEA R28, P0, R2, UR12, 0x2 ;  /* 0x0000000c021c7c11 */ /* 0x002fc6000f8010ff */
[----:B------:R-:W-:Y:S01]  /*a330*/  IMAD.SHL.U32 R0, R25, 0x4, RZ ;  /* 0x0000000419007824 */ /* 0x000fe200078e00ff */
[----:B------:R-:W-:Y:S02]  /*a340*/  LEA.HI.X R29, R2, UR13, R3, 0x2, P0 ;  /* 0x0000000d021d7c11 */ /* 0x000fe400080f1403 */
[-C--:B------:R-:W-:Y:S02]  /*a350*/  IADD3 R34, P0, PT, R28, R33.reuse, RZ ;  /* 0x000000211c227210 */ /* 0x080fe40007f1e0ff */
[----:B------:R-:W-:Y:S01]  /*a360*/  IADD3 R27, PT, PT, R27, R0, RZ ;  /* 0x000000001b1b7210 */ /* 0x000fe20007ffe0ff */
[----:B------:R-:W2:Y:S04]  /*a370*/  LDG.E R3, desc[UR8][R28.64] ;  /* 0x000000081c037981 */ /* 0x000ea8000c1e1900 */
[----:B------:R-:W-:Y:S01]  /*a380*/  IMAD.X R35, R29, 0x1, R27, P0 ;  /* 0x000000011d237824 */ /* 0x000fe200000e061b */
[----:B------:R-:W-:-:S04]  /*a390*/  IADD3 R36, P0, PT, R34, R33, RZ ;  /* 0x0000002122247210 */ /* 0x000fc80007f1e0ff */
[----:B------:R-:W3:Y:S04]  /*a3a0*/  LDG.E R0, desc[UR8][R34.64] ;  /* 0x0000000822007981 */ /* 0x000ee8000c1e1900 */
[----:B------:R-:W4:Y:S01]  /*a3b0*/  LDL.64 R28, [UR11+0x20] ;  /* 0x0000200bff1c7983 */ /* 0x000f220008100a00 */
[----:B------:R-:W-:Y:S02]  /*a3c0*/  IADD3.X R37, PT, PT, R35, R27, RZ, P0, !PT ;  /* 0x0000001b23257210 */ /* 0x000fe400007fe4ff */
[----:B------:R-:W-:-:S03]  /*a3d0*/  IADD3 R32, P0, PT, R36, R33, RZ ;  /* 0x0000002124207210 */ /* 0x000fc60007f1e0ff */
[----:B------:R0:W5:Y:S01]  /*a3e0*/  LDG.E R2, desc[UR8][R36.64] ;  /* 0x0000000824027981 */ /* 0x000162000c1e1900 */
[----:B------:R-:W-:-:S03]  /*a3f0*/  IADD3.X R33, PT, PT, R37, R27, RZ, P0, !PT ;  /* 0x0000001b25217210 */ /* 0x000fc600007fe4ff */
[----:B------:R-:W5:Y:S04]  /*a400*/  LDL.64 R26, [UR11+0x28] ;  /* 0x0000280bff1a7983 */ /* 0x000f680008100a00 */
[----:B------:R-:W5:Y:S04]  /*a410*/  LDG.E R33, desc[UR8][R32.64] ;  /* 0x0000000820217981 */ /* 0x000f68000c1e1900 */
[----:B------:R-:W5:Y:S01]  /*a420*/  LDL.64 R34, [UR11+0x30] ;  /* 0x0000300bff227983 */ /* 0x000f620008100a00 */
[----:B------:R-:W-:-:S04]  /*a430*/  UIADD3 UR4, UP2, UPT, UR4, 0x4, URZ ;  /* 0x0000000404047890 */ /* 0x000fc8000ff5e0ff */
[----:B------:R-:W-:Y:S01]  /*a440*/  UIADD3.X UR5, UPT, UPT, URZ, UR5, URZ, UP2, !UPT ;  /* 0x00000005ff057290 */ /* 0x000fe200097fe4ff */
[----:B--2---:R-:W-:Y:S01]  /*a450*/  IMAD.WIDE.U32 R16, R30, R3, R16 ;  /* 0x000000031e107225 */ /* 0x004fe200078e0010 */
[----:B0-----:R-:W-:-:S03]  /*a460*/  SHF.R.S32.HI R37, RZ, 0x1f, R3 ;  /* 0x0000001fff257819 */ /* 0x001fc60000011403 */
[----:B------:R-:W-:-:S04]  /*a470*/  IMAD R3, R31, R3, RZ ;  /* 0x000000031f037224 */ /* 0x000fc800078e02ff */
[----:B------:R-:W-:-:S04]  /*a480*/  IMAD R3, R30, R37, R3 ;  /* 0x000000251e037224 */ /* 0x000fc800078e0203 */
[----:B------:R-:W-:Y:S01]  /*a490*/  IMAD.IADD R17, R17, 0x1, R3 ;  /* 0x0000000111117824 */ /* 0x000fe200078e0203 */
[----:B---3--:R-:W-:Y:S01]  /*a4a0*/  SHF.R.S32.HI R3, RZ, 0x1f, R0 ;  /* 0x0000001fff037819 */ /* 0x008fe20000011400 */
[-C--:B----4-:R-:W-:Y:S02]  /*a4b0*/  IMAD R29, R29, R0.reuse, RZ ;  /* 0x000000001d1d7224 */ /* 0x090fe400078e02ff */
[----:B------:R-:W-:-:S04]  /*a4c0*/  IMAD.WIDE.U32 R16, R28, R0, R16 ;  /* 0x000000001c107225 */ /* 0x000fc800078e0010 */
[----:B------:R-:W-:Y:S02]  /*a4d0*/  IMAD R3, R28, R3, R29 ;  /* 0x000000031c037224 */ /* 0x000fe400078e021d */
[----:B-----5:R-:W-:-:S03]  /*a4e0*/  IMAD R0, R27, R2, RZ ;  /* 0x000000021b007224 */ /* 0x020fc600078e02ff */
        /* <DEDUP_REMOVED lines=10> */
.L_x_3365:
        /* <DEDUP_REMOVED lines=37> */
.L_x_3366:
[----:B------:R-:W-:Y:S05]  /*a7e0*/  BRA.U UP1, `(.L_x_3362) ;  /* 0x0000000101487547 */ /* 0x000fea000b800000 */
[----:B------:R-:W1:Y:S01]  /*a7f0*/  LDCU.64 UR10, c[0x0][0x388] ;  /* 0x00007100ff0a77ac */ /* 0x000e620008000a00 */
[----:B------:R-:W-:Y:S01]  /*a800*/  MOV R3, R19 ;  /* 0x0000001300037202 */ /* 0x000fe20000000f00 */
        /* <DEDUP_REMOVED lines=16> */
.L_x_3362:
        /* <DEDUP_REMOVED lines=14> */
[----:B0-----:R-:W-:Y:S02]  /*a9f0*/  IMAD.IADD R25, R15, 0x1, R3 ;  /* 0x000000010f197824 */ /* 0x001fe400078e0203 */
        /* <DEDUP_REMOVED lines=14> */
.L_x_3369:
        /* <DEDUP_REMOVED lines=9> */
[----:B------:R0:W5:Y:S01]  /*ab70*/  LDG.E R12, desc[UR8][R34.64] ;  /* 0x00000008220c7981 */ /* 0x000162000c1e1900 */
[----:B------:R-:W-:-:S03]  /*ab80*/  IADD3.X R33, PT, PT, R35, UR15, RZ, P0, !PT ;  /* 0x0000000f23217c10 */ /* 0x000fc600087fe4ff */
[----:B------:R-:W5:Y:S01]  /*ab90*/  LDL.64 R30, [UR12] ;  /* 0x0000000cff1e7983 */ /* 0x000f620008100a00 */
        /* <DEDUP_REMOVED lines=9> */
[----:B----4-:R-:W-:Y:S01]  /*ac30*/  IMAD R27, R27, R0, RZ ;  /* 0x000000001b1b7224 */ /* 0x010fe200078e02ff */
[----:B------:R-:W-:Y:S01]  /*ac40*/  SHF.R.S32.HI R37, RZ, 0x1f, R0 ;  /* 0x0000001fff257819 */ /* 0x000fe20000011400 */
[----:B------:R-:W4:Y:S04]  /*ac50*/  LDL.64 R32, [UR12+0x10] ;  /* 0x0000100cff207983 */ /* 0x000f280008100a00 */
[----:B------:R-:W-:-:S02]  /*ac60*/  IMAD R27, R26, R37, R27 ;  /* 0x000000251a1b7224 */ /* 0x000fc400078e021b */
[----:B------:R0:W4:Y:S01]  /*ac70*/  LDG.E R37, desc[UR8][R34.64] ;  /* 0x0000000822257981 */ /* 0x000122000c1e1900 */
[----:B------:R-:W-:-:S05]  /*ac80*/  IMAD.WIDE.U32 R18, R26, R0, R18 ;  /* 0x000000001a127225 */ /* 0x000fca00078e0012 */
[----:B------:R-:W-:Y:S01]  /*ac90*/  IADD3 R19, PT, PT, R19, R27, RZ ;  /* 0x0000001b13137210 */ /* 0x000fe20007ffe0ff */
[-C--:B-----5:R-:W-:Y:S01]  /*aca0*/  IMAD R0, R31, R12.reuse, RZ ;  /* 0x0000000c1f007224 */ /* 0x0a0fe200078e02ff */
[----:B------:R-:W-:Y:S02]  /*acb0*/  SHF.R.S32.HI R27, RZ, 0x1f, R12 ;  /* 0x0000001fff1b7819 */ /* 0x000fe4000001140c */
[----:B------:R-:W-:Y:S01]  /*acc0*/  IADD3 R26, P0, PT, R34, UR19, RZ ;  /* 0x00000013221a7c10 */ /* 0x000fe2000ff1e0ff */
[----:B------:R-:W-:-:S04]  /*acd0*/  IMAD.WIDE.U32 R18, R30, R12, R18 ;  /* 0x0000000c1e127225 */ /* 0x000fc800078e0012 */
[----:B------:R-:W-:Y:S01]  /*ace0*/  IMAD R0, R30, R27, R0 ;  /* 0x0000001b1e007224 */ /* 0x000fe200078e0200 */
[----:B------:R-:W-:-:S03]  /*acf0*/  IADD3.X R27, PT, PT, R35, UR15, RZ, P0, !PT ;  /* 0x0000000f231b7c10 */ /* 0x000fc600087fe4ff */
[----:B------:R-:W-:Y:S01]  /*ad00*/  IMAD.IADD R19, R19, 0x1, R0 ;  /* 0x0000000113137824 */ /* 0x000fe200078e0200 */
[----:B0-----:R-:W-:Y:S01]  /*ad10*/  IADD3 R34, P0, PT, R26, UR19, RZ ;  /* 0x000000131a227c10 */ /* 0x001fe2000ff1e0ff */
[----:B------:R4:W5:Y:S03]  /*ad20*/  LDG.E R0, desc[UR8][R26.64] ;  /* 0x000000081a007981 */ /* 0x000966000c1e1900 */
[----:B------:R-:W-:Y:S02]  /*ad30*/  IADD3.X R35, PT, PT, R27, UR15, RZ, P0, !PT ;  /* 0x0000000f1b237c10 */ /* 0x000fe400087fe4ff */
[----:B------:R-:W-:-:S03]  /*ad40*/  IADD3 R30, P0, PT, R34, UR19, RZ ;  /* 0x00000013221e7c10 */ /* 0x000fc6000ff1e0ff */
[----:B------:R-:W5:Y:S01]  /*ad50*/  LDG.E R34, desc[UR8][R34.64] ;  /* 0x0000000822227981 */ /* 0x000f62000c1e1900 */
[----:B--2---:R-:W-:Y:S01]  /*ad60*/  SHF.R.S32.HI R31, RZ, 0x1f, R13 ;  /* 0x0000001fff1f7819 */ /* 0x004fe2000001140d */
[-C--:B---3--:R-:W-:Y:S02]  /*ad70*/  IMAD R12, R29, R13.reuse, RZ ;  /* 0x0000000d1d0c7224 */ /* 0x088fe400078e02ff */
[----:B------:R-:W-:-:S04]  /*ad80*/  IMAD.WIDE.U32 R18, R28, R13, R18 ;  /* 0x0000000d1c127225 */ /* 0x000fc800078e0012 */
[----:B------:R-:W-:Y:S02]  /*ad90*/  IMAD R12, R28, R31, R12 ;  /* 0x0000001f1c0c7224 */ /* 0x000fe400078e020c */
[----:B------:R-:W2:Y:S03]  /*ada0*/  LDL.64 R28, [UR12+0x18] ;  /* 0x0000180cff1c7983 */ /* 0x000ea60008100a00 */
[----:B------:R-:W-:Y:S02]  /*adb0*/  IADD3 R19, PT, PT, R19, R12, RZ ;  /* 0x0000000c13137210 */ /* 0x000fe40007ffe0ff */
[----:B------:R-:W3:Y:S01]  /*adc0*/  LDL.64 R12, [UR12+0x20] ;  /* 0x0000200cff0c7983 */ /* 0x000ee20008100a00 */
[----:B------:R-:W-:Y:S01]  /*add0*/  IADD3.X R31, PT, PT, R35, UR15, RZ, P0, !PT ;  /* 0x0000000f231f7c10 */ /* 0x000fe200087fe4ff */
[----:B----4-:R-:W-:Y:S01]  /*ade0*/  IMAD R26, R33, R37, RZ ;  /* 0x00000025211a7224 */ /* 0x010fe200078e02ff */
[----:B------:R-:W-:-:S04]  /*adf0*/  SHF.R.S32.HI R27, RZ, 0x1f, R37 ;  /* 0x0000001fff1b7819 */ /* 0x000fc80000011425 */
[----:B------:R-:W4:Y:S01]  /*ae00*/  LDG.E R31, desc[UR8][R30.64] ;  /* 0x000000081e1f7981 */ /* 0x000f22000c1e1900 */
[----:B------:R-:W-:-:S03]  /*ae10*/  IMAD R33, R32, R27, R26 ;  /* 0x0000001b20217224 */ /* 0x000fc600078e021a */
[----:B------:R-:W4:Y:S01]  /*ae20*/  LDL.64 R26, [UR12+0x28] ;  /* 0x0000280cff1a7983 */ /* 0x000f220008100a00 */
[----:B------:R-:W-:-:S05]  /*ae30*/  IMAD.WIDE.U32 R18, R32, R37, R18 ;  /* 0x0000002520127225 */ /* 0x000fca00078e0012 */
[----:B------:R-:W-:Y:S02]  /*ae40*/  IADD3 R19, PT, PT, R19, R33, RZ ;  /* 0x0000002113137210 */ /* 0x000fe40007ffe0ff */
[----:B-----5:R-:W-:Y:S01]  /*ae50*/  SHF.R.S32.HI R33, RZ, 0x1f, R0 ;  /* 0x0000001fff217819 */ /* 0x020fe20000011400 */
        /* <DEDUP_REMOVED lines=13> */
[----:B----4-:R-:W-:-:S03]  /*af30*/  SHF.R.S32.HI R19, RZ, 0x1f, R31 ;  /* 0x0000001fff137819 */ /* 0x010fc6000001141f */
[----:B------:R-:W-:Y:S01]  /*af40*/  IMAD R0, R27, R31, RZ ;  /* 0x0000001f1b007224 */ /* 0x000fe200078e02ff */
        /* <DEDUP_REMOVED lines=8> */
.L_x_3368:
        /* <DEDUP_REMOVED lines=12> */
[----:B------:R-:W-:-:S04]  /*b090*/  IMAD.WIDE.U32 R32, R12, 0x4, RZ ;  /* 0x000000040c207825 */ /* 0x000fc800078e00ff */
[----:B------:R-:W-:-:S04]  /*b0a0*/  IMAD.WIDE.U32 R2, R12, UR4, R24 ;  /* 0x000000040c027c25 */ /* 0x000fc8000f8e0018 */
[----:B------:R-:W-:Y:S01]  /*b0b0*/  IMAD R27, R13, UR4, R0 ;  /* 0x000000040d1b7c24 */ /* 0x000fe2000f8e0200 */
[----:B------:R-:W2:Y:S04]  /*b0c0*/  LDL.64 R30, [UR11+0x18] ;  /* 0x0000180bff1e7983 */ /* 0x000ea80008100a00 */
[----:B------:R-:W-:Y:S01]  /*b0d0*/  IADD3 R3, PT, PT, R3, R27, RZ ;  /* 0x0000001b03037210 */ /* 0x000fe20007ffe0ff */
[----:B------:R-:W3:Y:S01]  /*b0e0*/  LDL.64 R28, [UR11+0x20] ;  /* 0x0000200bff1c7983 */ /* 0x000ee20008100a00 */
[----:B-1----:R-:W-:Y:S01]  /*b0f0*/  LEA R34, P0, R2, UR12, 0x2 ;  /* 0x0000000c02227c11 */ /* 0x002fe2000f8010ff */
[----:B------:R-:W-:-:S03]  /*b100*/  IMAD.SHL.U32 R27, R13, 0x4, RZ ;  /* 0x000000040d1b7824 */ /* 0x000fc600078e00ff */
[----:B------:R-:W-:Y:S02]  /*b110*/  LEA.HI.X R35, R2, UR13, R3, 0x2, P0 ;  /* 0x0000000d02237c11 */ /* 0x000fe400080f1403 */
[----:B------:R-:W-:-:S03]  /*b120*/  IADD3 R33, PT, PT, R33, R27, RZ ;  /* 0x0000001b21217210 */ /* 0x000fc60007ffe0ff */
[----:B------:R-:W2:Y:S01]  /*b130*/  LDG.E R3, desc[UR8][R34.64] ;  /* 0x0000000822037981 */ /* 0x000ea2000c1e1900 */
[----:B------:R-:W-:-:S04]  /*b140*/  IADD3 R26, P0, PT, R34, R32, RZ ;  /* 0x00000020221a7210 */ /* 0x000fc80007f1e0ff */
[----:B------:R-:W-:Y:S02]  /*b150*/  IADD3.X R27, PT, PT, R35, R33, RZ, P0, !PT ;  /* 0x00000021231b7210 */ /* 0x000fe400007fe4ff */
[----:B------:R-:W-:-:S03]  /*b160*/  IADD3 R36, P0, PT, R26, R32, RZ ;  /* 0x000000201a247210 */ /* 0x000fc60007f1e0ff */
[----:B------:R-:W3:Y:S02]  /*b170*/  LDG.E R0, desc[UR8][R26.64] ;  /* 0x000000081a007981 */ /* 0x000ee4000c1e1900 */
[----:B------:R-:W-:Y:S01]  /*b180*/  IMAD.X R37, R27, 0x1, R33, P0 ;  /* 0x000000011b257824 */ /* 0x000fe200000e0621 */
[----:B------:R-:W-:Y:S01]  /*b190*/  IADD3 R32, P1, PT, R36, R32, RZ ;  /* 0x0000002024207210 */ /* 0x000fe20007f3e0ff */
[----:B------:R-:W4:Y:S04]  /*b1a0*/  LDL.64 R34, [UR11+0x30] ;  /* 0x0000300bff227983 */ /* 0x000f280008100a00 */
[----:B------:R0:W5:Y:S01]  /*b1b0*/  LDG.E R2, desc[UR8][R36.64] ;  /* 0x0000000824027981 */ /* 0x000162000c1e1900 */
[----:B------:R-:W-:-:S03]  /*b1c0*/  IADD3.X R33, PT, PT, R37, R33, RZ, P1, !PT ;  /* 0x0000002125217210 */ /* 0x000fc60000ffe4ff */
[----:B------:R-:W5:Y:S04]  /*b1d0*/  LDL.64 R26, [UR11+0x28] ;  /* 0x0000280bff1a7983 */ /* 0x000f680008100a00 */
        /* <DEDUP_REMOVED lines=17> */
[----:B----4-:R-:W-:-:S03]  /*b2f0*/  SHF.R.S32.HI R19, RZ, 0x1f, R33 ;  /* 0x0000001fff137819 */ /* 0x010fc60000011421 */
[----:B------:R-:W-:Y:S01]  /*b300*/  IMAD R0, R35, R33, RZ ;  /* 0x0000002123007224 */ /* 0x000fe200078e02ff */
[----:B------:R-:W-:-:S03]  /*b310*/  IADD3 R3, PT, PT, R3, R27, RZ ;  /* 0x0000001b03037210 */ /* 0x000fc60007ffe0ff */
[C---:B------:R-:W-:Y:S02]  /*b320*/  IMAD R27, R34.reuse, R19, R0 ;  /* 0x00000013221b7224 */ /* 0x040fe400078e0200 */
[----:B------:R-:W-:-:S05]  /*b330*/  IMAD.WIDE.U32 R18, R34, R33, R2 ;  /* 0x0000002122127225 */ /* 0x000fca00078e0002 */
[----:B------:R-:W-:-:S07]  /*b340*/  IADD3 R19, PT, PT, R19, R27, RZ ;  /* 0x0000001b13137210 */ /* 0x000fce0007ffe0ff */
.L_x_3370:
        /* <DEDUP_REMOVED lines=36> */
[----:B------:R-:W-:-:S07]  /*b590*/  IADD3 R19, PT, PT, R19, R3, RZ ;  /* 0x0000000313137210 */ /* 0x000fce0007ffe0ff */
.L_x_3371:
[----:B------:R-:W-:Y:S05]  /*b5a0*/  BRA.U UP1, `(.L_x_3367) ;  /* 0x0000000101487547 */ /* 0x000fea000b800000 */
[----:B------:R-:W1:Y:S01]  /*b5b0*/  LDCU.64 UR10, c[0x0][0x388] ;  /* 0x00007100ff0a77ac */ /* 0x000e620008000a00 */
[----:B------:R-:W-:Y:S01]  /*b5c0*/  MOV R2, R14 ;  /* 0x0000000e00027202 */ /* 0x000fe20000000f00 */
        /* <DEDUP_REMOVED lines=16> */
.L_x_3367:
[----:B0----5:R-:W-:Y:S01]  /*b6d0*/  CS2R R12, SRZ ;  /* 0x00000000000c7805 */ /* 0x021fe2000001ff00 */
        /* <DEDUP_REMOVED lines=28> */
.L_x_3374:
        /* <DEDUP_REMOVED lines=80> */
.L_x_3373:
        /* <DEDUP_REMOVED lines=56> */
.L_x_3375:
        /* <DEDUP_REMOVED lines=37> */
.L_x_3376:
        /* <DEDUP_REMOVED lines=19> */
.L_x_3372:
        /* <DEDUP_REMOVED lines=29> */
.L_x_3379:
        /* <DEDUP_REMOVED lines=22> */
[----:B----4-:R-:W-:Y:S01]  /*c7d0*/  IMAD R27, R27, R0, RZ ;  /* 0x000000001b1b7224 */ /* 0x010fe200078e02ff */
[----:B------:R-:W4:Y:S03]  /*c7e0*/  LDL.64 R32, [UR12+0x10] ;  /* 0x0000100cff207983 */ /* 0x000f260008100a00 */
[----:B------:R-:W-:-:S02]  /*c7f0*/  IMAD R27, R26, R37, R27 ;  /* 0x000000251a1b7224 */ /* 0x000fc400078e021b */
[----:B------:R0:W5:Y:S01]  /*c800*/  LDG.E R37, desc[UR8][R34.64] ;  /* 0x0000000822257981 */ /* 0x000162000c1e1900 */
        /* <DEDUP_REMOVED lines=22> */
[----:B-----5:R-:W-:Y:S01]  /*c970*/  SHF.R.S32.HI R27, RZ, 0x1f, R37 ;  /* 0x0000001fff1b7819 */ /* 0x020fe20000011425 */
[----:B----4-:R-:W-:-:S03]  /*c980*/  IMAD R26, R33, R37, RZ ;  /* 0x00000025211a7224 */ /* 0x010fc600078e02ff */
[----:B------:R-:W4:Y:S01]  /*c990*/  LDG.E R31, desc[UR8][R30.64] ;  /* 0x000000081e1f7981 */ /* 0x000f22000c1e1900 */
[----:B------:R-:W-:-:S03]  /*c9a0*/  IMAD R33, R32, R27, R26 ;  /* 0x0000001b20217224 */ /* 0x000fc600078e021a */
[----:B------:R-:W5:Y:S01]  /*c9b0*/  LDL.64 R26, [UR12+0x28] ;  /* 0x0000280cff1a7983 */ /* 0x000f620008100a00 */
        /* <DEDUP_REMOVED lines=17> */
[----:B-----5:R-:W-:Y:S02]  /*cad0*/  IMAD R0, R27, R31, RZ ;  /* 0x0000001f1b007224 */ /* 0x020fe400078e02ff */
        /* <DEDUP_REMOVED lines=8> */
.L_x_3378:
        /* <DEDUP_REMOVED lines=30> */
[----:B------:R0:W5:Y:S01]  /*cd40*/  LDG.E R2, desc[UR8][R36.64] ;  /* 0x0000000824027981 */ /* 0x000162000c1e1900 */
[----:B------:R-:W-:-:S03]  /*cd50*/  IMAD.X R33, R37, 0x1, R33, P1 ;  /* 0x0000000125217824 */ /* 0x000fc600008e0621 */
        /* <DEDUP_REMOVED lines=13> */
[----:B-----5:R-:W-:-:S03]  /*ce30*/  IMAD R0, R27, R2, RZ ;  /* 0x000000021b007224 */ /* 0x020fc600078e02ff */
[----:B------:R-:W-:Y:S02]  /*ce40*/  IADD3 R15, PT, PT, R15, R3, RZ ;  /* 0x000000030f0f7210 */ /* 0x000fe40007ffe0ff */
[----:B------:R-:W-:-:S05]  /*ce50*/  SHF.R.S32.HI R3, RZ, 0x1f, R2 ;  /* 0x0000001fff037819 */ /* 0x000fca0000011402 */
[C---:B------:R-:W-:Y:S02]  /*ce60*/  IMAD R27, R26.reuse, R3, R0 ;  /* 0x000000031a1b7224 */ /* 0x040fe400078e0200 */
[----:B------:R-:W-:Y:S01]  /*ce70*/  IMAD.WIDE.U32 R2, R26, R2, R14 ;  /* 0x000000021a027225 */ /* 0x000fe200078e000e */
[----:B----4-:R-:W-:-:S03]  /*ce80*/  SHF.R.S32.HI R15, RZ, 0x1f, R33 ;  /* 0x0000001fff0f7819 */ /* 0x010fc60000011421 */
[----:B------:R-:W-:Y:S02]  /*ce90*/  IMAD R0, R35, R33, RZ ;  /* 0x0000002123007224 */ /* 0x000fe400078e02ff */
[----:B------:R-:W-:Y:S02]  /*cea0*/  IMAD.IADD R3, R3, 0x1, R27 ;  /* 0x0000000103037824 */ /* 0x000fe400078e021b */
[C---:B------:R-:W-:Y:S02]  /*ceb0*/  IMAD R27, R34.reuse, R15, R0 ;  /* 0x0000000f221b7224 */ /* 0x040fe400078e0200 */
[----:B------:R-:W-:-:S05]  /*cec0*/  IMAD.WIDE.U32 R14, R34, R33, R2 ;  /* 0x00000021220e7225 */ /* 0x000fca00078e0002 */
[----:B------:R-:W-:-:S07]  /*ced0*/  IADD3 R15, PT, PT, R15, R27, RZ ;  /* 0x0000001b0f0f7210 */ /* 0x000fce0007ffe0ff */
.L_x_3380:
        /* <DEDUP_REMOVED lines=37> */
.L_x_3381:
[----:B------:R-:W-:Y:S05]  /*d130*/  BRA.U UP1, `(.L_x_3377) ;  /* 0x0000000101487547 */ /* 0x000fea000b800000 */
[----:B------:R-:W1:Y:S01]  /*d140*/  LDCU.64 UR10, c[0x0][0x388] ;  /* 0x00007100ff0a77ac */ /* 0x000e620008000a00 */
[----:B------:R-:W-:Y:S01]  /*d150*/  MOV R2, R10 ;  /* 0x0000000a00027202 */ /* 0x000fe20000000f00 */
[----:B0-----:R-:W-:Y:S01]  /*d160*/  IMAD R0, R8, UR5, RZ ;  /* 0x0000000508007c24 */ /* 0x001fe2000f8e02ff */
[----:B------:R-:W-:-:S03]  /*d170*/  MOV R3, R25 ;  /* 0x0000001900037202 */ /* 0x000fc60000000f00 */
[----:B------:R-:W-:Y:S01]  /*d180*/  IMAD R9, R9, UR4, R0 ;  /* 0x0000000409097c24 */ /* 0x000fe2000f8e0200 */
[----:B------:R-:W-:Y:S01]  /*d190*/  MOV R0, UR4 ;  /* 0x0000000400007c02 */ /* 0x000fe20008000f00 */
[----:B------:R-:W-:-:S03]  /*d1a0*/  IMAD.WIDE.U32 R2, R8, UR4, R2 ;  /* 0x0000000408027c25 */ /* 0x000fc6000f8e0002 */
[----:B------:R-:W-:Y:S01]  /*d1b0*/  LEA R0, R0, R1, 0x3 ;  /* 0x0000000100007211 */ /* 0x000fe200078e18ff */
[----:B------:R-:W-:Y:S01]  /*d1c0*/  IMAD.IADD R3, R3, 0x1, R9 ;  /* 0x0000000103037824 */ /* 0x000fe200078e0209 */
        /* <DEDUP_REMOVED lines=9> */
.L_x_3377:
        /* <DEDUP_REMOVED lines=29> */
.L_x_3384:
        /* <DEDUP_REMOVED lines=9> */
[----:B------:R0:W5:Y:S04]  /*d4c0*/  LDG.E R35, desc[UR8][R30.64] ;  /* 0x000000081e237981 */ /* 0x000168000c1e1900 */
[----:B------:R-:W5:Y:S01]  /*d4d0*/  LDL.64 R26, [UR12] ;  /* 0x0000000cff1a7983 */ /* 0x000f620008100a00 */
        /* <DEDUP_REMOVED lines=17> */
[----:B-----5:R-:W-:Y:S01]  /*d5f0*/  SHF.R.S32.HI R25, RZ, 0x1f, R35 ;  /* 0x0000001fff197819 */ /* 0x020fe20000011423 */
[-C--:B------:R-:W-:Y:S02]  /*d600*/  IMAD R24, R27, R35.reuse, RZ ;  /* 0x000000231b187224 */ /* 0x080fe400078e02ff */
[----:B------:R-:W-:-:S04]  /*d610*/  IMAD.WIDE.U32 R8, R26, R35, R8 ;  /* 0x000000231a087225 */ /* 0x000fc800078e0008 */
[----:B------:R-:W-:Y:S01]  /*d620*/  IMAD R24, R26, R25, R24 ;  /* 0x000000191a187224 */ /* 0x000fe200078e0218 */
[----:B------:R-:W-:-:S04]  /*d630*/  IADD3 R26, P0, PT, R30, UR19, RZ ;  /* 0x000000131e1a7c10 */ /* 0x000fc8000ff1e0ff */
[----:B------:R-:W-:Y:S02]  /*d640*/  IADD3 R25, PT, PT, R9, R24, RZ ;  /* 0x0000001809197210 */ /* 0x000fe40007ffe0ff */
[----:B------:R-:W-:Y:S02]  /*d650*/  IADD3.X R27, PT, PT, R31, UR15, RZ, P0, !PT ;  /* 0x0000000f1f1b7c10 */ /* 0x000fe400087fe4ff */
[----:B------:R-:W-:-:S03]  /*d660*/  MOV R24, R8 ;  /* 0x0000000800187202 */ /* 0x000fc60000000f00 */
[----:B------:R1:W5:Y:S01]  /*d670*/  LDG.E R8, desc[UR8][R26.64] ;  /* 0x000000081a087981 */ /* 0x000362000c1e1900 */
[----:B------:R-:W-:-:S04]  /*d680*/  IADD3 R34, P0, PT, R26, UR19, RZ ;  /* 0x000000131a227c10 */ /* 0x000fc8000ff1e0ff */
        /* <DEDUP_REMOVED lines=42> */
.L_x_3383:
        /* <DEDUP_REMOVED lines=15> */
[----:B------:R-:W-:Y:S01]  /*da20*/  IMAD.HI.U32 R27, R24, 0x4, RZ ;  /* 0x00000004181b7827 */ /* 0x000fe200078e00ff */
[----:B------:R-:W2:Y:S01]  /*da30*/  LDL.64 R30, [UR11+0x18] ;  /* 0x0000180bff1e7983 */ /* 0x000ea20008100a00 */
[----:B-1----:R-:W-:Y:S02]  /*da40*/  LEA R28, P0, R2, UR12, 0x2 ;  /* 0x0000000c021c7c11 */ /* 0x002fe4000f8010ff */
[----:B------:R-:W-:Y:S02]  /*da50*/  IMAD.SHL.U32 R33, R24, 0x4, RZ ;  /* 0x0000000418217824 */ /* 0x000fe400078e00ff */
[----:B------:R-:W-:Y:S02]  /*da60*/  LEA.HI.X R29, R2, UR13, R3, 0x2, P0 ;  /* 0x0000000d021d7c11 */ /* 0x000fe400080f1403 */
[----:B------:R-:W-:-:S03]  /*da70*/  SHF.L.U32 R0, R25, 0x2, RZ ;  /* 0x0000000219007819 */ /* 0x000fc600000006ff */
[----:B------:R-:W2:Y:S01]  /*da80*/  LDG.E R3, desc[UR8][R28.64] ;  /* 0x000000081c037981 */ /* 0x000ea2000c1e1900 */
[----:B------:R-:W-:Y:S02]  /*da90*/  IADD3 R27, PT, PT, R27, R0, RZ ;  /* 0x000000001b1b7210 */ /* 0x000fe40007ffe0ff */
[----:B------:R-:W-:-:S04]  /*daa0*/  IADD3 R34, P0, PT, R28, R33, RZ ;  /* 0x000000211c227210 */ /* 0x000fc80007f1e0ff */
[----:B------:R-:W-:Y:S02]  /*dab0*/  IADD3.X R35, PT, PT, R29, R27, RZ, P0, !PT ;  /* 0x0000001b1d237210 */ /* 0x000fe400007fe4ff */
[-C--:B------:R-:W-:Y:S01]  /*dac0*/  IADD3 R36, P0, PT, R34, R33.reuse, RZ ;  /* 0x0000002122247210 */ /* 0x080fe20007f1e0ff */
[----:B------:R-:W3:Y:S04]  /*dad0*/  LDL.64 R28, [UR11+0x20] ;  /* 0x0000200bff1c7983 */ /* 0x000ee80008100a00 */
[----:B------:R-:W3:Y:S01]  /*dae0*/  LDG.E R0, desc[UR8][R34.64] ;  /* 0x0000000822007981 */ /* 0x000ee2000c1e1900 */
[----:B------:R-:W-:Y:S01]  /*daf0*/  IMAD.X R37, R35, 0x1, R27, P0 ;  /* 0x0000000123257824 */ /* 0x000fe200000e061b */
[----:B------:R-:W-:-:S04]  /*db00*/  IADD3 R32, P0, PT, R36, R33, RZ ;  /* 0x0000002124207210 */ /* 0x000fc80007f1e0ff */
[----:B------:R-:W-:Y:S01]  /*db10*/  IADD3.X R33, PT, PT, R37, R27, RZ, P0, !PT ;  /* 0x0000001b25217210 */ /* 0x000fe200007fe4ff */
[----:B------:R0:W4:Y:S04]  /*db20*/  LDG.E R2, desc[UR8][R36.64] ;  /* 0x0000000824027981 */ /* 0x000128000c1e1900 */
        /* <DEDUP_REMOVED lines=8> */
[----:B------:R-:W-:-:S05]  /*dbb0*/  IMAD R3, R30, R37, R3 ;  /* 0x000000251e037224 */ /* 0x000fca00078e0203 */
[----:B------:R-:W-:Y:S01]  /*dbc0*/  IADD3 R9, PT, PT, R9, R3, RZ ;  /* 0x0000000309097210 */ /* 0x000fe20007ffe0ff */
[-C--:B---3--:R-:W-:Y:S01]  /*dbd0*/  IMAD R29, R29, R0.reuse, RZ ;  /* 0x000000001d1d7224 */ /* 0x088fe200078e02ff */
[----:B------:R-:W-:Y:S01]  /*dbe0*/  SHF.R.S32.HI R3, RZ, 0x1f, R0 ;  /* 0x0000001fff037819 */ /* 0x000fe20000011400 */
[----:B------:R-:W-:-:S04]  /*dbf0*/  IMAD.WIDE.U32 R8, R28, R0, R8 ;  /* 0x000000001c087225 */ /* 0x000fc800078e0008 */
[----:B------:R-:W-:-:S04]  /*dc00*/  IMAD R3, R28, R3, R29 ;  /* 0x000000031c037224 */ /* 0x000fc800078e021d */
[----:B------:R-:W-:Y:S01]  /*dc10*/  IMAD.IADD R9, R9, 0x1, R3 ;  /* 0x0000000109097824 */ /* 0x000fe200078e0203 */
[----:B----4-:R-:W-:Y:S01]  /*dc20*/  SHF.R.S32.HI R3, RZ, 0x1f, R2 ;  /* 0x0000001fff037819 */ /* 0x010fe20000011402 */
[----:B-----5:R-:W-:-:S04]  /*dc30*/  IMAD R0, R27, R2, RZ ;  /* 0x000000021b007224 */ /* 0x020fc800078e02ff */
        /* <DEDUP_REMOVED lines=8> */
.L_x_3385:
        /* <DEDUP_REMOVED lines=37> */
.L_x_3386:
        /* <DEDUP_REMOVED lines=19> */
.L_x_3382:
        /* <DEDUP_REMOVED lines=17> */
[----:B------:R-:W2:Y:S01]  /*e150*/  LDCU.64 UR12, c[0x0][0x388] ;  /* 0x00007100ff0c77ac */ /* 0x000ea20008000a00 */
[----:B------:R-:W-:Y:S01]  /*e160*/  CS2R R32, SRZ ;  /* 0x0000000000207805 */ /* 0x000fe2000001ff00 */
[----:B------:R-:W-:Y:S02]  /*e170*/  ULOP3.LUT UR5, UR19, 0x7fffffff, URZ, 0xc0, !UPT ;  /* 0x7fffffff13057892 */ /* 0x000fe4000f8ec0ff */
[----:B-1----:R-:W-:Y:S02]  /*e180*/  USHF.L.U32 UR10, UR17, 0x2, URZ ;  /* 0x00000002110a7899 */ /* 0x002fe400080006ff */
[----:B------:R-:W-:Y:S02]  /*e190*/  ULOP3.LUT UR4, UR18, 0xfffffff8, URZ, 0xc0, !UPT ;  /* 0xfffffff812047892 */ /* 0x000fe4000f8ec0ff */
[----:B------:R-:W-:Y:S02]  /*e1a0*/  UIMAD.WIDE.U32 UR20, UR16, 0x4, URZ ;  /* 0x00000004101478a5 */ /* 0x000fe4000f8e00ff */
[----:B------:R-:W-:Y:S01]  /*e1b0*/  USHF.L.U64.HI UR15, UR16, 0x5, UR17 ;  /* 0x00000005100f7899 */ /* 0x000fe20008010211 */
[----:B------:R-:W-:Y:S01]  /*e1c0*/  UMOV UR11, UR5 ;  /* 0x00000005000b7c82 */ /* 0x000fe20008000000 */
[----:B--2---:R-:W-:Y:S01]  /*e1d0*/  LEA R2, P0, R6, UR12, 0x2 ;  /* 0x0000000c06027c11 */ /* 0x004fe2000f8010ff */
[----:B------:R-:W-:-:S03]  /*e1e0*/  UIADD3 UR12, UPT, UPT, UR21, UR10, URZ ;  /* 0x0000000a150c7290 */ /* 0x000fc6000fffe0ff */
[----:B------:R-:W-:Y:S01]  /*e1f0*/  LEA.HI.X R3, R6, UR13, R11, 0x2, P0 ;  /* 0x0000000d06037c11 */ /* 0x000fe200080f140b */
[----:B------:R-:W-:-:S08]  /*e200*/  UMOV UR10, UR4 ;  /* 0x00000004000a7c82 */ /* 0x000fd00008000000 */
.L_x_3389:
        /* <DEDUP_REMOVED lines=8> */
[----:B0-----:R-:W-:-:S03]  /*e290*/  IADD3 R24, P0, PT, R36, UR20, RZ ;  /* 0x0000001424187c10 */ /* 0x001fc6000ff1e0ff */
[----:B------:R5:W4:Y:S04]  /*e2a0*/  LDG.E R4, desc[UR8][R36.64] ;  /* 0x0000000824047981 */ /* 0x000b28000c1e1900 */
[----:B------:R-:W4:Y:S01]  /*e2b0*/  LDL.64 R28, [UR7] ;  /* 0x00000007ff1c7983 */ /* 0x000f220008100a00 */
[----:B------:R-:W-:Y:S02]  /*e2c0*/  IADD3.X R25, PT, PT, R37, UR12, RZ, P0, !PT ;  /* 0x0000000c25197c10 */ /* 0x000fe400087fe4ff */
[----:B------:R-:W-:Y:S02]  /*e2d0*/  IADD3 R34, P0, PT, R24, UR20, RZ ;  /* 0x0000001418227c10 */ /* 0x000fe4000ff1e0ff */
[----:B--2---:R-:W-:Y:S01]  /*e2e0*/  SHF.R.S32.HI R5, RZ, 0x1f, R35 ;  /* 0x0000001fff057819 */ /* 0x004fe20000011423 */
[----:B---3--:R-:W-:-:S02]  /*e2f0*/  IMAD R31, R31, R35, RZ ;  /* 0x000000231f1f7224 */ /* 0x008fc400078e02ff */
[----:B------:R-:W-:-:S04]  /*e300*/  IMAD.WIDE.U32 R32, R30, R35, R32 ;  /* 0x000000231e207225 */ /* 0x000fc800078e0020 */
[----:B------:R-:W-:Y:S02]  /*e310*/  IMAD R35, R30, R5, R31 ;  /* 0x000000051e237224 */ /* 0x000fe400078e021f */
[----:B------:R-:W2:Y:S04]  /*e320*/  LDG.E R5, desc[UR8][R24.64] ;  /* 0x0000000818057981 */ /* 0x000ea8000c1e1900 */
[----:B------:R-:W3:Y:S01]  /*e330*/  LDL.64 R30, [UR7+0x8] ;  /* 0x00000807ff1e7983 */ /* 0x000ee20008100a00 */
[----:B------:R-:W-:Y:S01]  /*e340*/  IMAD.IADD R33, R33, 0x1, R35 ;  /* 0x0000000121217824 */ /* 0x000fe200078e0223 */
[----:B-----5:R-:W-:Y:S01]  /*e350*/  SHF.R.S32.HI R37, RZ, 0x1f, R0 ;  /* 0x0000001fff257819 */ /* 0x020fe20000011400 */
[----:B----4-:R-:W-:Y:S01]  /*e360*/  IMAD R27, R27, R0, RZ ;  /* 0x000000001b1b7224 */ /* 0x010fe200078e02ff */
[----:B------:R-:W-:-:S02]  /*e370*/  IADD3.X R35, PT, PT, R25, UR12, RZ, P0, !PT ;  /* 0x0000000c19237c10 */ /* 0x000fc400087fe4ff */
[----:B------:R-:W4:Y:S01]  /*e380*/  LDL.64 R24, [UR7+0x10] ;  /* 0x00001007ff187983 */ /* 0x000f220008100a00 */
[----:B------:R-:W-:-:S03]  /*e390*/  IMAD R27, R26, R37, R27 ;  /* 0x000000251a1b7224 */ /* 0x000fc600078e021b */
[----:B------:R0:W4:Y:S01]  /*e3a0*/  LDG.E R37, desc[UR8][R34.64] ;  /* 0x0000000822257981 */ /* 0x000122000c1e1900 */
[----:B------:R-:W-:-:S05]  /*e3b0*/  IMAD.WIDE.U32 R32, R26, R0, R32 ;  /* 0x000000001a207225 */ /* 0x000fca00078e0020 */
        /* <DEDUP_REMOVED lines=9> */
[----:B0-----:R-:W-:-:S03]  /*e450*/  IADD3 R34, P0, PT, R28, UR20, RZ ;  /* 0x000000141c227c10 */ /* 0x001fc6000ff1e0ff */
[----:B------:R0:W5:Y:S01]  /*e460*/  LDG.E R0, desc[UR8][R28.64] ;  /* 0x000000081c007981 */ /* 0x000162000c1e1900 */
        /* <DEDUP_REMOVED lines=12> */
[----:B0-----:R-:W-:-:S04]  /*e530*/  SHF.R.S32.HI R29, RZ, 0x1f, R37 ;  /* 0x0000001fff1d7819 */ /* 0x001fc80000011425 */
        /* <DEDUP_REMOVED lines=29> */
.L_x_3388:
[----:B------:R-:W-:Y:S05]  /*e710*/  BRA.U !UP0, `(.L_x_3387) ;  /* 0x0000000508d07547 */ /* 0x000fea000b800000 */
[----:B------:R-:W-:Y:S02]  /*e720*/  UISETP.GE.U32.AND UP1, UPT, UR22, 0x4, UPT ;  /* 0x000000041600788c */ /* 0x000fe4000bf26070 */
[----:B------:R-:W-:Y:S02]  /*e730*/  ULOP3.LUT UR10, UR18, 0x3, URZ, 0xc0, !UPT ;  /* 0x00000003120a7892 */ /* 0x000fe4000f8ec0ff */
[----:B------:R-:W-:Y:S02]  /*e740*/  UISETP.GE.U32.AND.EX UP1, UPT, URZ, URZ, UPT, UP1 ;  /* 0x000000ffff00728c */ /* 0x000fe4000bf26110 */
[----:B------:R-:W-:-:S04]  /*e750*/  UISETP.NE.U32.AND UP0, UPT, UR10, URZ, UPT ;  /* 0x000000ff0a00728c */ /* 0x000fc8000bf05070 */
[----:B------:R-:W-:-:S03]  /*e760*/  UISETP.NE.AND.EX UP0, UPT, URZ, URZ, UPT, UP0 ;  /* 0x000000ffff00728c */ /* 0x000fc6000bf05300 */
[----:B------:R-:W-:Y:S08]  /*e770*/  BRA.U !UP1, `(.L_x_3390) ;  /* 0x0000000109c07547 */ /* 0x000ff0000b800000 */
[----:B------:R-:W2:Y:S01]  /*e780*/  LDCU.64 UR12, c[0x0][0x388] ;  /* 0x00007100ff0c77ac */ /* 0x000ea20008000a00 */
[----:B------:R-:W-:Y:S02]  /*e790*/  MOV R3, UR4 ;  /* 0x0000000400037c02 */ /* 0x000fe40008000f00 */
[----:B------:R-:W-:Y:S01]  /*e7a0*/  MOV R10, R6 ;  /* 0x00000006000a7202 */ /* 0x000fe20000000f00 */
[----:B-1----:R-:W-:-:S04]  /*e7b0*/  UIMAD UR7, UR5, UR16, URZ ;  /* 0x00000010050772a4 */ /* 0x002fc8000f8e02ff */
[----:B------:R-:W-:Y:S01]  /*e7c0*/  UIMAD UR7, UR4, UR17, UR7 ;  /* 0x00000011040772a4 */ /* 0x000fe2000f8e0207 */
[----:B------:R-:W-:-:S05]  /*e7d0*/  IMAD.WIDE.U32 R2, R3, UR16, R10 ;  /* 0x0000001003027c25 */ /* 0x000fca000f8e000a */
[----:B------:R-:W-:Y:S01]  /*e7e0*/  VIADD R3, R3, UR7 ;  /* 0x0000000703037c36 */ /* 0x000fe20008000000 */
[----:B------:R-:W-:Y:S01]  /*e7f0*/  ULEA UR7, UR4, UR14, 0x3 ;  /* 0x0000000e04077291 */ /* 0x000fe2000f8e18ff */
[----:B--2---:R-:W-:Y:S01]  /*e800*/  LEA R30, P0, R2, UR12, 0x2 ;  /* 0x0000000c021e7c11 */ /* 0x004fe2000f8010ff */
[----:B------:R-:W-:-:S03]  /*e810*/  USHF.L.U32 UR12, UR16, 0x2, URZ ;  /* 0x00000002100c7899 */ /* 0x000fc600080006ff */
[----:B------:R-:W-:Y:S01]  /*e820*/  LEA.HI.X R31, R2, UR13, R3, 0x2, P0 ;  /* 0x0000000d021f7c11 */ /* 0x000fe200080f1403 */
[----:B------:R-:W-:-:S03]  /*e830*/  USHF.L.U64.HI UR11, UR16, 0x2, UR17 ;  /* 0x00000002100b7899 */ /* 0x000fc60008010211 */
[----:B------:R-:W2:Y:S01]  /*e840*/  LDL.64 R4, [UR7+0x18] ;  /* 0x00001807ff047983 */ /* 0x000ea20008100a00 */
[----:B------:R-:W-:-:S03]  /*e850*/  IADD3 R34, P0, PT, R30, UR12, RZ ;  /* 0x0000000c1e227c10 */ /* 0x000fc6000ff1e0ff */
[----:B------:R-:W3:Y:S01]  /*e860*/  LDG.E R3, desc[UR8][R30.64] ;  /* 0x000000081e037981 */ /* 0x000ee2000c1e1900 */
[----:B------:R-:W-:-:S03]  /*e870*/  IADD3.X R35, PT, PT, R31, UR11, RZ, P0, !PT ;  /* 0x0000000b1f237c10 */ /* 0x000fc600087fe4ff */
[----:B0-----:R-:W4:Y:S01]  /*e880*/  LDL.64 R24, [UR7+0x20] ;  /* 0x00002007ff187983 */ /* 0x001f220008100a00 */
[----:B------:R-:W-:-:S03]  /*e890*/  IADD3 R26, P0, PT, R34, UR12, RZ ;  /* 0x0000000c221a7c10 */ /* 0x000fc6000ff1e0ff */
[----:B------:R-:W5:Y:S01]  /*e8a0*/  LDG.E R2, desc[UR8][R34.64] ;  /* 0x0000000822027981 */ /* 0x000f62000c1e1900 */
[----:B------:R-:W-:Y:S02]  /*e8b0*/  IADD3.X R27, PT, PT, R35, UR11, RZ, P0, !PT ;  /* 0x0000000b231b7c10 */ /* 0x000fe400087fe4ff */
[----:B------:R-:W-:Y:S01]  /*e8c0*/  IADD3 R28, P0, PT, R26, UR12, RZ ;  /* 0x0000000c1a1c7c10 */ /* 0x000fe2000ff1e0ff */
[----:B------:R-:W4:Y:S04]  /*e8d0*/  LDL.64 R30, [UR7+0x28] ;  /* 0x00002807ff1e7983 */ /* 0x000f280008100a00 */
[----:B------:R-:W4:Y:S01]  /*e8e0*/  LDG.E R0, desc[UR8][R26.64] ;  /* 0x000000081a007981 */ /* 0x000f22000c1e1900 */
[----:B------:R-:W-:-:S03]  /*e8f0*/  IADD3.X R29, PT, PT, R27, UR11, RZ, P0, !PT ;  /* 0x0000000b1b1d7c10 */ /* 0x000fc600087fe4ff */
[----:B------:R-:W4:Y:S04]  /*e900*/  LDL.64 R34, [UR7+0x30] ;  /* 0x00003007ff227983 */ /* 0x000f280008100a00 */
[----:B------:R-:W4:Y:S01]  /*e910*/  LDG.E R29, desc[UR8][R28.64] ;  /* 0x000000081c1d7981 */ /* 0x000f22000c1e1900 */
        /* <DEDUP_REMOVED lines=22> */
.L_x_3390:
        /* <DEDUP_REMOVED lines=9> */
[----:B------:R-:W0:Y:S01]  /*eb10*/  LDCU.64 UR10, c[0x0][0x388] ;  /* 0x00007100ff0a77ac */ /* 0x000e220008000a00 */
[----:B------:R-:W-:Y:S01]  /*eb20*/  MOV R5, UR4 ;  /* 0x0000000400057c02 */ /* 0x000fe20008000f00 */
[----:B------:R-:W-:Y:S01]  /*eb30*/  IMAD.MOV.U32 R2, RZ, RZ, R6 ;  /* 0x000000ffff027224 */ /* 0x000fe200078e0006 */
[----:B------:R-:W-:Y:S01]  /*eb40*/  MOV R3, R11 ;  /* 0x0000000b00037202 */ /* 0x000fe20000000f00 */
[----:B-1----:R-:W-:Y:S01]  /*eb50*/  UIMAD UR7, UR5, UR16, URZ ;  /* 0x00000010050772a4 */ /* 0x002fe2000f8e02ff */
[----:B------:R-:W-:Y:S01]  /*eb60*/  IMAD.U32 R0, RZ, RZ, UR4 ;  /* 0x00000004ff007e24 */ /* 0x000fe2000f8e00ff */
[----:B------:R-:W-:Y:S02]  /*eb70*/  MOV R27, UR16 ;  /* 0x00000010001b7c02 */ /* 0x000fe40008000f00 */
[----:B------:R-:W-:Y:S01]  /*eb80*/  UIMAD UR7, UR4, UR17, UR7 ;  /* 0x00000011040772a4 */ /* 0x000fe2000f8e0207 */
[----:B------:R-:W-:-:S04]  /*eb90*/  IMAD.WIDE.U32 R2, R5, UR16, R2 ;  /* 0x0000001005027c25 */ /* 0x000fc8000f8e0002 */
[----:B------:R-:W-:Y:S01]  /*eba0*/  IMAD.U32 R30, R0, 0x8, R1 ;  /* 0x00000008001e7824 */ /* 0x000fe200078e0001 */
[----:B------:R-:W-:Y:S02]  /*ebb0*/  IADD3 R3, PT, PT, R3, UR7, RZ ;  /* 0x0000000703037c10 */ /* 0x000fe4000fffe0ff */
[----:B------:R-:W-:Y:S02]  /*ebc0*/  MOV R0, UR17 ;  /* 0x0000001100007c02 */ /* 0x000fe40008000f00 */
[C---:B0-----:R-:W-:Y:S01]  /*ebd0*/  LEA R24, P0, R2.reuse, UR10, 0x2 ;  /* 0x0000000a02187c11 */ /* 0x041fe2000f8010ff */
[----:B------:R-:W2:Y:S03]  /*ebe0*/  LDL.64 R4, [R30+0x18] ;  /* 0x000018001e047983 */ /* 0x000ea60000100a00 */
[----:B------:R-:W-:Y:S02]  /*ebf0*/  LEA.HI.X R25, R2, UR11, R3, 0x2, P0 ;  /* 0x0000000b02197c11 */ /* 0x000fe400080f1403 */
[----:B------:R-:W-:-:S02]  /*ec00*/  MOV R3, UR16 ;  /* 0x0000001000037c02 */ /* 0x000fc40008000f00 */
[----:B------:R-:W-:Y:S01]  /*ec10*/  LEA R26, P0, R27, R24, 0x2 ;  /* 0x000000181b1a7211 */ /* 0x000fe200078010ff */
[----:B------:R-:W3:Y:S03]  /*ec20*/  LDG.E R29, desc[UR8][R24.64] ;  /* 0x00000008181d7981 */ /* 0x000ee6000c1e1900 */
[----:B------:R-:W-:Y:S02]  /*ec30*/  LEA.HI.X R27, R3, R25, R0, 0x2, P0 ;  /* 0x00000019031b7211 */ /* 0x000fe400000f1400 */
[----:B------:R-:W4:Y:S04]  /*ec40*/  LDL.64 R2, [R30+0x20] ;  /* 0x000020001e027983 */ /* 0x000f280000100a00 */
        /* <DEDUP_REMOVED lines=13> */
.L_x_3391:
[----:B------:R-:W-:Y:S05]  /*ed20*/  BRA.U UP0, `(.L_x_3387) ;  /* 0x00000001004c7547 */ /* 0x000fea000b800000 */
[----:B------:R-:W2:Y:S01]  /*ed30*/  LDCU.64 UR10, c[0x0][0x388] ;  /* 0x00007100ff0a77ac */ /* 0x000ea20008000a00 */
[----:B------:R-:W-:Y:S01]  /*ed40*/  MOV R5, UR4 ;  /* 0x0000000400057c02 */ /* 0x000fe20008000f00 */
[----:B------:R-:W-:Y:S01]  /*ed50*/  IMAD.MOV.U32 R3, RZ, RZ, R11 ;  /* 0x000000ffff037224 */ /* 0x000fe200078e000b */
        /* <DEDUP_REMOVED lines=16> */
.L_x_3387:
[----:B------:R-:W2:Y:S01]  /*ee60*/  S2R R5, SR_TID.X ;  /* 0x0000000000057919 */ /* 0x000ea20000002100 */
[----:B------:R-:W3:Y:S01]  /*ee70*/  LDCU.64 UR4, c[0x0][0x3f0] ;  /* 0x00007e00ff0477ac */ /* 0x000ee20008000a00 */
[----:B------:R-:W-:Y:S02]  /*ee80*/  MOV R10, R32 ;  /* 0x00000020000a7202 */ /* 0x000fe40000000f00 */
[----:B------:R-:W-:Y:S01]  /*ee90*/  MOV R11, R33 ;  /* 0x00000021000b7202 */ /* 0x000fe20000000f00 */
[----:B---3--:R-:W-:-:S06]  /*eea0*/  UIMAD.WIDE.U32 UR4, UR6, 0x8, UR4 ;  /* 0x00000008060478a5 */ /* 0x008fcc000f8e0004 */
[----:B------:R-:W-:Y:S01]  /*eeb0*/  MOV R2, UR4 ;  /* 0x0000000400027c02 */ /* 0x000fe20008000f00 */
[----:B------:R-:W-:-:S04]  /*eec0*/  IMAD.U32 R3, RZ, RZ, UR5 ;  /* 0x00000005ff037e24 */ /* 0x000fc8000f8e00ff */
[----:B--2---:R-:W-:-:S05]  /*eed0*/  IMAD.WIDE.U32 R2, R5, 0x10, R2 ;  /* 0x0000001005027825 */ /* 0x004fca00078e0002 */
[----:B------:R-:W-:Y:S04]  /*eee0*/  STG.E.128 desc[UR8][R2.64], R20 ;  /* 0x0000001402007986 */ /* 0x000fe8000c101d08 */
[----:B------:R-:W-:Y:S04]  /*eef0*/  STG.E.128 desc[UR8][R2.64+0x800], R16 ;  /* 0x0008001002007986 */ /* 0x000fe8000c101d08 */
[----:B------:R-:W-:Y:S04]  /*ef00*/  STG.E.128 desc[UR8][R2.64+0x1000], R12 ;  /* 0x0010000c02007986 */ /* 0x000fe8000c101d08 */
[----:B------:R-:W-:Y:S01]  /*ef10*/  STG.E.128 desc[UR8][R2.64+0x1800], R8 ;  /* 0x0018000802007986 */ /* 0x000fe2000c101d08 */
[----:B-1----:R-:W-:Y:S05]  /*ef20*/  EXIT ;  /* 0x000000000000794d */ /* 0x002fea0003800000 */
.L_x_3392:
        /* <DEDUP_REMOVED lines=13> */
.L_x_3517:


//--------------------- .text._ZN2at6native29vectorized_elementwise_kernelILi4EZZNS0_61_GLOBAL__N__ae8afa13_23_FlattenIndicesKernel_cu_7dd49032_311421_flatten_indices_implINS2_18CUDAKernelLauncherEiLl8EEENS_6TensorERKS5_N3c108ArrayRefIlEEENKUlvE0_clEvEUllE_St5arrayIPcLm2EEEEviT0_T1_ --------------------------
	.section	.text._ZN2at6native29vectorized_elementwise_kernelILi4EZZNS0_61_GLOBAL__N__ae8afa13_23_FlattenIndicesKernel_cu_7dd49032_311421_flatten_indices_implINS2_18CUDAKernelLauncherEiLl8EEENS_6TensorERKS5_N3c108ArrayRefIlEEENKUlvE0_clEvEUllE_St5arrayIPcLm2EEEEviT0_T1_,"ax",@progbits
	.align	128
        .global         _ZN2at6native29vectorized_elementwise_kernelILi4EZZNS0_61_GLOBAL__N__ae8afa13_23_FlattenIndicesKernel_cu_7dd49032_311421_flatten_indices_implINS2_18CUDAKernelLauncherEiLl8EEENS_6TensorERKS5_N3c108ArrayRefIlEEENKUlvE0_clEvEUllE_St5arrayIPcLm2EEEEviT0_T1_
        .type           _ZN2at6native29vectorized_elementwise_kernelILi4EZZNS0_61_GLOBAL__N__ae8afa13_23_FlattenIndicesKernel_cu_7dd49032_311421_flatten_indices_implINS2_18CUDAKernelLauncherEiLl8EEENS_6TensorERKS5_N3c108ArrayRefIlEEENKUlvE0_clEvEUllE_St5arrayIPcLm2EEEEviT0_T1_,@function
        .size           _ZN2at6native29vectorized_elementwise_kernelILi4EZZNS0_61_GLOBAL__N__ae8afa13_23_FlattenIndicesKernel_cu_7dd49032_311421_flatten_indices_implINS2_18CUDAKernelLauncherEiLl8EEENS_6TensorERKS5_N3c108ArrayRefIlEEENKUlvE0_clEvEUllE_St5arrayIPcLm2EEEEviT0_T1_,(.L_x_3518 - _ZN2at6native29vectorized_elementwise_kernelILi4EZZNS0_61_GLOBAL__N__ae8afa13_23_FlattenIndicesKernel_cu_7dd49032_311421_flatten_indices_implINS2_18CUDAKernelLauncherEiLl8EEENS_6TensorERKS5_N3c108ArrayRefIlEEENKUlvE0_clEvEUllE_St5arrayIPcLm2EEEEviT0_T1_)
        .other          _ZN2at6native29vectorized_elementwise_kernelILi4EZZNS0_61_GLOBAL__N__ae8afa13_23_FlattenIndicesKernel_cu_7dd49032_311421_flatten_indices_implINS2_18CUDAKernelLauncherEiLl8EEENS_6TensorERKS5_N3c108ArrayRefIlEEENKUlvE0_clEvEUllE_St5arrayIPcLm2EEEEviT0_T1_,@"STO_CUDA_ENTRY STV_DEFAULT"
_ZN2at6native29vectorized_elementwise_kernelILi4EZZNS0_61_GLOBAL__N__ae8afa13_23_FlattenIndicesKernel_cu_7dd49032_311421_flatten_indices_implINS2_18CUDAKernelLauncherEiLl8EEENS_6TensorERKS5_N3c108ArrayRefIlEEENKUlvE0_clEvEUllE_St5arrayIPcLm2EEEEviT0_T1_:
.text._ZN2at6native29vectorized_elementwise_kernelILi4EZZNS0_61_GLOBAL__N__ae8afa13_23_FlattenIndicesKernel_cu_7dd49032_311421_flatten_indices_implINS2_18CUDAKernelLauncherEiLl8EEENS_6TensorERKS5_N3c108ArrayRefIlEEENKUlvE0_clEvEUllE_St5arrayIPcLm2EEEEviT0_T1_:
        /* <DEDUP_REMOVED lines=132> */
.L_x_3397:
        /* <DEDUP_REMOVED lines=80> */
.L_x_3396:
        /* <DEDUP_REMOVED lines=57> */
.L_x_3398:
        /* <DEDUP_REMOVED lines=37> */
.L_x_3399:
        /* <DEDUP_REMOVED lines=17> */
.L_x_3395:
[----:B------:R-:W-:Y:S05]  /*1430*/  BSYNC.RECONVERGENT B0 ;  /* 0x0000000000007941 */ /* 0x000fea0003800200 */
.L_x_3394:
        /* <DEDUP_REMOVED lines=40> */
.L_x_3403:
        /* <DEDUP_REMOVED lines=79> */
.L_x_3402:
        /* <DEDUP_REMOVED lines=57> */
.L_x_3404:
        /* <DEDUP_REMOVED lines=37> */
.L_x_3405:
        /* <DEDUP_REMOVED lines=17> */
.L_x_3401:
[----:B------:R-:W-:Y:S05]  /*22a0*/  BSYNC.RECONVERGENT B0 ;  /* 0x0000000000007941 */ /* 0x000fea0003800200 */
.L_x_3400:
        /* <DEDUP_REMOVED lines=40> */
.L_x_3409:
        /* <DEDUP_REMOVED lines=79> */
.L_x_3408:
        /* <DEDUP_REMOVED lines=56> */
.L_x_3410:
        /* <DEDUP_REMOVED lines=37> */
.L_x_3411:
        /* <DEDUP_REMOVED lines=18> */
.L_x_3407:
[----:B------:R-:W-:Y:S05]  /*3110*/  BSYNC.RECONVERGENT B0 ;  /* 0x0000000000007941 */ /* 0x000fea0003800200 */
.L_x_3406:
        /* <DEDUP_REMOVED lines=39> */
.L_x_3415:
        /* <DEDUP_REMOVED lines=79> */
.L_x_3414:
        /* <DEDUP_REMOVED lines=57> */
.L_x_3416:
        /* <DEDUP_REMOVED lines=37> */
.L_x_3417:
        /* <DEDUP_REMOVED lines=18> */
.L_x_3413:
[----:B------:R-:W-:Y:S05]  /*3f80*/  BSYNC.RECONVERGENT B0 ;  /* 0x0000000000007941 */ /* 0x000fea0003800200 */
.L_x_3412:
        /* <DEDUP_REMOVED lines=38> */
.L_x_3421:
        /* <DEDUP_REMOVED lines=79> */
.L_x_3420:
        /* <DEDUP_REMOVED lines=56> */
.L_x_3422:
        /* <DEDUP_REMOVED lines=37> */
.L_x_3423:
        /* <DEDUP_REMOVED lines=18> */
.L_x_3419:
[----:B------:R-:W-:Y:S05]  /*4dd0*/  BSYNC.RECONVERGENT B0 ;  /* 0x0000000000007941 */ /* 0x000fea0003800200 */
.L_x_3418:
        /* <DEDUP_REMOVED lines=38> */
.L_x_3427:
        /* <DEDUP_REMOVED lines=79> */
.L_x_3426:
        /* <DEDUP_REMOVED lines=56> */
.L_x_3428:
        /* <DEDUP_REMOVED lines=37> */
.L_x_3429:
        /* <DEDUP_REMOVED lines=18> */
.L_x_3425:
[----:B------:R-:W-:Y:S05]  /*5c20*/  BSYNC.RECONVERGENT B0 ;  /* 0x0000000000007941 */ /* 0x000fea0003800200 */
.L_x_3424:
        /* <DEDUP_REMOVED lines=38> */
.L_x_3433:
        /* <DEDUP_REMOVED lines=79> */
.L_x_3432:
        /* <DEDUP_REMOVED lines=56> */
.L_x_3434:
        /* <DEDUP_REMOVED lines=37> */
.L_x_3435:
        /* <DEDUP_REMOVED lines=18> */
.L_x_3431:
[----:B------:R-:W-:Y:S05]  /*6a70*/  BSYNC.RECONVERGENT B0 ;  /* 0x0000000000007941 */ /* 0x000fea0003800200 */
.L_x_3430:
        /* <DEDUP_REMOVED lines=37> */
.L_x_3439:
        /* <DEDUP_REMOVED lines=80> */
.L_x_3438:
        /* <DEDUP_REMOVED lines=56> */
.L_x_3440:
        /* <DEDUP_REMOVED lines=37> */
.L_x_3441:
        /* <DEDUP_REMOVED lines=18> */
.L_x_3437:
[----:B------:R-:W-:Y:S05]  /*78c0*/  BSYNC.RECONVERGENT B0 ;  /* 0x0000000000007941 */ /* 0x000fea0003800200 */
.L_x_3436:
        /* <DEDUP_REMOVED lines=16> */
.L_x_3444:
[----:B------:R-:W-:-:S13]  /*79d0*/  ISETP.GE.U32.AND P0, PT, R2, UR7, PT ;  /* 0x0000000702007c0c */ /* 0x000fda000bf06070 */
[----:B------:R-:W-:Y:S05]  /*79e0*/  @P0 BRA `(.L_x_3446) ;  /* 0x0000000000300947 */ /* 0x000fea0003800000 */
[----:B--2---:R-:W2:Y:S01]  /*79f0*/  LDC.64 R4, c[0x0][0x3f0] ;  /* 0x0000fc00ff047b82 */ /* 0x004ea20000000a00 */
[C---:B------:R-:W-:Y:S01]  /*7a00*/  VIADD R3, R2.reuse, UR6 ;  /* 0x0000000602037c36 */ /* 0x040fe20008000000 */
[----:B------:R-:W-:-:S03]  /*7a10*/  IADD3 R2, PT, PT, R2, 0x80, RZ ;  /* 0x0000008002027810 */ /* 0x000fc60007ffe0ff */
[----:B--2---:R-:W-:-:S05]  /*7a20*/  IMAD.WIDE.U32 R4, R3, 0x8, R4 ;  /* 0x0000000803047825 */ /* 0x004fca00078e0004 */
[----:B------:R2:W-:Y:S02]  /*7a30*/  STG.E.64 desc[UR8][R4.64], R10 ;  /* 0x0000000a04007986 */ /* 0x0005e4000c101b08 */
.L_x_3445:
[----:B------:R-:W-:-:S13]  /*7a40*/  ISETP.GE.U32.AND P0, PT, R2, UR7, PT ;  /* 0x0000000702007c0c */ /* 0x000fda000bf06070 */
[----:B------:R-:W-:Y:S05]  /*7a50*/  @P0 BRA `(.L_x_3447) ;  /* 0x0000000000300947 */ /* 0x000fea0003800000 */
[----:B--2---:R-:W2:Y:S01]  /*7a60*/  LDC.64 R4, c[0x0][0x3f0] ;  /* 0x0000fc00ff047b82 */ /* 0x004ea20000000a00 */
[C---:B------:R-:W-:Y:S01]  /*7a70*/  IADD3 R3, PT, PT, R2.reuse, UR6, RZ ;  /* 0x0000000602037c10 */ /* 0x040fe2000fffe0ff */
[----:B------:R-:W-:-:S04]  /*7a80*/  VIADD R2, R2, 0x80 ;  /* 0x0000008002027836 */ /* 0x000fc80000000000 */
[----:B--2---:R-:W-:-:S05]  /*7a90*/  IMAD.WIDE.U32 R4, R3, 0x8, R4 ;  /* 0x0000000803047825 */ /* 0x004fca00078e0004 */
[----:B------:R3:W-:Y:S02]  /*7aa0*/  STG.E.64 desc[UR8][R4.64], R12 ;  /* 0x0000000c04007986 */ /* 0x0007e4000c101b08 */
.L_x_3446:
[----:B------:R-:W-:-:S13]  /*7ab0*/  ISETP.GE.U32.AND P0, PT, R2, UR7, PT ;  /* 0x0000000702007c0c */ /* 0x000fda000bf06070 */
[----:B------:R-:W-:Y:S05]  /*7ac0*/  @P0 BRA `(.L_x_3448) ;  /* 0x0000000000340947 */ /* 0x000fea0003800000 */
[----:B--23--:R-:W2:Y:S01]  /*7ad0*/  LDC.64 R4, c[0x0][0x3f0] ;  /* 0x0000fc00ff047b82 */ /* 0x00cea20000000a00 */
[C---:B------:R-:W-:Y:S02]  /*7ae0*/  IADD3 R3, PT, PT, R2.reuse, UR6, RZ ;  /* 0x0000000602037c10 */ /* 0x040fe4000fffe0ff */
[----:B------:R-:W-:-:S03]  /*7af0*/  IADD3 R2, PT, PT, R2, 0x80, RZ ;  /* 0x0000008002027810 */ /* 0x000fc60007ffe0ff */
[----:B--2---:R-:W-:-:S05]  /*7b00*/  IMAD.WIDE.U32 R4, R3, 0x8, R4 ;  /* 0x0000000803047825 */ /* 0x004fca00078e0004 */
[----:B------:R3:W-:Y:S02]  /*7b10*/  STG.E.64 desc[UR8][R4.64], R14 ;  /* 0x0000000e04007986 */ /* 0x0007e4000c101b08 */
.L_x_3447:
        /* <DEDUP_REMOVED lines=8> */
.L_x_3448:
[----:B------:R-:W-:Y:S05]  /*7ba0*/  BSYNC.RELIABLE B1 ;  /* 0x0000000000017941 */ /* 0x000fea0003800100 */
.L_x_3443:
[----:B------:R-:W-:-:S13]  /*7bb0*/  ISETP.GE.U32.AND P0, PT, R2, UR7, PT ;  /* 0x0000000702007c0c */ /* 0x000fda000bf06070 */
[----:B--234-:R-:W2:Y:S01]  /*7bc0*/  @!P0 LDC.64 R4, c[0x0][0x3f0] ;  /* 0x0000fc00ff048b82 */ /* 0x01cea20000000a00 */
[C---:B------:R-:W-:Y:S01]  /*7bd0*/  @!P0 IADD3 R3, PT, PT, R2.reuse, UR6, RZ ;  /* 0x0000000602038c10 */ /* 0x040fe2000fffe0ff */
[----:B------:R-:W-:-:S04]  /*7be0*/  @!P0 VIADD R2, R2, 0x80 ;  /* 0x0000008002028836 */ /* 0x000fc80000000000 */
[----:B--2---:R-:W-:-:S05]  /*7bf0*/  @!P0 IMAD.WIDE.U32 R4, R3, 0x8, R4 ;  /* 0x0000000803048825 */ /* 0x004fca00078e0004 */
[----:B------:R4:W-:Y:S02]  /*7c00*/  @!P0 STG.E.64 desc[UR8][R4.64], R18 ;  /* 0x0000001204008986 */ /* 0x0009e4000c101b08 */
.L_x_3449:
[----:B------:R-:W-:Y:S05]  /*7c10*/  BSYNC.RECONVERGENT B0 ;  /* 0x0000000000007941 */ /* 0x000fea0003800200 */
.L_x_3442:
        /* <DEDUP_REMOVED lines=8> */
.L_x_3393:
        /* <DEDUP_REMOVED lines=13> */
[----:B------:R-:W2:Y:S04]  /*7d70*/  LDG.E.ENL2.256 R12, R16, desc[UR8][R30.64] ;  /* 0xfe0000081e10797e */ /* 0x000ea8000812190c */
[----:B------:R0:W5:Y:S01]  /*7d80*/  LDG.E.ENL2.256 R4, R8, desc[UR8][R30.64+0x1000] ;  /* 0xfe0080081e08797e */ /* 0x0001620008121904 */
[----:B---3--:R-:W-:-:S02]  /*7d90*/  UISETP.GE.U32.AND UP0, UPT, UR18, 0x1, UPT ;  /* 0x000000011200788c */ /* 0x008fc4000bf06070 */
[----:B------:R-:W3:Y:S01]  /*7da0*/  LDC.64 R34, c[0x0][0x3c8] ;  /* 0x0000f200ff227b82 */ /* 0x000ee20000000a00 */
[----:B------:R-:W-:Y:S01]  /*7db0*/  UIADD3 UR7, UPT, UPT, UR7, 0x28, URZ ;  /* 0x0000002807077890 */ /* 0x000fe2000fffe0ff */
[----:B----4-:R4:W-:Y:S01]  /*7dc0*/  STL.64 [R1+0x10], R24 ;  /* 0x0000101801007387 */ /* 0x0109e20000100a00 */
[----:B------:R-:W-:-:S03]  /*7dd0*/  UISETP.GE.AND.EX UP0, UPT, UR19, URZ, UPT, UP0 ;  /* 0x000000ff1300728c */ /* 0x000fc6000bf06300 */
[----:B------:R4:W-:Y:S02]  /*7de0*/  STL.64 [R1+0x18], R26 ;  /* 0x0000181a01007387 */ /* 0x0009e40000100a00 */
[----:B0-----:R-:W0:Y:S02]  /*7df0*/  LDC.64 R30, c[0x0][0x3b8] ;  /* 0x0000ee00ff1e7b82 */ /* 0x001e240000000a00 */
[----:B-1----:R-:W-:Y:S06]  /*7e00*/  STL.64 [R1+0x28], R28 ;  /* 0x0000281c01007387 */ /* 0x002fec0000100a00 */
[----:B------:R-:W1:Y:S01]  /*7e10*/  LDC.64 R36, c[0x0][0x3d0] ;  /* 0x0000f400ff247b82 */ /* 0x000e620000000a00 */
[----:B--2---:R-:W-:Y:S07]  /*7e20*/  STL.64 [R1+0x38], R32 ;  /* 0x0000382001007387 */ /* 0x004fee0000100a00 */
[----:B------:R-:W2:Y:S01]  /*7e30*/  LDC.64 R22, c[0x0][0x3d8] ;  /* 0x0000f600ff167b82 */ /* 0x000ea20000000a00 */
[----:B---3--:R-:W-:Y:S07]  /*7e40*/  STL.64 [R1+0x40], R34 ;  /* 0x0000402201007387 */ /* 0x008fee0000100a00 */
[----:B----4-:R-:W3:Y:S01]  /*7e50*/  LDC.64 R24, c[0x0][0x3e0] ;  /* 0x0000f800ff187b82 */ /* 0x010ee20000000a00 */
        /* <DEDUP_REMOVED lines=39> */
.L_x_3452:
        /* <DEDUP_REMOVED lines=80> */
.L_x_3451:
        /* <DEDUP_REMOVED lines=56> */
.L_x_3453:
        /* <DEDUP_REMOVED lines=37> */
.L_x_3454:
        /* <DEDUP_REMOVED lines=18> */
.L_x_3450:
        /* <DEDUP_REMOVED lines=29> */
.L_x_3457:
        /* <DEDUP_REMOVED lines=79> */
.L_x_3456:
        /* <DEDUP_REMOVED lines=58> */
.L_x_3458:
        /* <DEDUP_REMOVED lines=42> */
.L_x_3459:
        /* <DEDUP_REMOVED lines=21> */
.L_x_3455:
        /* <DEDUP_REMOVED lines=29> */
.L_x_3462:
        /* <DEDUP_REMOVED lines=22> */
[----:B------:R-:W-:-:S02]  /*9e40*/  IMAD R25, R25, R0, RZ ;  /* 0x0000000019197224 */ /* 0x000fc400078e02ff */
        /* <DEDUP_REMOVED lines=14> */
[----:B------:R4:W4:Y:S01]  /*9f30*/  LDG.E R16, desc[UR8][R26.64] ;  /* 0x000000081a107981 */ /* 0x000922000c1e1900 */
        /* <DEDUP_REMOVED lines=42> */
.L_x_3461:
        /* <DEDUP_REMOVED lines=30> */
[----:B------:R0:W4:Y:S01]  /*a3c0*/  LDG.E R2, desc[UR8][R36.64] ;  /* 0x0000000824027981 */ /* 0x000122000c1e1900 */
[----:B------:R-:W-:-:S03]  /*a3d0*/  IADD3.X R33, PT, PT, R37, R27, RZ, P0, !PT ;  /* 0x0000001b25217210 */ /* 0x000fc600007fe4ff */
[----:B------:R-:W4:Y:S04]  /*a3e0*/  LDL.64 R26, [UR11+0x28] ;  /* 0x0000280bff1a7983 */ /* 0x000f280008100a00 */
[----:B------:R-:W4:Y:S04]  /*a3f0*/  LDG.E R33, desc[UR8][R32.64] ;  /* 0x0000000820217981 */ /* 0x000f28000c1e1900 */
[----:B------:R-:W4:Y:S01]  /*a400*/  LDL.64 R34, [UR11+0x30] ;  /* 0x0000300bff227983 */ /* 0x000f220008100a00 */
        /* <DEDUP_REMOVED lines=22> */
.L_x_3463:
        /* <DEDUP_REMOVED lines=35> */
[----:B------:R-:W-:-:S05]  /*a7a0*/  IMAD.WIDE.U32 R16, R26, R29, R16 ;  /* 0x0000001d1a107225 */ /* 0x000fca00078e0010 */
[----:B------:R-:W-:-:S07]  /*a7b0*/  IADD3 R17, PT, PT, R17, R3, RZ ;  /* 0x0000000311117210 */ /* 0x000fce0007ffe0ff */
.L_x_3464:
        /* <DEDUP_REMOVED lines=19> */
.L_x_3460:
        /* <DEDUP_REMOVED lines=29> */
.L_x_3467:
        /* <DEDUP_REMOVED lines=9> */
[----:B------:R0:W4:Y:S01]  /*ab50*/  LDG.E R12, desc[UR8][R34.64] ;  /* 0x00000008220c7981 */ /* 0x000122000c1e1900 */
[----:B------:R-:W-:-:S03]  /*ab60*/  IADD3.X R33, PT, PT, R35, UR15, RZ, P0, !PT ;  /* 0x0000000f23217c10 */ /* 0x000fc600087fe4ff */
[----:B------:R-:W4:Y:S01]  /*ab70*/  LDL.64 R30, [UR12] ;  /* 0x0000000cff1e7983 */ /* 0x000f220008100a00 */
        /* <DEDUP_REMOVED lines=21> */
[----:B------:R-:W-:-:S03]  /*acd0*/  IADD3.X R27, PT, PT, R35, UR15, RZ, P0, !PT ;  /* 0x0000000f231b7c10 */ /* 0x000fc600087fe4ff */
[----:B------:R-:W-:Y:S01]  /*ace0*/  IMAD.IADD R19, R19, 0x1, R0 ;  /* 0x0000000113137824 */ /* 0x000fe200078e0200 */
[----:B0-----:R-:W-:Y:S01]  /*acf0*/  IADD3 R34, P0, PT, R26, UR19, RZ ;  /* 0x000000131a227c10 */ /* 0x001fe2000ff1e0ff */
[----:B------:R4:W4:Y:S03]  /*ad00*/  LDG.E R0, desc[UR8][R26.64] ;  /* 0x000000081a007981 */ /* 0x000926000c1e1900 */
[----:B------:R-:W-:Y:S02]  /*ad10*/  IADD3.X R35, PT, PT, R27, UR15, RZ, P0, !PT ;  /* 0x0000000f1b237c10 */ /* 0x000fe400087fe4ff */
[----:B------:R-:W-:-:S03]  /*ad20*/  IADD3 R30, P0, PT, R34, UR19, RZ ;  /* 0x00000013221e7c10 */ /* 0x000fc6000ff1e0ff */
[----:B------:R-:W4:Y:S01]  /*ad30*/  LDG.E R34, desc[UR8][R34.64] ;  /* 0x0000000822227981 */ /* 0x000f22000c1e1900 */
        /* <DEDUP_REMOVED lines=39> */
.L_x_3466:
        /* <DEDUP_REMOVED lines=30> */
[----:B------:R0:W4:Y:S01]  /*b190*/  LDG.E R2, desc[UR8][R36.64] ;  /* 0x0000000824027981 */ /* 0x000122000c1e1900 */
[----:B------:R-:W-:-:S03]  /*b1a0*/  IADD3.X R33, PT, PT, R37, R33, RZ, P1, !PT ;  /* 0x0000002125217210 */ /* 0x000fc60000ffe4ff */
        /* <DEDUP_REMOVED lines=24> */
.L_x_3468:
        /* <DEDUP_REMOVED lines=32> */
[----:B------:R-:W-:Y:S02]  /*b530*/  IMAD R0, R27, R29, RZ ;  /* 0x0000001d1b007224 */ /* 0x000fe400078e02ff */
[----:B------:R-:W-:Y:S02]  /*b540*/  IMAD.IADD R19, R19, 0x1, R35 ;  /* 0x0000000113137824 */ /* 0x000fe400078e0223 */
[C---:B------:R-:W-:Y:S02]  /*b550*/  IMAD R3, R26.reuse, R3, R0 ;  /* 0x000000031a037224 */ /* 0x040fe400078e0200 */
[----:B------:R-:W-:-:S05]  /*b560*/  IMAD.WIDE.U32 R18, R26, R29, R18 ;  /* 0x0000001d1a127225 */ /* 0x000fca00078e0012 */
[----:B------:R-:W-:-:S07]  /*b570*/  IADD3 R19, PT, PT, R19, R3, RZ ;  /* 0x0000000313137210 */ /* 0x000fce0007ffe0ff */
.L_x_3469:
        /* <DEDUP_REMOVED lines=19> */
.L_x_3465:
[----:B0-----:R-:W-:Y:S01]  /*b6b0*/  CS2R R12, SRZ ;  /* 0x00000000000c7805 */ /* 0x001fe2000001ff00 */
[----:B------:R-:W-:Y:S06]  /*b6c0*/  BRA.U !UP0, `(.L_x_3470) ;  /* 0x0000000d086c7547 */ /* 0x000fec000b800000 */
[----:B------:R-:W0:Y:S01]  /*b6d0*/  LDCU.128 UR16, c[0x0][0x390] ;  /* 0x00007200ff1077ac */ /* 0x000e220008000c00 */
[----:B------:R-:W-:Y:S01]  /*b6e0*/  CS2R R12, SRZ ;  /* 0x00000000000c7805 */ /* 0x000fe2000001ff00 */
[----:B------:R-:W-:Y:S01]  /*b6f0*/  UMOV UR4, URZ ;  /* 0x000000ff00047c82 */ /* 0x000fe20008000000 */
[----:B------:R-:W-:Y:S01]  /*b700*/  UMOV UR5, URZ ;  /* 0x000000ff00057c82 */ /* 0x000fe20008000000 */
[----:B0-----:R-:W-:Y:S01]  /*b710*/  UISETP.GE.U32.AND UP2, UPT, UR18, 0x8, UPT ;  /* 0x000000081200788c */ /* 0x001fe2000bf46070 */
        /* <DEDUP_REMOVED lines=22> */
.L_x_3472:
        /* <DEDUP_REMOVED lines=80> */
.L_x_3471:
        /* <DEDUP_REMOVED lines=56> */
.L_x_3473:
        /* <DEDUP_REMOVED lines=37> */
.L_x_3474:
        /* <DEDUP_REMOVED lines=19> */
.L_x_3470:
        /* <DEDUP_REMOVED lines=29> */
.L_x_3477:
        /* <DEDUP_REMOVED lines=79> */
.L_x_3476:
        /* <DEDUP_REMOVED lines=56> */
.L_x_3478:
        /* <DEDUP_REMOVED lines=37> */
.L_x_3479:
        /* <DEDUP_REMOVED lines=19> */
.L_x_3475:
        /* <DEDUP_REMOVED lines=29> */
.L_x_3482:
        /* <DEDUP_REMOVED lines=80> */
.L_x_3481:
        /* <DEDUP_REMOVED lines=57> */
.L_x_3483:
        /* <DEDUP_REMOVED lines=37> */
.L_x_3484:
        /* <DEDUP_REMOVED lines=19> */
.L_x_3480:
        /* <DEDUP_REMOVED lines=29> */
.L_x_3487:
        /* <DEDUP_REMOVED lines=80> */
.L_x_3486:
        /* <DEDUP_REMOVED lines=55> */
.L_x_3488:
        /* <DEDUP_REMOVED lines=42> */
.L_x_3489:
        /* <DEDUP_REMOVED lines=20> */
.L_x_3485:
        /* <DEDUP_REMOVED lines=8> */
[----:B------:R-:W-:Y:S04]  /*eec0*/  STG.E.ENL2.256 desc[UR8][R2.64], R20, R16 ;  /* 0xf80000140210797f */ /* 0x000fe8000f121808 */
[----:B------:R-:W-:Y:S01]  /*eed0*/  STG.E.ENL2.256 desc[UR8][R2.64+0x1000], R12, R8 ;  /* 0xf800800c0208797f */ /* 0x000fe2000f121808 */
[----:B-1----:R-:W-:Y:S05]  /*eee0*/  EXIT ;  /* 0x000000000000794d */ /* 0x002fea0003800000 */
.L_x_3490:
        /* <DEDUP_REMOVED lines=9> */
.L_x_3518:


//--------------------- .text._ZN2at6native29vectorized_elementwise_kernelILi8EZZNS0_61_GLOBAL__N__ae8afa13_23_FlattenIndicesKernel_cu_7dd49032_311421_flatten_indices_implINS2_18CUDAKernelLauncherEiLl8EEENS_6TensorERKS5_N3c108ArrayRefIlEEENKUlvE0_clEvEUllE_St5arrayIPcLm2EEEEviT0_T1_ --------------------------
	.section	.text._ZN2at6native29vectorized_elementwise_kernelILi8EZZNS0_61_GLOBAL__N__ae8afa13_23_FlattenIndicesKernel_cu_7dd49032_311421_flatten_indices_implINS2_18CUDAKernelLauncherEiLl8EEENS_6TensorERKS5_N3c108ArrayRefIlEEENKUlvE0_clEvEUllE_St5arrayIPcLm2EEEEviT0_T1_,"ax",@progbits
	.align	128
        .global         _ZN2at6native29vectorized_elementwise_kernelILi8EZZNS0_61_GLOBAL__N__ae8afa13_23_FlattenIndicesKernel_cu_7dd49032_311421_flatten_indices_implINS2_18CUDAKernelLauncherEiLl8EEENS_6TensorERKS5_N3c108ArrayRefIlEEENKUlvE0_clEvEUllE_St5arrayIPcLm2EEEEviT0_T1_
        .type           _ZN2at6native29vectorized_elementwise_kernelILi8EZZNS0_61_GLOBAL__N__ae8afa13_23_FlattenIndicesKernel_cu_7dd49032_311421_flatten_indices_implINS2_18CUDAKernelLauncherEiLl8EEENS_6TensorERKS5_N3c108ArrayRefIlEEENKUlvE0_clEvEUllE_St5arrayIPcLm2EEEEviT0_T1_,@function
        .size           _ZN2at6native29vectorized_elementwise_kernelILi8EZZNS0_61_GLOBAL__N__ae8afa13_23_FlattenIndicesKernel_cu_7dd49032_311421_flatten_indices_implINS2_18CUDAKernelLauncherEiLl8EEENS_6TensorERKS5_N3c108ArrayRefIlEEENKUlvE0_clEvEUllE_St5arrayIPcLm2EEEEviT0_T1_,(.L_x_3519 - _ZN2at6native29vectorized_elementwise_kernelILi8EZZNS0_61_GLOBAL__N__ae8afa13_23_FlattenIndicesKernel_cu_7dd49032_311421_flatten_indices_implINS2_18CUDAKernelLauncherEiLl8EEENS_6TensorERKS5_N3c108ArrayRefIlEEENKUlvE0_clEvEUllE_St5arrayIPcLm2EEEEviT0_T1_)
        .other          _ZN2at6native29vectorized_elementwise_kernelILi8EZZNS0_61_GLOBAL__N__ae8afa13_23_FlattenIndicesKernel_cu_7dd49032_311421_flatten_indices_implINS2_18CUDAKernelLauncherEiLl8EEENS_6TensorERKS5_N3c108ArrayRefIlEEENKUlvE0_clEvEUllE_St5arrayIPcLm2EEEEviT0_T1_,@"STO_CUDA_ENTRY STV_DEFAULT"
_ZN2at6native29vectorized_elementwise_kernelILi8EZZNS0_61_GLOBAL__N__ae8afa13_23_FlattenIndicesKernel_cu_7dd49032_311421_flatten_indices_implINS2_18CUDAKernelLauncherEiLl8EEENS_6TensorERKS5_N3c108ArrayRefIlEEENKUlvE0_clEvEUllE_St5arrayIPcLm2EEEEviT0_T1_:
.text._ZN2at6native29vectorized_elementwise_kernelILi8EZZNS0_61_GLOBAL__N__ae8afa13_23_FlattenIndicesKernel_cu_7dd49032_311421_flatten_indices_implINS2_18CUDAKernelLauncherEiLl8EEENS_6TensorERKS5_N3c108ArrayRefIlEEENKUlvE0_clEvEUllE_St5arrayIPcLm2EEEEviT0_T1_:
[----:B------:R-:W-:Y:S01]  /*0000*/  LDC R1, c[0x0][0x37c] ;  /* 0x0000df00ff017b82 */ /* 0x000fe20000000800 */
[----:B------:R-:W-:Y:S05]  /*0010*/  EXIT ;  /* 0x000000000000794d */ /* 0x000fea0003800000 */
.L_x_3491:
        /* <DEDUP_REMOVED lines=14> */
.L_x_3519:


//--------------------- .nv.global.init           --------------------------
	.section	.nv.global.init,"aw",@progbits
.nv.global.init:
	.type		$str$5,@object
	.size		$str$5,(__unnamed_1 - $str$5)
$str$5:
        /*0000*/ 	.byte	0x66, 0x61, 0x6c, 0x73, 0x65, 0x00
	.type		__unnamed_1,@object
	.size		__unnamed_1,(__unnamed_2 - __unnamed_1)
__unnamed_1:
        /*0006*/ 	.byte	0x66, 0x65, 0x74, 0x63, 0x68, 0x5f, 0x61, 0x6e, 0x64, 0x5f, 0x63, 0x61, 0x73, 0x74, 0x00
	.type		__unnamed_2,@object
	.size		__unnamed_2,($str$6 - __unnamed_2)
__unnamed_2:
        /*0015*/ 	.byte	0x63, 0x61, 0x73, 0x74, 0x5f, 0x61, 0x6e, 0x64, 0x5f, 0x73, 0x74, 0x6f, 0x72, 0x65, 0x00
	.type		$str$6,@object
	.size		$str$6,(.L_31 - $str$6)
$str$6:
        /*0024*/ 	.byte	0x2f, 0x72, 0x6f, 0x6f, 0x74, 0x2f, 0x2e, 0x70, 0x79, 0x65, 0x6e, 0x76, 0x2f, 0x76, 0x65, 0x72
        /*0034*/ 	.byte	0x73, 0x69, 0x6f, 0x6e, 0x73, 0x2f, 0x33, 0x2e, 0x31, 0x33, 0x2e, 0x31, 0x32, 0x2f, 0x6c, 0x69
        /*0044*/ 	.byte	0x62, 0x2f, 0x70, 0x79, 0x74, 0x68, 0x6f, 0x6e, 0x33, 0x2e, 0x31, 0x33, 0x2f, 0x73, 0x69, 0x74
        /*0054*/ 	.byte	0x65, 0x2d, 0x70, 0x61, 0x63, 0x6b, 0x61, 0x67, 0x65, 0x73, 0x2f, 0x74, 0x6f, 0x72, 0x63, 0x68
        /*0064*/ 	.byte	0x2f, 0x69, 0x6e, 0x63, 0x6c, 0x75, 0x64, 0x65, 0x2f, 0x63, 0x31, 0x30, 0x2f, 0x63, 0x6f, 0x72
        /*0074*/ 	.byte	0x65, 0x2f, 0x44, 0x79, 0x6e, 0x61, 0x6d, 0x69, 0x63, 0x43, 0x61, 0x73, 0x74, 0x2e, 0x68, 0x00
.L_31:


//--------------------- .nv.shared.reserved.0     --------------------------
	.section	.nv.shared.reserved.0,"aw",@nobits
	.weak		__nv_reservedSMEM_offset_0_alias
	.size		__nv_reservedSMEM_offset_0_alias, 0, 64
	.other		__nv_reservedSMEM_offset_0_alias,@"STO_CUDA_RESERVED_SHARED STV_DEFAULT"
__nv_reservedSMEM_offset_0_alias:
	.zero		0
	.zero		64


//--------------------- .nv.global                --------------------------
	.section	.nv.global,"aw",@nobits
.nv.global:
	.type		_ZN59_INTERNAL_ae8afa13_23_FlattenIndicesKernel_cu_7dd49032_31144cuda3std3__48in_placeE,@object
	.size		_ZN59_INTERNAL_ae8afa13_23_FlattenIndicesKernel_cu_7dd49032_31144cuda3std3__48in_placeE,(_ZN59_INTERNAL_ae8afa13_23_FlattenIndicesKernel_cu_7dd49032_31144cuda3std6ranges3__45__cpo8distanceE - _ZN59_INTERNAL_ae8afa13_23_FlattenIndicesKernel_cu_7dd49032_31144cuda3std3__48in_placeE)
_ZN59_INTERNAL_ae8afa13_23_FlattenIndicesKernel_cu_7dd49032_31144cuda3std3__48in_placeE:
	.zero		1
	.type		_ZN59_INTERNAL_ae8afa13_23_FlattenIndicesKernel_cu_7dd49032_31144cuda3std6ranges3__45__cpo8distanceE,@object
	.size		_ZN59_INTERNAL_ae8afa13_23_FlattenIndicesKernel_cu_7dd49032_31144cuda3std6ranges3__45__cpo8distanceE,(_ZN59_INTERNAL_ae8afa13_23_FlattenIndicesKernel_cu_7dd49032_31144cuda3std3__45__cpo6cbeginE - _ZN59_INTERNAL_ae8afa13_23_FlattenIndicesKernel_cu_7dd49032_31144cuda3std6ranges3__45__cpo8distanceE)
_ZN59_INTERNAL_ae8afa13_23_FlattenIndicesKernel_cu_7dd49032_31144cuda3std6ranges3__45__cpo8distanceE:
	.zero		1
	.type		_ZN59_INTERNAL_ae8afa13_23_FlattenIndicesKernel_cu_7dd49032_31144cuda3std3__45__cpo6cbeginE,@object
	.size		_ZN59_INTERNAL_ae8afa13_23_FlattenIndicesKernel_cu_7dd49032_31144cuda3std3__45__cpo6cbeginE,(_ZN59_INTERNAL_ae8afa13_23_FlattenIndicesKernel_cu_7dd49032_31144cuda3std6ranges3__45__cpo7advanceE - _ZN59_INTERNAL_ae8afa13_23_FlattenIndicesKernel_cu_7dd49032_31144cuda3std3__45__cpo6cbeginE)
_ZN59_INTERNAL_ae8afa13_23_FlattenIndicesKernel_cu_7dd49032_31144cuda3std3__45__cpo6cbeginE:
	.zero		1
	.type		_ZN59_INTERNAL_ae8afa13_23_FlattenIndicesKernel_cu_7dd49032_31144cuda3std6ranges3__45__cpo7advanceE,@object
	.size		_ZN59_INTERNAL_ae8afa13_23_FlattenIndicesKernel_cu_7dd49032_31144cuda3std6ranges3__45__cpo7advanceE,(_ZN59_INTERNAL_ae8afa13_23_FlattenIndicesKernel_cu_7dd49032_31144cuda3std3__45__cpo7crbeginE - _ZN59_INTERNAL_ae8afa13_23_FlattenIndicesKernel_cu_7dd49032_31144cuda3std6ranges3__45__cpo7advanceE)
_ZN59_INTERNAL_ae8afa13_23_FlattenIndicesKernel_cu_7dd49032_31144cuda3std6ranges3__45__cpo7advanceE:
	.zero		1
	.type		_ZN59_INTERNAL_ae8afa13_23_FlattenIndicesKernel_cu_7dd49032_31144cuda3std3__45__cpo7crbeginE,@object
	.size		_ZN59_INTERNAL_ae8afa13_23_FlattenIndicesKernel_cu_7dd49032_31144cuda3std3__45__cpo7crbeginE,(_ZN59_INTERNAL_ae8afa13_23_FlattenIndicesKernel_cu_7dd49032_31144cuda3std6ranges3__45__cpo4dataE - _ZN59_INTERNAL_ae8afa13_23_FlattenIndicesKernel_cu_7dd49032_31144cuda3std3__45__cpo7crbeginE)
_ZN59_INTERNAL_ae8afa13_23_FlattenIndicesKernel_cu_7dd49032_31144cuda3std3__45__cpo7crbeginE:
	.zero		1
	.type		_ZN59_INTERNAL_ae8afa13_23_FlattenIndicesKernel_cu_7dd49032_31144cuda3std6ranges3__45__cpo4dataE,@object
	.size		_ZN59_INTERNAL_ae8afa13_23_FlattenIndicesKernel_cu_7dd49032_31144cuda3std6ranges3__45__cpo4dataE,(_ZN59_INTERNAL_ae8afa13_23_FlattenIndicesKernel_cu_7dd49032_31144cuda3std6ranges3__45__cpo5beginE - _ZN59_INTERNAL_ae8afa13_23_FlattenIndicesKernel_cu_7dd49032_31144cuda3std6ranges3__45__cpo4dataE)
_ZN59_INTERNAL_ae8afa13_23_FlattenIndicesKernel_cu_7dd49032_31144cuda3std6ranges3__45__cpo4dataE:
	.zero		1
	.type		_ZN59_INTERNAL_ae8afa13_23_FlattenIndicesKernel_cu_7dd49032_31144cuda3std6ranges3__45__cpo5beginE,@object
	.size		_ZN59_INTERNAL_ae8afa13_23_FlattenIndicesKernel_cu_7dd49032_31144cuda3std6ranges3__45__cpo5beginE,(_ZN59_INTERNAL_ae8afa13_23_FlattenIndicesKernel_cu_7dd49032_31144cuda3std3__461_GLOBAL__N__ae8afa13_23_FlattenIndicesKernel_cu_7dd49032_31146ignoreE - _ZN59_INTERNAL_ae8afa13_23_FlattenIndicesKernel_cu_7dd49032_31144cuda3std6ranges3__45__cpo5beginE)
_ZN59_INTERNAL_ae8afa13_23_FlattenIndicesKernel_cu_7dd49032_31144cuda3std6ranges3__45__cpo5beginE:
	.zero		1
	.type		_ZN59_INTERNAL_ae8afa13_23_FlattenIndicesKernel_cu_7dd49032_31144cuda3std3__461_GLOBAL__N__ae8afa13_23_FlattenIndicesKernel_cu_7dd49032_31146ignoreE,@object
	.size		_ZN59_INTERNAL_ae8afa13_23_FlattenIndicesKernel_cu_7dd49032_31144cuda3std3__461_GLOBAL__N__ae8afa13_23_FlattenIndicesKernel_cu_7dd49032_31146ignoreE,(_ZN59_INTERNAL_ae8afa13_23_FlattenIndicesKernel_cu_7dd49032_31144cuda3std6ranges3__45__cpo4sizeE - _ZN59_INTERNAL_ae8afa13_23_FlattenIndicesKernel_cu_7dd49032_31144cuda3std3__461_GLOBAL__N__ae8afa13_23_FlattenIndicesKernel_cu_7dd49032_31146ignoreE)
_ZN59_INTERNAL_ae8afa13_23_FlattenIndicesKernel_cu_7dd49032_31144cuda3std3__461_GLOBAL__N__ae8afa13_23_FlattenIndicesKernel_cu_7dd49032_31146ignoreE:
	.zero		1
	.type		_ZN59_INTERNAL_ae8afa13_23_FlattenIndicesKernel_cu_7dd49032_31144cuda3std6ranges3__45__cpo4sizeE,@object
	.size		_ZN59_INTERNAL_ae8afa13_23_FlattenIndicesKernel_cu_7dd49032_31144cuda3std6ranges3__45__cpo4sizeE,(_ZN59_INTERNAL_ae8afa13_23_FlattenIndicesKernel_cu_7dd49032_31144cuda3std3__45__cpo5beginE - _ZN59_INTERNAL_ae8afa13_23_FlattenIndicesKernel_cu_7dd49032_31144cuda3std6ranges3__45__cpo4sizeE)
_ZN59_INTERNAL_ae8afa13_23_FlattenIndicesKernel_cu_7dd49032_31144cuda3std6ranges3__45__cpo4sizeE:
	.zero		1
	.type		_ZN59_INTERNAL_ae8afa13_23_FlattenIndicesKernel_cu_7dd49032_31144cuda3std3__45__cpo5beginE,@object
	.size		_ZN59_INTERNAL_ae8afa13_23_FlattenIndicesKernel_cu_7dd49032_31144cuda3std3__45__cpo5beginE,(_ZN59_INTERNAL_ae8afa13_23_FlattenIndicesKernel_cu_7dd49032_31144cuda3std6ranges3__45__cpo6cbeginE - _ZN59_INTERNAL_ae8afa13_23_FlattenIndicesKernel_cu_7dd49032_31144cuda3std3__45__cpo5beginE)
_ZN59_INTERNAL_ae8afa13_23_FlattenIndicesKernel_cu_7dd49032_31144cuda3std3__45__cpo5beginE:
	.zero		1
	.type		_ZN59_INTERNAL_ae8afa13_23_FlattenIndicesKernel_cu_7dd49032_31144cuda3std6ranges3__45__cpo6cbeginE,@object
	.size		_ZN59_INTERNAL_ae8afa13_23_FlattenIndicesKernel_cu_7dd49032_31144cuda3std6ranges3__45__cpo6cbeginE,(_ZN59_INTERNAL_ae8afa13_23_FlattenIndicesKernel_cu_7dd49032_31144cuda3std3__45__cpo6rbeginE - _ZN59_INTERNAL_ae8afa13_23_FlattenIndicesKernel_cu_7dd49032_31144cuda3std6ranges3__45__cpo6cbeginE)
_ZN59_INTERNAL_ae8afa13_23_FlattenIndicesKernel_cu_7dd49032_31144cuda3std6ranges3__45__cpo6cbeginE:
	.zero		1
	.type		_ZN59_INTERNAL_ae8afa13_23_FlattenIndicesKernel_cu_7dd49032_31144cuda3std3__45__cpo6rbeginE,@object
	.size		_ZN59_INTERNAL_ae8afa13_23_FlattenIndicesKernel_cu_7dd49032_31144cuda3std3__45__cpo6rbeginE,(_ZN59_INTERNAL_ae8afa13_23_FlattenIndicesKernel_cu_7dd49032_31144cuda3std6ranges3__45__cpo4nextE - _ZN59_INTERNAL_ae8afa13_23_FlattenIndicesKernel_cu_7dd49032_31144cuda3std3__45__cpo6rbeginE)
_ZN59_INTERNAL_ae8afa13_23_FlattenIndicesKernel_cu_7dd49032_31144cuda3std3__45__cpo6rbeginE:
	.zero		1
	.type		_ZN59_INTERNAL_ae8afa13_23_FlattenIndicesKernel_cu_7dd49032_31144cuda3std6ranges3__45__cpo4nextE,@object
	.size		_ZN59_INTERNAL_ae8afa13_23_FlattenIndicesKernel_cu_7dd49032_31144cuda3std6ranges3__45__cpo4nextE,(_ZN59_INTERNAL_ae8afa13_23_FlattenIndicesKernel_cu_7dd49032_31144cuda3std6ranges3__45__cpo4swapE - _ZN59_INTERNAL_ae8afa13_23_FlattenIndicesKernel_cu_7dd49032_31144cuda3std6ranges3__45__cpo4nextE)
_ZN59_INTERNAL_ae8afa13_23_FlattenIndicesKernel_cu_7dd49032_31144cuda3std6ranges3__45__cpo4nextE:
	.zero		1
	.type		_ZN59_INTERNAL_ae8afa13_23_FlattenIndicesKernel_cu_7dd49032_31144cuda3std6ranges3__45__cpo4swapE,@object
	.size		_ZN59_INTERNAL_ae8afa13_23_FlattenIndicesKernel_cu_7dd49032_31144cuda3std6ranges3__45__cpo4swapE,(_ZN59_INTERNAL_ae8afa13_23_FlattenIndicesKernel_cu_7dd49032_31144cuda3std3__420unreachable_sentinelE - _ZN59_INTERNAL_ae8afa13_23_FlattenIndicesKernel_cu_7dd49032_31144cuda3std6ranges3__45__cpo4swapE)
_ZN59_INTERNAL_ae8afa13_23_FlattenIndicesKernel_cu_7dd49032_31144cuda3std6ranges3__45__cpo4swapE:
	.zero		1
	.type		_ZN59_INTERNAL_ae8afa13_23_FlattenIndicesKernel_cu_7dd49032_31144cuda3std3__420unreachable_sentinelE,@object
	.size		_ZN59_INTERNAL_ae8afa13_23_FlattenIndicesKernel_cu_7dd49032_31144cuda3std3__420unreachable_sentinelE,(_ZN59_INTERNAL_ae8afa13_23_FlattenIndicesKernel_cu_7dd49032_31146thrust24THRUST_300001_SM_1030_NS6system6detail10sequential3seqE - _ZN59_INTERNAL_ae8afa13_23_FlattenIndicesKernel_cu_7dd49032_31144cuda3std3__420unreachable_sentinelE)
_ZN59_INTERNAL_ae8afa13_23_FlattenIndicesKernel_cu_7dd49032_31144cuda3std3__420unreachable_sentinelE:
	.zero		1
	.type		_ZN59_INTERNAL_ae8afa13_23_FlattenIndicesKernel_cu_7dd49032_31146thrust24THRUST_300001_SM_1030_NS6system6detail10sequential3seqE,@object
	.size		_ZN59_INTERNAL_ae8afa13_23_FlattenIndicesKernel_cu_7dd49032_31146thrust24THRUST_300001_SM_1030_NS6system6detail10sequential3seqE,(_ZN59_INTERNAL_ae8afa13_23_FlattenIndicesKernel_cu_7dd49032_31144cuda3std3__45__cpo4cendE - _ZN59_INTERNAL_ae8afa13_23_FlattenIndicesKernel_cu_7dd49032_31146thrust24THRUST_300001_SM_1030_NS6system6detail10sequential3seqE)
_ZN59_INTERNAL_ae8afa13_23_FlattenIndicesKernel_cu_7dd49032_31146thrust24THRUST_300001_SM_1030_NS6system6detail10sequential3seqE:
	.zero		1
	.type		_ZN59_INTERNAL_ae8afa13_23_FlattenIndicesKernel_cu_7dd49032_31144cuda3std3__45__cpo4cendE,@object
	.size		_ZN59_INTERNAL_ae8afa13_23_FlattenIndicesKernel_cu_7dd49032_31144cuda3std3__45__cpo4cendE,(_ZN59_INTERNAL_ae8afa13_23_FlattenIndicesKernel_cu_7dd49032_31144cuda3std6ranges3__45__cpo9iter_swapE - _ZN59_INTERNAL_ae8afa13_23_FlattenIndicesKernel_cu_7dd49032_31144cuda3std3__45__cpo4cendE)
_ZN59_INTERNAL_ae8afa13_23_FlattenIndicesKernel_cu_7dd49032_31144cuda3std3__45__cpo4cendE:
	.zero		1
	.type		_ZN59_INTERNAL_ae8afa13_23_FlattenIndicesKernel_cu_7dd49032_31144cuda3std6ranges3__45__cpo9iter_swapE,@object
	.size		_ZN59_INTERNAL_ae8afa13_23_FlattenIndicesKernel_cu_7dd49032_31144cuda3std6ranges3__45__cpo9iter_swapE,(_ZN59_INTERNAL_ae8afa13_23_FlattenIndicesKernel_cu_7dd49032_31144cuda3std3__45__cpo5crendE - _ZN59_INTERNAL_ae8afa13_23_FlattenIndicesKernel_cu_7dd49032_31144cuda3std6ranges3__45__cpo9iter_swapE)
_ZN59_INTERNAL_ae8afa13_23_FlattenIndicesKernel_cu_7dd49032_31144cuda3std6ranges3__45__cpo9iter_swapE:
	.zero		1
	.type		_ZN59_INTERNAL_ae8afa13_23_FlattenIndicesKernel_cu_7dd49032_31144cuda3std3__45__cpo5crendE,@object
	.size		_ZN59_INTERNAL_ae8afa13_23_FlattenIndicesKernel_cu_7dd49032_31144cuda3std3__45__cpo5crendE,(_ZN59_INTERNAL_ae8afa13_23_FlattenIndicesKernel_cu_7dd49032_31144cuda3std6ranges3__45__cpo5cdataE - _ZN59_INTERNAL_ae8afa13_23_FlattenIndicesKernel_cu_7dd49032_31144cuda3std3__45__cpo5crendE)
_ZN59_INTERNAL_ae8afa13_23_FlattenIndicesKernel_cu_7dd49032_31144cuda3std3__45__cpo5crendE:
	.zero		1
	.type		_ZN59_INTERNAL_ae8afa13_23_FlattenIndicesKernel_cu_7dd49032_31144cuda3std6ranges3__45__cpo5cdataE,@object
	.size		_ZN59_INTERNAL_ae8afa13_23_FlattenIndicesKernel_cu_7dd49032_31144cuda3std6ranges3__45__cpo5cdataE,(_ZN59_INTERNAL_ae8afa13_23_FlattenIndicesKernel_cu_7dd49032_31144cuda3std6ranges3__45__cpo3endE - _ZN59_INTERNAL_ae8afa13_23_FlattenIndicesKernel_cu_7dd49032_31144cuda3std6ranges3__45__cpo5cdataE)
_ZN59_INTERNAL_ae8afa13_23_FlattenIndicesKernel_cu_7dd49032_31144cuda3std6ranges3__45__cpo5cdataE:
	.zero		1
	.type		_ZN59_INTERNAL_ae8afa13_23_FlattenIndicesKernel_cu_7dd49032_31144cuda3std6ranges3__45__cpo3endE,@object
	.size		_ZN59_INTERNAL_ae8afa13_23_FlattenIndicesKernel_cu_7dd49032_31144cuda3std6ranges3__45__cpo3endE,(_ZN59_INTERNAL_ae8afa13_23_FlattenIndicesKernel_cu_7dd49032_31144cuda3std3__419piecewise_constructE - _ZN59_INTERNAL_ae8afa13_23_FlattenIndicesKernel_cu_7dd49032_31144cuda3std6ranges3__45__cpo3endE)
_ZN59_INTERNAL_ae8afa13_23_FlattenIndicesKernel_cu_7dd49032_31144cuda3std6ranges3__45__cpo3endE:
	.zero		1
	.type		_ZN59_INTERNAL_ae8afa13_23_FlattenIndicesKernel_cu_7dd49032_31144cuda3std3__419piecewise_constructE,@object
	.size		_ZN59_INTERNAL_ae8afa13_23_FlattenIndicesKernel_cu_7dd49032_31144cuda3std3__419piecewise_constructE,(_ZN59_INTERNAL_ae8afa13_23_FlattenIndicesKernel_cu_7dd49032_31144cuda3std6ranges3__45__cpo5ssizeE - _ZN59_INTERNAL_ae8afa13_23_FlattenIndicesKernel_cu_7dd49032_31144cuda3std3__419piecewise_constructE)
_ZN59_INTERNAL_ae8afa13_23_FlattenIndicesKernel_cu_7dd49032_31144cuda3std3__419piecewise_constructE:
	.zero		1
	.type		_ZN59_INTERNAL_ae8afa13_23_FlattenIndicesKernel_cu_7dd49032_31144cuda3std6ranges3__45__cpo5ssizeE,@object
	.size		_ZN59_INTERNAL_ae8afa13_23_FlattenIndicesKernel_cu_7dd49032_31144cuda3std6ranges3__45__cpo5ssizeE,(_ZN59_INTERNAL_ae8afa13_23_FlattenIndicesKernel_cu_7dd49032_31144cuda3std3__45__cpo3endE - _ZN59_INTERNAL_ae8afa13_23_FlattenIndicesKernel_cu_7dd49032_31144cuda3std6ranges3__45__cpo5ssizeE)
_ZN59_INTERNAL_ae8afa13_23_FlattenIndicesKernel_cu_7dd49032_31144cuda3std6ranges3__45__cpo5ssizeE:
	.zero		1
	.type		_ZN59_INTERNAL_ae8afa13_23_FlattenIndicesKernel_cu_7dd49032_31144cuda3std3__45__cpo3endE,@object
	.size		_ZN59_INTERNAL_ae8afa13_23_FlattenIndicesKernel_cu_7dd49032_31144cuda3std3__45__cpo3endE,(_ZN59_INTERNAL_ae8afa13_23_FlattenIndicesKernel_cu_7dd49032_31144cuda3std6ranges3__45__cpo4cendE - _ZN59_INTERNAL_ae8afa13_23_FlattenIndicesKernel_cu_7dd49032_31144cuda3std3__45__cpo3endE)
_ZN59_INTERNAL_ae8afa13_23_FlattenIndicesKernel_cu_7dd49032_31144cuda3std3__45__cpo3endE:
	.zero		1
	.type		_ZN59_INTERNAL_ae8afa13_23_FlattenIndicesKernel_cu_7dd49032_31144cuda3std6ranges3__45__cpo4cendE,@object
	.size		_ZN59_INTERNAL_ae8afa13_23_FlattenIndicesKernel_cu_7dd49032_31144cuda3std6ranges3__45__cpo4cendE,(_ZN59_INTERNAL_ae8afa13_23_FlattenIndicesKernel_cu_7dd49032_31144cuda3std3__45__cpo4rendE - _ZN59_INTERNAL_ae8afa13_23_FlattenIndicesKernel_cu_7dd49032_31144cuda3std6ranges3__45__cpo4cendE)
_ZN59_INTERNAL_ae8afa13_23_FlattenIndicesKernel_cu_7dd49032_31144cuda3std6ranges3__45__cpo4cendE:
	.zero		1
	.type		_ZN59_INTERNAL_ae8afa13_23_FlattenIndicesKernel_cu_7dd49032_31144cuda3std3__45__cpo4rendE,@object
	.size		_ZN59_INTERNAL_ae8afa13_23_FlattenIndicesKernel_cu_7dd49032_31144cuda3std3__45__cpo4rendE,(_ZN59_INTERNAL_ae8afa13_23_FlattenIndicesKernel_cu_7dd49032_31144cuda3std6ranges3__45__cpo4prevE - _ZN59_INTERNAL_ae8afa13_23_FlattenIndicesKernel_cu_7dd49032_31144cuda3std3__45__cpo4rendE)
_ZN59_INTERNAL_ae8afa13_23_FlattenIndicesKernel_cu_7dd49032_31144cuda3std3__45__cpo4rendE:
	.zero		1
	.type		_ZN59_INTERNAL_ae8afa13_23_FlattenIndicesKernel_cu_7dd49032_31144cuda3std6ranges3__45__cpo4prevE,@object
	.size		_ZN59_INTERNAL_ae8afa13_23_FlattenIndicesKernel_cu_7dd49032_31144cuda3std6ranges3__45__cpo4prevE,(_ZN59_INTERNAL_ae8afa13_23_FlattenIndicesKernel_cu_7dd49032_31144cuda3std6ranges3__45__cpo9iter_moveE - _ZN59_INTERNAL_ae8afa13_23_FlattenIndicesKernel_cu_7dd49032_31144cuda3std6ranges3__45__cpo4prevE)
_ZN59_INTERNAL_ae8afa13_23_FlattenIndicesKernel_cu_7dd49032_31144cuda3std6ranges3__45__cpo4prevE:
	.zero		1
	.type		_ZN59_INTERNAL_ae8afa13_23_FlattenIndicesKernel_cu_7dd49032_31144cuda3std6ranges3__45__cpo9iter_moveE,@object
	.size		_ZN59_INTERNAL_ae8afa13_23_FlattenIndicesKernel_cu_7dd49032_31144cuda3std6ranges3__45__cpo9iter_moveE,(.L_15 - _ZN59_INTERNAL_ae8afa13_23_FlattenIndicesKernel_cu_7dd49032_31144cuda3std6ranges3__45__cpo9iter_moveE)
_ZN59_INTERNAL_ae8afa13_23_FlattenIndicesKernel_cu_7dd49032_31144cuda3std6ranges3__45__cpo9iter_moveE:
	.zero		1
.L_15:


//--------------------- .nv.constant0._ZN2at6native18elementwise_kernelILi128ELi4EZNS0_15gpu_kernel_implIZZNS0_61_GLOBAL__N__ae8afa13_23_FlattenIndicesKernel_cu_7dd49032_311421_flatten_indices_implINS3_18CUDAKernelLauncherElLl0EEENS_6TensorERKS6_N3c108ArrayRefIlEEENKUlvE0_clEvEUllE_EEvRNS_18TensorIteratorBaseERKT_EUliE_EEviT1_ --------------------------
	.section	.nv.constant0._ZN2at6native18elementwise_kernelILi128ELi4EZNS0_15gpu_kernel_implIZZNS0_61_GLOBAL__N__ae8afa13_23_FlattenIndicesKernel_cu_7dd49032_311421_flatten_indices_implINS3_18CUDAKernelLauncherElLl0EEENS_6TensorERKS6_N3c108ArrayRefIlEEENKUlvE0_clEvEUllE_EEvRNS_18TensorIteratorBaseERKT_EUliE_EEviT1_,"a",@progbits
	.sectionflags	@""
	.align	4
.nv.constant0._ZN2at6native18elementwise_kernelILi128ELi4EZNS0_15gpu_kernel_implIZZNS0_61_GLOBAL__N__ae8afa13_23_FlattenIndicesKernel_cu_7dd49032_311421_flatten_indices_implINS3_18CUDAKernelLauncherElLl0EEENS_6TensorERKS6_N3c108ArrayRefIlEEENKUlvE0_clEvEUllE_EEvRNS_18TensorIteratorBaseERKT_EUliE_EEviT1_:
	.zero		1488


//--------------------- .nv.constant0._ZN2at6native27unrolled_elementwise_kernelIZZNS0_61_GLOBAL__N__ae8afa13_23_FlattenIndicesKernel_cu_7dd49032_311421_flatten_indices_implINS2_18CUDAKernelLauncherElLl0EEENS_6TensorERKS5_N3c108ArrayRefIlEEENKUlvE0_clEvEUllE_St5arrayIPcLm2EELi4E23TrivialOffsetCalculatorILi1EjESH_NS0_6memory12LoadWithCastILi1EEENSI_13StoreWithCastILi1EEEEEviT_T0_T2_T3_T4_T5_ --------------------------
	.section	.nv.constant0._ZN2at6native27unrolled_elementwise_kernelIZZNS0_61_GLOBAL__N__ae8afa13_23_FlattenIndicesKernel_cu_7dd49032_311421_flatten_indices_implINS2_18CUDAKernelLauncherElLl0EEENS_6TensorERKS5_N3c108ArrayRefIlEEENKUlvE0_clEvEUllE_St5arrayIPcLm2EELi4E23TrivialOffsetCalculatorILi1EjESH_NS0_6memory12LoadWithCastILi1EEENSI_13StoreWithCastILi1EEEEEviT_T0_T2_T3_T4_T5_,"a",@progbits
	.sectionflags	@""
	.align	4
.nv.constant0._ZN2at6native27unrolled_elementwise_kernelIZZNS0_61_GLOBAL__N__ae8afa13_23_FlattenIndicesKernel_cu_7dd49032_311421_flatten_indices_implINS2_18CUDAKernelLauncherElLl0EEENS_6TensorERKS5_N3c108ArrayRefIlEEENKUlvE0_clEvEUllE_St5arrayIPcLm2EELi4E23TrivialOffsetCalculatorILi1EjESH_NS0_6memory12LoadWithCastILi1EEENSI_13StoreWithCastILi1EEEEEviT_T0_T2_T3_T4_T5_:
	.zero		988


//--------------------- .nv.constant0._ZN2at6native18elementwise_kernelILi128ELi2EZNS0_22gpu_kernel_impl_nocastIZZNS0_61_GLOBAL__N__ae8afa13_23_FlattenIndicesKernel_cu_7dd49032_311421_flatten_indices_implINS3_18CUDAKernelLauncherElLl0EEENS_6TensorERKS6_N3c108ArrayRefIlEEENKUlvE0_clEvEUllE_EEvRNS_18TensorIteratorBaseERKT_EUliE_EEviT1_ --------------------------
	.section	.nv.constant0._ZN2at6native18elementwise_kernelILi128ELi2EZNS0_22gpu_kernel_impl_nocastIZZNS0_61_GLOBAL__N__ae8afa13_23_FlattenIndicesKernel_cu_7dd49032_311421_flatten_indices_implINS3_18CUDAKernelLauncherElLl0EEENS_6TensorERKS6_N3c108ArrayRefIlEEENKUlvE0_clEvEUllE_EEvRNS_18TensorIteratorBaseERKT_EUliE_EEviT1_,"a",@progbits
	.sectionflags	@""
	.align	4
.nv.constant0._ZN2at6native18elementwise_kernelILi128ELi2EZNS0_22gpu_kernel_impl_nocastIZZNS0_61_GLOBAL__N__ae8afa13_23_FlattenIndicesKernel_cu_7dd49032_311421_flatten_indices_implINS3_18CUDAKernelLauncherElLl0EEENS_6TensorERKS6_N3c108ArrayRefIlEEENKUlvE0_clEvEUllE_EEvRNS_18TensorIteratorBaseERKT_EUliE_EEviT1_:
	.zero		1480


//--------------------- .nv.constant0._ZN2at6native27unrolled_elementwise_kernelIZZNS0_61_GLOBAL__N__ae8afa13_23_FlattenIndicesKernel_cu_7dd49032_311421_flatten_indices_implINS2_18CUDAKernelLauncherElLl0EEENS_6TensorERKS5_N3c108ArrayRefIlEEENKUlvE0_clEvEUllE_St5arrayIPcLm2EELi4E23TrivialOffsetCalculatorILi1EjESH_NS0_6memory15LoadWithoutCastENSI_16StoreWithoutCastEEEviT_T0_T2_T3_T4_T5_ --------------------------
	.section	.nv.constant0._ZN2at6native27unrolled_elementwise_kernelIZZNS0_61_GLOBAL__N__ae8afa13_23_FlattenIndicesKernel_cu_7dd49032_311421_flatten_indices_implINS2_18CUDAKernelLauncherElLl0EEENS_6TensorERKS5_N3c108ArrayRefIlEEENKUlvE0_clEvEUllE_St5arrayIPcLm2EELi4E23TrivialOffsetCalculatorILi1EjESH_NS0_6memory15LoadWithoutCastENSI_16StoreWithoutCastEEEviT_T0_T2_T3_T4_T5_,"a",@progbits
	.sectionflags	@""
	.align	4
.nv.constant0._ZN2at6native27unrolled_elementwise_kernelIZZNS0_61_GLOBAL__N__ae8afa13_23_FlattenIndicesKernel_cu_7dd49032_311421_flatten_indices_implINS2_18CUDAKernelLauncherElLl0EEENS_6TensorERKS5_N3c108ArrayRefIlEEENKUlvE0_clEvEUllE_St5arrayIPcLm2EELi4E23TrivialOffsetCalculatorILi1EjESH_NS0_6memory15LoadWithoutCastENSI_16StoreWithoutCastEEEviT_T0_T2_T3_T4_T5_:
	.zero		972


//--------------------- .nv.constant0._ZN2at6native29vectorized_elementwise_kernelILi2EZZNS0_61_GLOBAL__N__ae8afa13_23_FlattenIndicesKernel_cu_7dd49032_311421_flatten_indices_implINS2_18CUDAKernelLauncherElLl0EEENS_6TensorERKS5_N3c108ArrayRefIlEEENKUlvE0_clEvEUllE_St5arrayIPcLm2EEEEviT0_T1_ --------------------------
	.section	.nv.constant0._ZN2at6native29vectorized_elementwise_kernelILi2EZZNS0_61_GLOBAL__N__ae8afa13_23_FlattenIndicesKernel_cu_7dd49032_311421_flatten_indices_implINS2_18CUDAKernelLauncherElLl0EEENS_6TensorERKS5_N3c108ArrayRefIlEEENKUlvE0_clEvEUllE_St5arrayIPcLm2EEEEviT0_T1_,"a",@progbits
	.sectionflags	@""
	.align	4
.nv.constant0._ZN2at6native29vectorized_elementwise_kernelILi2EZZNS0_61_GLOBAL__N__ae8afa13_23_FlattenIndicesKernel_cu_7dd49032_311421_flatten_indices_implINS2_18CUDAKernelLauncherElLl0EEENS_6TensorERKS5_N3c108ArrayRefIlEEENKUlvE0_clEvEUllE_St5arrayIPcLm2EEEEviT0_T1_:
	.zero		968


//--------------------- .nv.constant0._ZN2at6native29vectorized_elementwise_kernelILi4EZZNS0_61_GLOBAL__N__ae8afa13_23_FlattenIndicesKernel_cu_7dd49032_311421_flatten_indices_implINS2_18CUDAKernelLauncherElLl0EEENS_6TensorERKS5_N3c108ArrayRefIlEEENKUlvE0_clEvEUllE_St5arrayIPcLm2EEEEviT0_T1_ --------------------------
	.section	.nv.constant0._ZN2at6native29vectorized_elementwise_kernelILi4EZZNS0_61_GLOBAL__N__ae8afa13_23_FlattenIndicesKernel_cu_7dd49032_311421_flatten_indices_implINS2_18CUDAKernelLauncherElLl0EEENS_6TensorERKS5_N3c108ArrayRefIlEEENKUlvE0_clEvEUllE_St5arrayIPcLm2EEEEviT0_T1_,"a",@progbits
	.sectionflags	@""
	.align	4
.nv.constant0._ZN2at6native29vectorized_elementwise_kernelILi4EZZNS0_61_GLOBAL__N__ae8afa13_23_FlattenIndicesKernel_cu_7dd49032_311421_flatten_indices_implINS2_18CUDAKernelLauncherElLl0EEENS_6TensorERKS5_N3c108ArrayRefIlEEENKUlvE0_clEvEUllE_St5arrayIPcLm2EEEEviT0_T1_:
	.zero		968


//--------------------- .nv.constant0._ZN2at6native29vectorized_elementwise_kernelILi8EZZNS0_61_GLOBAL__N__ae8afa13_23_FlattenIndicesKernel_cu_7dd49032_311421_flatten_indices_implINS2_18CUDAKernelLauncherElLl0EEENS_6TensorERKS5_N3c108ArrayRefIlEEENKUlvE0_clEvEUllE_St5arrayIPcLm2EEEEviT0_T1_ --------------------------
	.section	.nv.constant0._ZN2at6native29vectorized_elementwise_kernelILi8EZZNS0_61_GLOBAL__N__ae8afa13_23_FlattenIndicesKernel_cu_7dd49032_311421_flatten_indices_implINS2_18CUDAKernelLauncherElLl0EEENS_6TensorERKS5_N3c108ArrayRefIlEEENKUlvE0_clEvEUllE_St5arrayIPcLm2EEEEviT0_T1_,"a",@progbits
	.sectionflags	@""
	.align	4
.nv.constant0._ZN2at6native29vectorized_elementwise_kernelILi8EZZNS0_61_GLOBAL__N__ae8afa13_23_FlattenIndicesKernel_cu_7dd49032_311421_flatten_indices_implINS2_18CUDAKernelLauncherElLl0EEENS_6TensorERKS5_N3c108ArrayRefIlEEENKUlvE0_clEvEUllE_St5arrayIPcLm2EEEEviT0_T1_:
	.zero		968


//--------------------- .nv.constant0._ZN2at6native18elementwise_kernelILi128ELi4EZNS0_15gpu_kernel_implIZZNS0_61_GLOBAL__N__ae8afa13_23_FlattenIndicesKernel_cu_7dd49032_311421_flatten_indices_implINS3_18CUDAKernelLauncherElLl8EEENS_6TensorERKS6_N3c108ArrayRefIlEEENKUlvE0_clEvEUllE_EEvRNS_18TensorIteratorBaseERKT_EUliE_EEviT1_ --------------------------
	.section	.nv.constant0._ZN2at6native18elementwise_kernelILi128ELi4EZNS0_15gpu_kernel_implIZZNS0_61_GLOBAL__N__ae8afa13_23_FlattenIndicesKernel_cu_7dd49032_311421_flatten_indices_implINS3_18CUDAKernelLauncherElLl8EEENS_6TensorERKS6_N3c108ArrayRefIlEEENKUlvE0_clEvEUllE_EEvRNS_18TensorIteratorBaseERKT_EUliE_EEviT1_,"a",@progbits
	.sectionflags	@""
	.align	4
.nv.constant0._ZN2at6native18elementwise_kernelILi128ELi4EZNS0_15gpu_kernel_implIZZNS0_61_GLOBAL__N__ae8afa13_23_FlattenIndicesKernel_cu_7dd49032_311421_flatten_indices_implINS3_18CUDAKernelLauncherElLl8EEENS_6TensorERKS6_N3c108ArrayRefIlEEENKUlvE0_clEvEUllE_EEvRNS_18TensorIteratorBaseERKT_EUliE_EEviT1_:
	.zero		1544


//--------------------- .nv.constant0._ZN2at6native27unrolled_elementwise_kernelIZZNS0_61_GLOBAL__N__ae8afa13_23_FlattenIndicesKernel_cu_7dd49032_311421_flatten_indices_implINS2_18CUDAKernelLauncherElLl8EEENS_6TensorERKS5_N3c108ArrayRefIlEEENKUlvE0_clEvEUllE_St5arrayIPcLm2EELi4E23TrivialOffsetCalculatorILi1EjESH_NS0_6memory12LoadWithCastILi1EEENSI_13StoreWithCastILi1EEEEEviT_T0_T2_T3_T4_T5_ --------------------------
	.section	.nv.constant0._ZN2at6native27unrolled_elementwise_kernelIZZNS0_61_GLOBAL__N__ae8afa13_23_FlattenIndicesKernel_cu_7dd49032_311421_flatten_indices_implINS2_18CUDAKernelLauncherElLl8EEENS_6TensorERKS5_N3c108ArrayRefIlEEENKUlvE0_clEvEUllE_St5arrayIPcLm2EELi4E23TrivialOffsetCalculatorILi1EjESH_NS0_6memory12LoadWithCastILi1EEENSI_13StoreWithCastILi1EEEEEviT_T0_T2_T3_T4_T5_,"a",@progbits
	.sectionflags	@""
	.align	4
.nv.constant0._ZN2at6native27unrolled_elementwise_kernelIZZNS0_61_GLOBAL__N__ae8afa13_23_FlattenIndicesKernel_cu_7dd49032_311421_flatten_indices_implINS2_18CUDAKernelLauncherElLl8EEENS_6TensorERKS5_N3c108ArrayRefIlEEENKUlvE0_clEvEUllE_St5arrayIPcLm2EELi4E23TrivialOffsetCalculatorILi1EjESH_NS0_6memory12LoadWithCastILi1EEENSI_13StoreWithCastILi1EEEEEviT_T0_T2_T3_T4_T5_:
	.zero		1044


//--------------------- .nv.constant0._ZN2at6native18elementwise_kernelILi128ELi2EZNS0_22gpu_kernel_impl_nocastIZZNS0_61_GLOBAL__N__ae8afa13_23_FlattenIndicesKernel_cu_7dd49032_311421_flatten_indices_implINS3_18CUDAKernelLauncherElLl8EEENS_6TensorERKS6_N3c108ArrayRefIlEEENKUlvE0_clEvEUllE_EEvRNS_18TensorIteratorBaseERKT_EUliE_EEviT1_ --------------------------
	.section	.nv.constant0._ZN2at6native18elementwise_kernelILi128ELi2EZNS0_22gpu_kernel_impl_nocastIZZNS0_61_GLOBAL__N__ae8afa13_23_FlattenIndicesKernel_cu_7dd49032_311421_flatten_indices_implINS3_18CUDAKernelLauncherElLl8EEENS_6TensorERKS6_N3c108ArrayRefIlEEENKUlvE0_clEvEUllE_EEvRNS_18TensorIteratorBaseERKT_EUliE_EEviT1_,"a",@progbits
	.sectionflags	@""
	.align	4
.nv.constant0._ZN2at6native18elementwise_kernelILi128ELi2EZNS0_22gpu_kernel_impl_nocastIZZNS0_61_GLOBAL__N__ae8afa13_23_FlattenIndicesKernel_cu_7dd49032_311421_flatten_indices_implINS3_18CUDAKernelLauncherElLl8EEENS_6TensorERKS6_N3c108ArrayRefIlEEENKUlvE0_clEvEUllE_EEvRNS_18TensorIteratorBaseERKT_EUliE_EEviT1_:
	.zero		1536


//--------------------- .nv.constant0._ZN2at6native27unrolled_elementwise_kernelIZZNS0_61_GLOBAL__N__ae8afa13_23_FlattenIndicesKernel_cu_7dd49032_311421_flatten_indices_implINS2_18CUDAKernelLauncherElLl8EEENS_6TensorERKS5_N3c108ArrayRefIlEEENKUlvE0_clEvEUllE_St5arrayIPcLm2EELi4E23TrivialOffsetCalculatorILi1EjESH_NS0_6memory15LoadWithoutCastENSI_16StoreWithoutCastEEEviT_T0_T2_T3_T4_T5_ --------------------------
	.section	.nv.constant0._ZN2at6native27unrolled_elementwise_kernelIZZNS0_61_GLOBAL__N__ae8afa13_23_FlattenIndicesKernel_cu_7dd49032_311421_flatten_indices_implINS2_18CUDAKernelLauncherElLl8EEENS_6TensorERKS5_N3c108ArrayRefIlEEENKUlvE0_clEvEUllE_St5arrayIPcLm2EELi4E23TrivialOffsetCalculatorILi1EjESH_NS0_6memory15LoadWithoutCastENSI_16StoreWithoutCastEEEviT_T0_T2_T3_T4_T5_,"a",@progbits
	.sectionflags	@""
	.align	4
.nv.constant0._ZN2at6native27unrolled_elementwise_kernelIZZNS0_61_GLOBAL__N__ae8afa13_23_FlattenIndicesKernel_cu_7dd49032_311421_flatten_indices_implINS2_18CUDAKernelLauncherElLl8EEENS_6TensorERKS5_N3c108ArrayRefIlEEENKUlvE0_clEvEUllE_St5arrayIPcLm2EELi4E23TrivialOffsetCalculatorILi1EjESH_NS0_6memory15LoadWithoutCastENSI_16StoreWithoutCastEEEviT_T0_T2_T3_T4_T5_:
	.zero		1028


//--------------------- .nv.constant0._ZN2at6native29vectorized_elementwise_kernelILi2EZZNS0_61_GLOBAL__N__ae8afa13_23_FlattenIndicesKernel_cu_7dd49032_311421_flatten_indices_implINS2_18CUDAKernelLauncherElLl8EEENS_6TensorERKS5_N3c108ArrayRefIlEEENKUlvE0_clEvEUllE_St5arrayIPcLm2EEEEviT0_T1_ --------------------------
	.section	.nv.constant0._ZN2at6native29vectorized_elementwise_kernelILi2EZZNS0_61_GLOBAL__N__ae8afa13_23_FlattenIndicesKernel_cu_7dd49032_311421_flatten_indices_implINS2_18CUDAKernelLauncherElLl8EEENS_6TensorERKS5_N3c108ArrayRefIlEEENKUlvE0_clEvEUllE_St5arrayIPcLm2EEEEviT0_T1_,"a",@progbits
	.sectionflags	@""
	.align	4
.nv.constant0._ZN2at6native29vectorized_elementwise_kernelILi2EZZNS0_61_GLOBAL__N__ae8afa13_23_FlattenIndicesKernel_cu_7dd49032_311421_flatten_indices_implINS2_18CUDAKernelLauncherElLl8EEENS_6TensorERKS5_N3c108ArrayRefIlEEENKUlvE0_clEvEUllE_St5arrayIPcLm2EEEEviT0_T1_:
	.zero		1024


//--------------------- .nv.constant0._ZN2at6native29vectorized_elementwise_kernelILi4EZZNS0_61_GLOBAL__N__ae8afa13_23_FlattenIndicesKernel_cu_7dd49032_311421_flatten_indices_implINS2_18CUDAKernelLauncherElLl8EEENS_6TensorERKS5_N3c108ArrayRefIlEEENKUlvE0_clEvEUllE_St5arrayIPcLm2EEEEviT0_T1_ --------------------------
	.section	.nv.constant0._ZN2at6native29vectorized_elementwise_kernelILi4EZZNS0_61_GLOBAL__N__ae8afa13_23_FlattenIndicesKernel_cu_7dd49032_311421_flatten_indices_implINS2_18CUDAKernelLauncherElLl8EEENS_6TensorERKS5_N3c108ArrayRefIlEEENKUlvE0_clEvEUllE_St5arrayIPcLm2EEEEviT0_T1_,"a",@progbits
	.sectionflags	@""
	.align	4
.nv.constant0._ZN2at6native29vectorized_elementwise_kernelILi4EZZNS0_61_GLOBAL__N__ae8afa13_23_FlattenIndicesKernel_cu_7dd49032_311421_flatten_indices_implINS2_18CUDAKernelLauncherElLl8EEENS_6TensorERKS5_N3c108ArrayRefIlEEENKUlvE0_clEvEUllE_St5arrayIPcLm2EEEEviT0_T1_:
	.zero		1024


//--------------------- .nv.constant0._ZN2at6native29vectorized_elementwise_kernelILi8EZZNS0_61_GLOBAL__N__ae8afa13_23_FlattenIndicesKernel_cu_7dd49032_311421_flatten_indices_implINS2_18CUDAKernelLauncherElLl8EEENS_6TensorERKS5_N3c108ArrayRefIlEEENKUlvE0_clEvEUllE_St5arrayIPcLm2EEEEviT0_T1_ --------------------------
	.section	.nv.constant0._ZN2at6native29vectorized_elementwise_kernelILi8EZZNS0_61_GLOBAL__N__ae8afa13_23_FlattenIndicesKernel_cu_7dd49032_311421_flatten_indices_implINS2_18CUDAKernelLauncherElLl8EEENS_6TensorERKS5_N3c108ArrayRefIlEEENKUlvE0_clEvEUllE_St5arrayIPcLm2EEEEviT0_T1_,"a",@progbits
	.sectionflags	@""
	.align	4
.nv.constant0._ZN2at6native29vectorized_elementwise_kernelILi8EZZNS0_61_GLOBAL__N__ae8afa13_23_FlattenIndicesKernel_cu_7dd49032_311421_flatten_indices_implINS2_18CUDAKernelLauncherElLl8EEENS_6TensorERKS5_N3c108ArrayRefIlEEENKUlvE0_clEvEUllE_St5arrayIPcLm2EEEEviT0_T1_:
	.zero		1024


//--------------------- .nv.constant0._ZN2at6native18elementwise_kernelILi128ELi4EZNS0_15gpu_kernel_implIZZNS0_61_GLOBAL__N__ae8afa13_23_FlattenIndicesKernel_cu_7dd49032_311421_flatten_indices_implINS3_18CUDAKernelLauncherEiLl0EEENS_6TensorERKS6_N3c108ArrayRefIlEEENKUlvE0_clEvEUllE_EEvRNS_18TensorIteratorBaseERKT_EUliE_EEviT1_ --------------------------
	.section	.nv.constant0._ZN2at6native18elementwise_kernelILi128ELi4EZNS0_15gpu_kernel_implIZZNS0_61_GLOBAL__N__ae8afa13_23_FlattenIndicesKernel_cu_7dd49032_311421_flatten_indices_implINS3_18CUDAKernelLauncherEiLl0EEENS_6TensorERKS6_N3c108ArrayRefIlEEENKUlvE0_clEvEUllE_EEvRNS_18TensorIteratorBaseERKT_EUliE_EEviT1_,"a",@progbits
	.sectionflags	@""
	.align	4
.nv.constant0._ZN2at6native18elementwise_kernelILi128ELi4EZNS0_15gpu_kernel_implIZZNS0_61_GLOBAL__N__ae8afa13_23_FlattenIndicesKernel_cu_7dd49032_311421_flatten_indices_implINS3_18CUDAKernelLauncherEiLl0EEENS_6TensorERKS6_N3c108ArrayRefIlEEENKUlvE0_clEvEUllE_EEvRNS_18TensorIteratorBaseERKT_EUliE_EEviT1_:
	.zero		1488


//--------------------- .nv.constant0._ZN2at6native27unrolled_elementwise_kernelIZZNS0_61_GLOBAL__N__ae8afa13_23_FlattenIndicesKernel_cu_7dd49032_311421_flatten_indices_implINS2_18CUDAKernelLauncherEiLl0EEENS_6TensorERKS5_N3c108ArrayRefIlEEENKUlvE0_clEvEUllE_St5arrayIPcLm2EELi4E23TrivialOffsetCalculatorILi1EjESH_NS0_6memory12LoadWithCastILi1EEENSI_13StoreWithCastILi1EEEEEviT_T0_T2_T3_T4_T5_ --------------------------
	.section	.nv.constant0._ZN2at6native27unrolled_elementwise_kernelIZZNS0_61_GLOBAL__N__ae8afa13_23_FlattenIndicesKernel_cu_7dd49032_311421_flatten_indices_implINS2_18CUDAKernelLauncherEiLl0EEENS_6TensorERKS5_N3c108ArrayRefIlEEENKUlvE0_clEvEUllE_St5arrayIPcLm2EELi4E23TrivialOffsetCalculatorILi1EjESH_NS0_6memory12LoadWithCastILi1EEENSI_13StoreWithCastILi1EEEEEviT_T0_T2_T3_T4_T5_,"a",@progbits
	.sectionflags	@""
	.align	4
.nv.constant0._ZN2at6native27unrolled_elementwise_kernelIZZNS0_61_GLOBAL__N__ae8afa13_23_FlattenIndicesKernel_cu_7dd49032_311421_flatten_indices_implINS2_18CUDAKernelLauncherEiLl0EEENS_6TensorERKS5_N3c108ArrayRefIlEEENKUlvE0_clEvEUllE_St5arrayIPcLm2EELi4E23TrivialOffsetCalculatorILi1EjESH_NS0_6memory12LoadWithCastILi1EEENSI_13StoreWithCastILi1EEEEEviT_T0_T2_T3_T4_T5_:
	.zero		988


//--------------------- .nv.constant0._ZN2at6native18elementwise_kernelILi128ELi2EZNS0_22gpu_kernel_impl_nocastIZZNS0_61_GLOBAL__N__ae8afa13_23_FlattenIndicesKernel_cu_7dd49032_311421_flatten_indices_implINS3_18CUDAKernelLauncherEiLl0EEENS_6TensorERKS6_N3c108ArrayRefIlEEENKUlvE0_clEvEUllE_EEvRNS_18TensorIteratorBaseERKT_EUliE_EEviT1_ --------------------------
	.section	.nv.constant0._ZN2at6native18elementwise_kernelILi128ELi2EZNS0_22gpu_kernel_impl_nocastIZZNS0_61_GLOBAL__N__ae8afa13_23_FlattenIndicesKernel_cu_7dd49032_311421_flatten_indices_implINS3_18CUDAKernelLauncherEiLl0EEENS_6TensorERKS6_N3c108ArrayRefIlEEENKUlvE0_clEvEUllE_EEvRNS_18TensorIteratorBaseERKT_EUliE_EEviT1_,"a",@progbits
	.sectionflags	@""
	.align	4
.nv.constant0._ZN2at6native18elementwise_kernelILi128ELi2EZNS0_22gpu_kernel_impl_nocastIZZNS0_61_GLOBAL__N__ae8afa13_23_FlattenIndicesKernel_cu_7dd49032_311421_flatten_indices_implINS3_18CUDAKernelLauncherEiLl0EEENS_6TensorERKS6_N3c108ArrayRefIlEEENKUlvE0_clEvEUllE_EEvRNS_18TensorIteratorBaseERKT_EUliE_EEviT1_:
	.zero		1480


//--------------------- .nv.constant0._ZN2at6native27unrolled_elementwise_kernelIZZNS0_61_GLOBAL__N__ae8afa13_23_FlattenIndicesKernel_cu_7dd49032_311421_flatten_indices_implINS2_18CUDAKernelLauncherEiLl0EEENS_6TensorERKS5_N3c108ArrayRefIlEEENKUlvE0_clEvEUllE_St5arrayIPcLm2EELi4E23TrivialOffsetCalculatorILi1EjESH_NS0_6memory15LoadWithoutCastENSI_16StoreWithoutCastEEEviT_T0_T2_T3_T4_T5_ --------------------------
	.section	.nv.constant0._ZN2at6native27unrolled_elementwise_kernelIZZNS0_61_GLOBAL__N__ae8afa13_23_FlattenIndicesKernel_cu_7dd49032_311421_flatten_indices_implINS2_18CUDAKernelLauncherEiLl0EEENS_6TensorERKS5_N3c108ArrayRefIlEEENKUlvE0_clEvEUllE_St5arrayIPcLm2EELi4E23TrivialOffsetCalculatorILi1EjESH_NS0_6memory15LoadWithoutCastENSI_16StoreWithoutCastEEEviT_T0_T2_T3_T4_T5_,"a",@progbits
	.sectionflags	@""
	.align	4
.nv.constant0._ZN2at6native27unrolled_elementwise_kernelIZZNS0_61_GLOBAL__N__ae8afa13_23_FlattenIndicesKernel_cu_7dd49032_311421_flatten_indices_implINS2_18CUDAKernelLauncherEiLl0EEENS_6TensorERKS5_N3c108ArrayRefIlEEENKUlvE0_clEvEUllE_St5arrayIPcLm2EELi4E23TrivialOffsetCalculatorILi1EjESH_NS0_6memory15LoadWithoutCastENSI_16StoreWithoutCastEEEviT_T0_T2_T3_T4_T5_:
	.zero		972


//--------------------- .nv.constant0._ZN2at6native29vectorized_elementwise_kernelILi2EZZNS0_61_GLOBAL__N__ae8afa13_23_FlattenIndicesKernel_cu_7dd49032_311421_flatten_indices_implINS2_18CUDAKernelLauncherEiLl0EEENS_6TensorERKS5_N3c108ArrayRefIlEEENKUlvE0_clEvEUllE_St5arrayIPcLm2EEEEviT0_T1_ --------------------------
	.section	.nv.constant0._ZN2at6native29vectorized_elementwise_kernelILi2EZZNS0_61_GLOBAL__N__ae8afa13_23_FlattenIndicesKernel_cu_7dd49032_311421_flatten_indices_implINS2_18CUDAKernelLauncherEiLl0EEENS_6TensorERKS5_N3c108ArrayRefIlEEENKUlvE0_clEvEUllE_St5arrayIPcLm2EEEEviT0_T1_,"a",@progbits
	.sectionflags	@""
	.align	4
.nv.constant0._ZN2at6native29vectorized_elementwise_kernelILi2EZZNS0_61_GLOBAL__N__ae8afa13_23_FlattenIndicesKernel_cu_7dd49032_311421_flatten_indices_implINS2_18CUDAKernelLauncherEiLl0EEENS_6TensorERKS5_N3c108ArrayRefIlEEENKUlvE0_clEvEUllE_St5arrayIPcLm2EEEEviT0_T1_:
	.zero		968


//--------------------- .nv.constant0._ZN2at6native29vectorized_elementwise_kernelILi4EZZNS0_61_GLOBAL__N__ae8afa13_23_FlattenIndicesKernel_cu_7dd49032_311421_flatten_indices_implINS2_18CUDAKernelLauncherEiLl0EEENS_6TensorERKS5_N3c108ArrayRefIlEEENKUlvE0_clEvEUllE_St5arrayIPcLm2EEEEviT0_T1_ --------------------------
	.section	.nv.constant0._ZN2at6native29vectorized_elementwise_kernelILi4EZZNS0_61_GLOBAL__N__ae8afa13_23_FlattenIndicesKernel_cu_7dd49032_311421_flatten_indices_implINS2_18CUDAKernelLauncherEiLl0EEENS_6TensorERKS5_N3c108ArrayRefIlEEENKUlvE0_clEvEUllE_St5arrayIPcLm2EEEEviT0_T1_,"a",@progbits
	.sectionflags	@""
	.align	4
.nv.constant0._ZN2at6native29vectorized_elementwise_kernelILi4EZZNS0_61_GLOBAL__N__ae8afa13_23_FlattenIndicesKernel_cu_7dd49032_311421_flatten_indices_implINS2_18CUDAKernelLauncherEiLl0EEENS_6TensorERKS5_N3c108ArrayRefIlEEENKUlvE0_clEvEUllE_St5arrayIPcLm2EEEEviT0_T1_:
	.zero		968


//--------------------- .nv.constant0._ZN2at6native29vectorized_elementwise_kernelILi8EZZNS0_61_GLOBAL__N__ae8afa13_23_FlattenIndicesKernel_cu_7dd49032_311421_flatten_indices_implINS2_18CUDAKernelLauncherEiLl0EEENS_6TensorERKS5_N3c108ArrayRefIlEEENKUlvE0_clEvEUllE_St5arrayIPcLm2EEEEviT0_T1_ --------------------------
	.section	.nv.constant0._ZN2at6native29vectorized_elementwise_kernelILi8EZZNS0_61_GLOBAL__N__ae8afa13_23_FlattenIndicesKernel_cu_7dd49032_311421_flatten_indices_implINS2_18CUDAKernelLauncherEiLl0EEENS_6TensorERKS5_N3c108ArrayRefIlEEENKUlvE0_clEvEUllE_St5arrayIPcLm2EEEEviT0_T1_,"a",@progbits
	.sectionflags	@""
	.align	4
.nv.constant0._ZN2at6native29vectorized_elementwise_kernelILi8EZZNS0_61_GLOBAL__N__ae8afa13_23_FlattenIndicesKernel_cu_7dd49032_311421_flatten_indices_implINS2_18CUDAKernelLauncherEiLl0EEENS_6TensorERKS5_N3c108ArrayRefIlEEENKUlvE0_clEvEUllE_St5arrayIPcLm2EEEEviT0_T1_:
	.zero		968


//--------------------- .nv.constant0._ZN2at6native18elementwise_kernelILi128ELi4EZNS0_15gpu_kernel_implIZZNS0_61_GLOBAL__N__ae8afa13_23_FlattenIndicesKernel_cu_7dd49032_311421_flatten_indices_implINS3_18CUDAKernelLauncherEiLl8EEENS_6TensorERKS6_N3c108ArrayRefIlEEENKUlvE0_clEvEUllE_EEvRNS_18TensorIteratorBaseERKT_EUliE_EEviT1_ --------------------------
	.section	.nv.constant0._ZN2at6native18elementwise_kernelILi128ELi4EZNS0_15gpu_kernel_implIZZNS0_61_GLOBAL__N__ae8afa13_23_FlattenIndicesKernel_cu_7dd49032_311421_flatten_indices_implINS3_18CUDAKernelLauncherEiLl8EEENS_6TensorERKS6_N3c108ArrayRefIlEEENKUlvE0_clEvEUllE_EEvRNS_18TensorIteratorBaseERKT_EUliE_EEviT1_,"a",@progbits
	.sectionflags	@""
	.align	4
.nv.constant0._ZN2at6native18elementwise_kernelILi128ELi4EZNS0_15gpu_kernel_implIZZNS0_61_GLOBAL__N__ae8afa13_23_FlattenIndicesKernel_cu_7dd49032_311421_flatten_indices_implINS3_18CUDAKernelLauncherEiLl8EEENS_6TensorERKS6_N3c108ArrayRefIlEEENKUlvE0_clEvEUllE_EEvRNS_18TensorIteratorBaseERKT_EUliE_EEviT1_:
	.zero		1544


//--------------------- .nv.constant0._ZN2at6native27unrolled_elementwise_kernelIZZNS0_61_GLOBAL__N__ae8afa13_23_FlattenIndicesKernel_cu_7dd49032_311421_flatten_indices_implINS2_18CUDAKernelLauncherEiLl8EEENS_6TensorERKS5_N3c108ArrayRefIlEEENKUlvE0_clEvEUllE_St5arrayIPcLm2EELi4E23TrivialOffsetCalculatorILi1EjESH_NS0_6memory12LoadWithCastILi1EEENSI_13StoreWithCastILi1EEEEEviT_T0_T2_T3_T4_T5_ --------------------------
	.section	.nv.constant0._ZN2at6native27unrolled_elementwise_kernelIZZNS0_61_GLOBAL__N__ae8afa13_23_FlattenIndicesKernel_cu_7dd49032_311421_flatten_indices_implINS2_18CUDAKernelLauncherEiLl8EEENS_6TensorERKS5_N3c108ArrayRefIlEEENKUlvE0_clEvEUllE_St5arrayIPcLm2EELi4E23TrivialOffsetCalculatorILi1EjESH_NS0_6memory12LoadWithCastILi1EEENSI_13StoreWithCastILi1EEEEEviT_T0_T2_T3_T4_T5_,"a",@progbits
	.sectionflags	@""
	.align	4
.nv.constant0._ZN2at6native27unrolled_elementwise_kernelIZZNS0_61_GLOBAL__N__ae8afa13_23_FlattenIndicesKernel_cu_7dd49032_311421_flatten_indices_implINS2_18CUDAKernelLauncherEiLl8EEENS_6TensorERKS5_N3c108ArrayRefIlEEENKUlvE0_clEvEUllE_St5arrayIPcLm2EELi4E23TrivialOffsetCalculatorILi1EjESH_NS0_6memory12LoadWithCastILi1EEENSI_13StoreWithCastILi1EEEEEviT_T0_T2_T3_T4_T5_:
	.zero		1044


//--------------------- .nv.constant0._ZN2at6native18elementwise_kernelILi128ELi2EZNS0_22gpu_kernel_impl_nocastIZZNS0_61_GLOBAL__N__ae8afa13_23_FlattenIndicesKernel_cu_7dd49032_311421_flatten_indices_implINS3_18CUDAKernelLauncherEiLl8EEENS_6TensorERKS6_N3c108ArrayRefIlEEENKUlvE0_clEvEUllE_EEvRNS_18TensorIteratorBaseERKT_EUliE_EEviT1_ --------------------------
	.section	.nv.constant0._ZN2at6native18elementwise_kernelILi128ELi2EZNS0_22gpu_kernel_impl_nocastIZZNS0_61_GLOBAL__N__ae8afa13_23_FlattenIndicesKernel_cu_7dd49032_311421_flatten_indices_implINS3_18CUDAKernelLauncherEiLl8EEENS_6TensorERKS6_N3c108ArrayRefIlEEENKUlvE0_clEvEUllE_EEvRNS_18TensorIteratorBaseERKT_EUliE_EEviT1_,"a",@progbits
	.sectionflags	@""
	.align	4
.nv.constant0._ZN2at6native18elementwise_kernelILi128ELi2EZNS0_22gpu_kernel_impl_nocastIZZNS0_61_GLOBAL__N__ae8afa13_23_FlattenIndicesKernel_cu_7dd49032_311421_flatten_indices_implINS3_18CUDAKernelLauncherEiLl8EEENS_6TensorERKS6_N3c108ArrayRefIlEEENKUlvE0_clEvEUllE_EEvRNS_18TensorIteratorBaseERKT_EUliE_EEviT1_:
	.zero		1536


//--------------------- .nv.constant0._ZN2at6native27unrolled_elementwise_kernelIZZNS0_61_GLOBAL__N__ae8afa13_23_FlattenIndicesKernel_cu_7dd49032_311421_flatten_indices_implINS2_18CUDAKernelLauncherEiLl8EEENS_6TensorERKS5_N3c108ArrayRefIlEEENKUlvE0_clEvEUllE_St5arrayIPcLm2EELi4E23TrivialOffsetCalculatorILi1EjESH_NS0_6memory15LoadWithoutCastENSI_16StoreWithoutCastEEEviT_T0_T2_T3_T4_T5_ --------------------------
	.section	.nv.constant0._ZN2at6native27unrolled_elementwise_kernelIZZNS0_61_GLOBAL__N__ae8afa13_23_FlattenIndicesKernel_cu_7dd49032_311421_flatten_indices_implINS2_18CUDAKernelLauncherEiLl8EEENS_6TensorERKS5_N3c108ArrayRefIlEEENKUlvE0_clEvEUllE_St5arrayIPcLm2EELi4E23TrivialOffsetCalculatorILi1EjESH_NS0_6memory15LoadWithoutCastENSI_16StoreWithoutCastEEEviT_T0_T2_T3_T4_T5_,"a",@progbits
	.sectionflags	@""
	.align	4
.nv.constant0._ZN2at6native27unrolled_elementwise_kernelIZZNS0_61_GLOBAL__N__ae8afa13_23_FlattenIndicesKernel_cu_7dd49032_311421_flatten_indices_implINS2_18CUDAKernelLauncherEiLl8EEENS_6TensorERKS5_N3c108ArrayRefIlEEENKUlvE0_clEvEUllE_St5arrayIPcLm2EELi4E23TrivialOffsetCalculatorILi1EjESH_NS0_6memory15LoadWithoutCastENSI_16StoreWithoutCastEEEviT_T0_T2_T3_T4_T5_:
	.zero		1028


//--------------------- .nv.constant0._ZN2at6native29vectorized_elementwise_kernelILi2EZZNS0_61_GLOBAL__N__ae8afa13_23_FlattenIndicesKernel_cu_7dd49032_311421_flatten_indices_implINS2_18CUDAKernelLauncherEiLl8EEENS_6TensorERKS5_N3c108ArrayRefIlEEENKUlvE0_clEvEUllE_St5arrayIPcLm2EEEEviT0_T1_ --------------------------
	.section	.nv.constant0._ZN2at6native29vectorized_elementwise_kernelILi2EZZNS0_61_GLOBAL__N__ae8afa13_23_FlattenIndicesKernel_cu_7dd49032_311421_flatten_indices_implINS2_18CUDAKernelLauncherEiLl8EEENS_6TensorERKS5_N3c108ArrayRefIlEEENKUlvE0_clEvEUllE_St5arrayIPcLm2EEEEviT0_T1_,"a",@progbits
	.sectionflags	@""
	.align	4
.nv.constant0._ZN2at6native29vectorized_elementwise_kernelILi2EZZNS0_61_GLOBAL__N__ae8afa13_23_FlattenIndicesKernel_cu_7dd49032_311421_flatten_indices_implINS2_18CUDAKernelLauncherEiLl8EEENS_6TensorERKS5_N3c108ArrayRefIlEEENKUlvE0_clEvEUllE_St5arrayIPcLm2EEEEviT0_T1_:
	.zero		1024


//--------------------- .nv.constant0._ZN2at6native29vectorized_elementwise_kernelILi4EZZNS0_61_GLOBAL__N__ae8afa13_23_FlattenIndicesKernel_cu_7dd49032_311421_flatten_indices_implINS2_18CUDAKernelLauncherEiLl8EEENS_6TensorERKS5_N3c108ArrayRefIlEEENKUlvE0_clEvEUllE_St5arrayIPcLm2EEEEviT0_T1_ --------------------------
	.section	.nv.constant0._ZN2at6native29vectorized_elementwise_kernelILi4EZZNS0_61_GLOBAL__N__ae8afa13_23_FlattenIndicesKernel_cu_7dd49032_311421_flatten_indices_implINS2_18CUDAKernelLauncherEiLl8EEENS_6TensorERKS5_N3c108ArrayRefIlEEENKUlvE0_clEvEUllE_St5arrayIPcLm2EEEEviT0_T1_,"a",@progbits
	.sectionflags	@""
	.align	4
.nv.constant0._ZN2at6native29vectorized_elementwise_kernelILi4EZZNS0_61_GLOBAL__N__ae8afa13_23_FlattenIndicesKernel_cu_7dd49032_311421_flatten_indices_implINS2_18CUDAKernelLauncherEiLl8EEENS_6TensorERKS5_N3c108ArrayRefIlEEENKUlvE0_clEvEUllE_St5arrayIPcLm2EEEEviT0_T1_:
	.zero		1024


//--------------------- .nv.constant0._ZN2at6native29vectorized_elementwise_kernelILi8EZZNS0_61_GLOBAL__N__ae8afa13_23_FlattenIndicesKernel_cu_7dd49032_311421_flatten_indices_implINS2_18CUDAKernelLauncherEiLl8EEENS_6TensorERKS5_N3c108ArrayRefIlEEENKUlvE0_clEvEUllE_St5arrayIPcLm2EEEEviT0_T1_ --------------------------
	.section	.nv.constant0._ZN2at6native29vectorized_elementwise_kernelILi8EZZNS0_61_GLOBAL__N__ae8afa13_23_FlattenIndicesKernel_cu_7dd49032_311421_flatten_indices_implINS2_18CUDAKernelLauncherEiLl8EEENS_6TensorERKS5_N3c108ArrayRefIlEEENKUlvE0_clEvEUllE_St5arrayIPcLm2EEEEviT0_T1_,"a",@progbits
	.sectionflags	@""
	.align	4
.nv.constant0._ZN2at6native29vectorized_elementwise_kernelILi8EZZNS0_61_GLOBAL__N__ae8afa13_23_FlattenIndicesKernel_cu_7dd49032_311421_flatten_indices_implINS2_18CUDAKernelLauncherEiLl8EEENS_6TensorERKS5_N3c108ArrayRefIlEEENKUlvE0_clEvEUllE_St5arrayIPcLm2EEEEviT0_T1_:
	.zero		1024


//--------------------- SYMBOLS --------------------------

	.type		.nv.reservedSmem.offset0,@object
	.size		.nv.reservedSmem.offset0,0x4
	.type		__assertfail,@function
